	.target	sm_90a

	.elftype	@"ET_EXEC"


//--------------------- .note.nv.tkinfo           --------------------------
	.section	.note.nv.tkinfo,"",@"SHT_NOTE"
	.sectionflags	@"SHF_NOTE_NV_TKINFO"
	.tkinfo
        /*0018*/ 	.word	0x00000002
        /*0030*/ 	.string	""
        /*0030*/ 	.string	"ptxas"
        /*0030*/ 	.string	"Cuda compilation tools, release 13.0, V13.0.88"
        /*0030*/ 	.string	"Build cuda_13.0.r13.0/compiler.36424714_0"
        /*0030*/ 	.string	"-arch sm_90a -m 64 "



//--------------------- .note.nv.cuinfo           --------------------------
	.section	.note.nv.cuinfo,"",@"SHT_NOTE"
	.sectionflags	@"SHF_NOTE_NV_CUINFO"
        /*0018*/ 	.short	0x0002
        /*001a*/ 	.short	0x005a
        /*001c*/ 	.short	0x0082
	.zero		2


//--------------------- .nv.info                  --------------------------
	.section	.nv.info,"",@"SHT_CUDA_INFO"
	.align	4


	//----- nvinfo : EIATTR_REGCOUNT
	.align		4
        /*0000*/ 	.byte	0x04, 0x2f
        /*0002*/ 	.short	(.L_15 - .L_14)
	.align		4
.L_14:
        /*0004*/ 	.word	index@(_ZN7cutlass13device_kernelINS_4gemm6kernel13GemmUniversalIN4cute5tupleIJiiiiEEENS1_10collective13CollectiveMmaINS1_34MainloopSm90TmaGmmaWarpSpecializedILi4ENS5_IJNS4_1CILi1EEESB_SB_EEENS1_35KernelTmaWarpSpecializedCooperativeEEENS5_IJNSA_ILi384EEENSA_ILi512EEENSA_ILi64EEEEEEaNS5_IJlSB_lEEEaSJ_NS4_8TiledMMAINS4_8MMA_AtomIJNS4_4SM904GMMA27MMA_64x256x32_S32S8S8_SS_TNEEEENS4_6LayoutINS5_IJNSA_ILi2EEESB_SB_EEENS5_IJSB_NSA_ILi0EEEST_EEEEENS5_IJNS4_10UnderscoreESW_SW_EEEEENS4_13SM90_TMA_LOADENS4_14ComposedLayoutINS4_7SwizzleILi2ELi4ELi3EEENS4_18smem_ptr_flag_bitsILi8EEENSQ_INS5_IJNSA_ILi8EEESH_EEENS5_IJSH_SB_EEEEEEEvNS4_8identityESZ_S19_vS1A_EENS_8epilogue10collective6detail29Sm90TmaWarpSpecializedAdapterINS1D_15DefaultEpilogueIaSJ_SJ_NS1C_6thread17LinearCombinationIaLi1EiiLNS1H_9ScaleType4KindE0ELNS_15FloatRoundStyleE2EaEENS1_15EpilogueDefaultEEEEEvvEEEEvNT_6ParamsE)
        /*0008*/ 	.word	0x000000a8


	//----- nvinfo : EIATTR_FRAME_SIZE
	.align		4
.L_15:
        /*000c*/ 	.byte	0x04, 0x11
        /*000e*/ 	.short	(.L_17 - .L_16)
	.align		4
.L_16:
        /*0010*/ 	.word	index@(_ZN7cutlass13device_kernelINS_4gemm6kernel13GemmUniversalIN4cute5tupleIJiiiiEEENS1_10collective13CollectiveMmaINS1_34MainloopSm90TmaGmmaWarpSpecializedILi4ENS5_IJNS4_1CILi1EEESB_SB_EEENS1_35KernelTmaWarpSpecializedCooperativeEEENS5_IJNSA_ILi384EEENSA_ILi512EEENSA_ILi64EEEEEEaNS5_IJlSB_lEEEaSJ_NS4_8TiledMMAINS4_8MMA_AtomIJNS4_4SM904GMMA27MMA_64x256x32_S32S8S8_SS_TNEEEENS4_6LayoutINS5_IJNSA_ILi2EEESB_SB_EEENS5_IJSB_NSA_ILi0EEEST_EEEEENS5_IJNS4_10UnderscoreESW_SW_EEEEENS4_13SM90_TMA_LOADENS4_14ComposedLayoutINS4_7SwizzleILi2ELi4ELi3EEENS4_18smem_ptr_flag_bitsILi8EEENSQ_INS5_IJNSA_ILi8EEESH_EEENS5_IJSH_SB_EEEEEEEvNS4_8identityESZ_S19_vS1A_EENS_8epilogue10collective6detail29Sm90TmaWarpSpecializedAdapterINS1D_15DefaultEpilogueIaSJ_SJ_NS1C_6thread17LinearCombinationIaLi1EiiLNS1H_9ScaleType4KindE0ELNS_15FloatRoundStyleE2EaEENS1_15EpilogueDefaultEEEEEvvEEEEvNT_6ParamsE)
        /*0014*/ 	.word	0x000019b8


	//----- nvinfo : EIATTR_MIN_STACK_SIZE
	.align		4
.L_17:
        /*0018*/ 	.byte	0x04, 0x12
        /*001a*/ 	.short	(.L_19 - .L_18)
	.align		4
.L_18:
        /*001c*/ 	.word	index@(_ZN7cutlass13device_kernelINS_4gemm6kernel13GemmUniversalIN4cute5tupleIJiiiiEEENS1_10collective13CollectiveMmaINS1_34MainloopSm90TmaGmmaWarpSpecializedILi4ENS5_IJNS4_1CILi1EEESB_SB_EEENS1_35KernelTmaWarpSpecializedCooperativeEEENS5_IJNSA_ILi384EEENSA_ILi512EEENSA_ILi64EEEEEEaNS5_IJlSB_lEEEaSJ_NS4_8TiledMMAINS4_8MMA_AtomIJNS4_4SM904GMMA27MMA_64x256x32_S32S8S8_SS_TNEEEENS4_6LayoutINS5_IJNSA_ILi2EEESB_SB_EEENS5_IJSB_NSA_ILi0EEEST_EEEEENS5_IJNS4_10UnderscoreESW_SW_EEEEENS4_13SM90_TMA_LOADENS4_14ComposedLayoutINS4_7SwizzleILi2ELi4ELi3EEENS4_18smem_ptr_flag_bitsILi8EEENSQ_INS5_IJNSA_ILi8EEESH_EEENS5_IJSH_SB_EEEEEEEvNS4_8identityESZ_S19_vS1A_EENS_8epilogue10collective6detail29Sm90TmaWarpSpecializedAdapterINS1D_15DefaultEpilogueIaSJ_SJ_NS1C_6thread17LinearCombinationIaLi1EiiLNS1H_9ScaleType4KindE0ELNS_15FloatRoundStyleE2EaEENS1_15EpilogueDefaultEEEEEvvEEEEvNT_6ParamsE)
        /*0020*/ 	.word	0x000019b8
.L_19:


//--------------------- .nv.compat                --------------------------
	.section	.nv.compat,"",@"SHT_CUDA_COMPAT_INFO"
	.align	4
        /*0000*/ 	.byte	0x02, 0x09, 0x01, 0x00, 0x02, 0x02, 0x04, 0x00, 0x02, 0x05, 0x05, 0x00, 0x03, 0x07, 0x01, 0x01
        /*0010*/ 	.byte	0x02, 0x03, 0x01, 0x00, 0x02, 0x06, 0x01, 0x00, 0x04, 0x0b, 0x08, 0x00, 0x00, 0x00, 0x00, 0x00
        /*0020*/ 	.byte	0x00, 0x00, 0x00, 0x00


//--------------------- .nv.info._ZN7cutlass13device_kernelINS_4gemm6kernel13GemmUniversalIN4cute5tupleIJiiiiEEENS1_10collective13CollectiveMmaINS1_34MainloopSm90TmaGmmaWarpSpecializedILi4ENS5_IJNS4_1CILi1EEESB_SB_EEENS1_35KernelTmaWarpSpecializedCooperativeEEENS5_IJNSA_ILi384EEENSA_ILi512EEENSA_ILi64EEEEEEaNS5_IJlSB_lEEEaSJ_NS4_8TiledMMAINS4_8MMA_AtomIJNS4_4SM904GMMA27MMA_64x256x32_S32S8S8_SS_TNEEEENS4_6LayoutINS5_IJNSA_ILi2EEESB_SB_EEENS5_IJSB_NSA_ILi0EEEST_EEEEENS5_IJNS4_10UnderscoreESW_SW_EEEEENS4_13SM90_TMA_LOADENS4_14ComposedLayoutINS4_7SwizzleILi2ELi4ELi3EEENS4_18smem_ptr_flag_bitsILi8EEENSQ_INS5_IJNSA_ILi8EEESH_EEENS5_IJSH_SB_EEEEEEEvNS4_8identityESZ_S19_vS1A_EENS_8epilogue10collective6detail29Sm90TmaWarpSpecializedAdapterINS1D_15DefaultEpilogueIaSJ_SJ_NS1C_6thread17LinearCombinationIaLi1EiiLNS1H_9ScaleType4KindE0ELNS_15FloatRoundStyleE2EaEENS1_15EpilogueDefaultEEEEEvvEEEEvNT_6ParamsE --------------------------
	.section	.nv.info._ZN7cutlass13device_kernelINS_4gemm6kernel13GemmUniversalIN4cute5tupleIJiiiiEEENS1_10collective13CollectiveMmaINS1_34MainloopSm90TmaGmmaWarpSpecializedILi4ENS5_IJNS4_1CILi1EEESB_SB_EEENS1_35KernelTmaWarpSpecializedCooperativeEEENS5_IJNSA_ILi384EEENSA_ILi512EEENSA_ILi64EEEEEEaNS5_IJlSB_lEEEaSJ_NS4_8TiledMMAINS4_8MMA_AtomIJNS4_4SM904GMMA27MMA_64x256x32_S32S8S8_SS_TNEEEENS4_6LayoutINS5_IJNSA_ILi2EEESB_SB_EEENS5_IJSB_NSA_ILi0EEEST_EEEEENS5_IJNS4_10UnderscoreESW_SW_EEEEENS4_13SM90_TMA_LOADENS4_14ComposedLayoutINS4_7SwizzleILi2ELi4ELi3EEENS4_18smem_ptr_flag_bitsILi8EEENSQ_INS5_IJNSA_ILi8EEESH_EEENS5_IJSH_SB_EEEEEEEvNS4_8identityESZ_S19_vS1A_EENS_8epilogue10collective6detail29Sm90TmaWarpSpecializedAdapterINS1D_15DefaultEpilogueIaSJ_SJ_NS1C_6thread17LinearCombinationIaLi1EiiLNS1H_9ScaleType4KindE0ELNS_15FloatRoundStyleE2EaEENS1_15EpilogueDefaultEEEEEvvEEEEvNT_6ParamsE,"",@"SHT_CUDA_INFO"
	.sectionflags	@""
	.align	4


	//----- nvinfo : EIATTR_CUDA_API_VERSION
	.align		4
        /*0000*/ 	.byte	0x04, 0x37
        /*0002*/ 	.short	(.L_21 - .L_20)
.L_20:
        /*0004*/ 	.word	0x00000082


	//----- nvinfo : EIATTR_KPARAM_INFO
	.align		4
.L_21:
        /*0008*/ 	.byte	0x04, 0x17
        /*000a*/ 	.short	(.L_23 - .L_22)
.L_22:
        /*000c*/ 	.word	0x00000000
        /*0010*/ 	.short	0x0000
        /*0012*/ 	.short	0x0070
        /*0014*/ 	.byte	0x00, 0xf0, 0x01, 0x10


	//----- nvinfo : EIATTR_SPARSE_MMA_MASK
	.align		4
.L_23:
        /*0018*/ 	.byte	0x03, 0x50
        /*001a*/ 	.short	0x0000


	//----- nvinfo : EIATTR_MAXREG_COUNT
	.align		4
        /*001c*/ 	.byte	0x03, 0x1b
        /*001e*/ 	.short	0x00a8


	//----- nvinfo : EIATTR_NUM_BARRIERS
	.align		4
        /*0020*/ 	.byte	0x02, 0x4c
        /*0022*/ 	.byte	0x01
	.zero		1


	//----- nvinfo : EIATTR_EXTERNS
	.align		4
        /*0024*/ 	.byte	0x04, 0x0f
        /*0026*/ 	.short	(.L_25 - .L_24)


	//   ....[0]....
	.align		4
.L_24:
        /*0028*/ 	.word	index@(__assertfail)


	//----- nvinfo : EIATTR_ANNOTATIONS
	.align		4
.L_25:
        /*002c*/ 	.byte	0x04, 0x55
        /*002e*/ 	.short	(.L_27 - .L_26)


	//   ....[0]....
.L_26:
        /*0030*/ 	.word	0x00000001
        /*0034*/ 	.byte	0xb0, 0x05, 0x00, 0x00, 0x01, 0x00, 0x00, 0x00, 0xd0, 0x05, 0x00, 0x00, 0x01, 0x00, 0x00, 0x00
        /* <DEDUP_REMOVED lines=2821> */
        /*b094*/ 	.byte	0xa0, 0xd6, 0x04, 0x00, 0x01, 0x00, 0x00, 0x00, 0xc0, 0xd6, 0x04, 0x00


	//----- nvinfo : EIATTR_MERCURY_ISA_VERSION
	.align		4
.L_27:
        /*b0a0*/ 	.byte	0x03, 0x5f
        /*b0a2*/ 	.short	0x0101


	//----- nvinfo : EIATTR_INT_WARP_WIDE_INSTR_OFFSETS
	.align		4
        /*b0a4*/ 	.byte	0x04, 0x31
        /*b0a6*/ 	.short	(.L_29 - .L_28)


	//   ....[0]....
.L_28:
        /*b0a8*/ 	.word	0x00000470


	//   ....[1]....
        /*b0ac*/ 	.word	0x00000480


	//   ....[2]....
        /*b0b0*/ 	.word	0x000005c0


	//----- nvinfo : EIATTR_COOP_GROUP_MASK_REGIDS
	.align		4
.L_29:
        /*b0b4*/ 	.byte	0x04, 0x29
        /*b0b6*/ 	.short	(.L_31 - .L_30)


	//   ....[0]....
.L_30:
        /*b0b8*/ 	.word	0xffffffff


	//   ....[1]....
        /*b0bc*/ 	.word	0xffffffff


	//   ....[2]....
        /*b0c0*/ 	.word	0xffffffff


	//   ....[3]....
        /*b0c4*/ 	.word	0xffffffff


	//   ....[4]....
        /*b0c8*/ 	.word	0xffffffff


	//----- nvinfo : EIATTR_COOP_GROUP_INSTR_OFFSETS
	.align		4
.L_31:
        /*b0cc*/ 	.byte	0x04, 0x28
        /*b0ce*/ 	.short	(.L_33 - .L_32)


	//   ....[0]....
.L_32:
        /*b0d0*/ 	.word	0x00000070


	//   ....[1]....
        /*b0d4*/ 	.word	0x00000080


	//   ....[2]....
        /*b0d8*/ 	.word	0x000001a0


	//   ....[3]....
        /*b0dc*/ 	.word	0x000003b0


	//   ....[4]....
        /*b0e0*/ 	.word	0x000010d0


	//----- nvinfo : EIATTR_REG_RECONFIG
	.align		4
.L_33:
        /*b0e4*/ 	.byte	0x01, 0x54
	.zero		2


	//----- nvinfo : EIATTR_SYSCALL_OFFSETS
	.align		4
        /*b0e8*/ 	.byte	0x04, 0x46
        /*b0ea*/ 	.short	(.L_35 - .L_34)


	//   ....[0]....
.L_34:
        /*b0ec*/ 	.word	0x00001280


	//----- nvinfo : EIATTR_MBARRIER_INSTR_OFFSETS
	.align		4
.L_35:
        /*b0f0*/ 	.byte	0x04, 0x39
        /*b0f2*/ 	.short	(.L_37 - .L_36)


	//   ....[0]....
.L_36:
        /*b0f4*/ 	.word	0x00000320
        /*b0f8*/ 	.word	0x000000ff
        /*b0fc*/ 	.word	0x00000000
        /*b100*/ 	.short	0x0100
        /*b102*/ 	.byte	0x09
	.zero		1


	//   ....[1]....
        /*b104*/ 	.word	0x00000330
        /*b108*/ 	.word	0x000000ff
        /*b10c*/ 	.word	0x00000020
        /*b110*/ 	.short	0x0100
        /*b112*/ 	.byte	0x09
	.zero		1


	//   ....[2]....
        /*b114*/ 	.word	0x00000340
        /*b118*/ 	.word	0x000000ff
        /*b11c*/ 	.word	0x00000008
        /*b120*/ 	.short	0x0100
        /*b122*/ 	.byte	0x09
	.zero		1


	//   ....[3]....
        /*b124*/ 	.word	0x00000350
        /*b128*/ 	.word	0x000000ff
        /*b12c*/ 	.word	0x00000028
        /*b130*/ 	.short	0x0100
        /*b132*/ 	.byte	0x09
	.zero		1


	//   ....[4]....
        /*b134*/ 	.word	0x00000360
        /*b138*/ 	.word	0x000000ff
        /*b13c*/ 	.word	0x00000010
        /*b140*/ 	.short	0x0100
        /*b142*/ 	.byte	0x09
	.zero		1


	//   ....[5]....
        /*b144*/ 	.word	0x00000370
        /*b148*/ 	.word	0x000000ff
        /*b14c*/ 	.word	0x00000030
        /*b150*/ 	.short	0x0100
        /*b152*/ 	.byte	0x09
	.zero		1


	//   ....[6]....
        /*b154*/ 	.word	0x00000380
        /*b158*/ 	.word	0x000000ff
        /*b15c*/ 	.word	0x00000018
        /*b160*/ 	.short	0x0100
        /*b162*/ 	.byte	0x09
	.zero		1


	//   ....[7]....
        /*b164*/ 	.word	0x00000390
        /*b168*/ 	.word	0x000000ff
        /*b16c*/ 	.word	0x00000038
        /*b170*/ 	.short	0x0100
        /*b172*/ 	.byte	0x09
	.zero		1


	//   ....[8]....
        /*b174*/ 	.word	0x000005f0
        /*b178*/ 	.word	0x000000ff
        /*b17c*/ 	.word	0x00000050
        /*b180*/ 	.short	0x0100
        /*b182*/ 	.byte	0x06
	.zero		1


	//   ....[9]....
        /*b184*/ 	.word	0x00000600
        /*b188*/ 	.word	0x000000ff
        /*b18c*/ 	.word	0x00000058
        /*b190*/ 	.short	0x0100
        /*b192*/ 	.byte	0x06
	.zero		1


	//   ....[10]....
        /*b194*/ 	.word	0x00001360
        /*b198*/ 	.word	0x00000003
        /*b19c*/ 	.word	0x00000000
        /*b1a0*/ 	.short	0x010a
        /*b1a2*/ 	.byte	0x3f
	.zero		1


	//   ....[11]....
        /*b1a4*/ 	.word	0x000013a0
        /*b1a8*/ 	.word	0x00000003
        /*b1ac*/ 	.word	0x00000000
        /*b1b0*/ 	.short	0x010a
        /*b1b2*/ 	.byte	0x3f
	.zero		1


	//   ....[12]....
        /*b1b4*/ 	.word	0x000092d0
        /*b1b8*/ 	.word	0x00000004
        /*b1bc*/ 	.word	0x00000000
        /*b1c0*/ 	.short	0x010a
        /*b1c2*/ 	.byte	0x3f
	.zero		1


	//   ....[13]....
        /*b1c4*/ 	.word	0x00009310
        /*b1c8*/ 	.word	0x00000004
        /*b1cc*/ 	.word	0x00000000
        /*b1d0*/ 	.short	0x010a
        /*b1d2*/ 	.byte	0x3f
	.zero		1


	//   ....[14]....
        /*b1d4*/ 	.word	0x00013ca0
        /*b1d8*/ 	.word	0x00000004
        /*b1dc*/ 	.word	0x00000000
        /*b1e0*/ 	.short	0x0101
        /*b1e2*/ 	.byte	0x3f
	.zero		1


	//   ....[15]....
        /*b1e4*/ 	.word	0x00013e70
        /*b1e8*/ 	.word	0x00000000
        /*b1ec*/ 	.word	0x00000000
        /*b1f0*/ 	.short	0x0101
        /*b1f2*/ 	.byte	0x3f
	.zero		1


	//   ....[16]....
        /*b1f4*/ 	.word	0x0004d250
        /*b1f8*/ 	.word	0x0000000e
        /*b1fc*/ 	.word	0x00000020
        /*b200*/ 	.short	0x010a
        /*b202*/ 	.byte	0x3f
	.zero		1


	//   ....[17]....
        /*b204*/ 	.word	0x0004d630
        /*b208*/ 	.word	0x00000002
        /*b20c*/ 	.word	0x00000058
        /*b210*/ 	.short	0x0101
        /*b212*/ 	.byte	0x3f
	.zero		1


	//   ....[18]....
        /*b214*/ 	.word	0x0004dd90
        /*b218*/ 	.word	0x00000005
        /*b21c*/ 	.word	0x00000000
        /*b220*/ 	.short	0x010a
        /*b222*/ 	.byte	0x3f
	.zero		1


	//   ....[19]....
        /*b224*/ 	.word	0x0004de20
        /*b228*/ 	.word	0x00000005
        /*b22c*/ 	.word	0x00000000
        /*b230*/ 	.short	0x010a
        /*b232*/ 	.byte	0x3f
	.zero		1


	//   ....[20]....
        /*b234*/ 	.word	0x0004deb0
        /*b238*/ 	.word	0x00000005
        /*b23c*/ 	.word	0x00000000
        /*b240*/ 	.short	0x010a
        /*b242*/ 	.byte	0x3f
	.zero		1


	//   ....[21]....
        /*b244*/ 	.word	0x0004df40
        /*b248*/ 	.word	0x00000003
        /*b24c*/ 	.word	0x00000000
        /*b250*/ 	.short	0x010a
        /*b252*/ 	.byte	0x3f
	.zero		1


	//   ....[22]....
        /*b254*/ 	.word	0x0004dfa0
        /*b258*/ 	.word	0x00000003
        /*b25c*/ 	.word	0x00000000
        /*b260*/ 	.short	0x010a
        /*b262*/ 	.byte	0x3f
	.zero		1


	//   ....[23]....
        /*b264*/ 	.word	0x0004dff0
        /*b268*/ 	.word	0x00000004
        /*b26c*/ 	.word	0x00000000
        /*b270*/ 	.short	0x010a
        /*b272*/ 	.byte	0x3f
	.zero		1


	//   ....[24]....
        /*b274*/ 	.word	0x0004e0c0
        /*b278*/ 	.word	0x0000000e
        /*b27c*/ 	.word	0x00000020
        /*b280*/ 	.short	0x010a
        /*b282*/ 	.byte	0x3f
	.zero		1


	//   ....[25]....
        /*b284*/ 	.word	0x0004e190
        /*b288*/ 	.word	0x00000005
        /*b28c*/ 	.word	0x00000000
        /*b290*/ 	.short	0x010a
        /*b292*/ 	.byte	0x3f
	.zero		1


	//   ....[26]....
        /*b294*/ 	.word	0x0004e1e0
        /*b298*/ 	.word	0x00000005
        /*b29c*/ 	.word	0x00000000
        /*b2a0*/ 	.short	0x010a
        /*b2a2*/ 	.byte	0x3f
	.zero		1


	//   ....[27]....
        /*b2a4*/ 	.word	0x0004e230
        /*b2a8*/ 	.word	0x00000005
        /*b2ac*/ 	.word	0x00000000
        /*b2b0*/ 	.short	0x010a
        /*b2b2*/ 	.byte	0x3f
	.zero		1


	//----- nvinfo : EIATTR_NUM_MBARRIERS
	.align		4
.L_37:
        /*b2b4*/ 	.byte	0x03, 0x38
        /*b2b6*/ 	.short	0x000a


	//----- nvinfo : EIATTR_EXIT_INSTR_OFFSETS
	.align		4
        /*b2b8*/ 	.byte	0x04, 0x1c
        /*b2ba*/ 	.short	(.L_39 - .L_38)


	//   ....[0]....
.L_38:
        /*b2bc*/ 	.word	0x00000660


	//   ....[1]....
        /*b2c0*/ 	.word	0x00000f80


	//   ....[2]....
        /*b2c4*/ 	.word	0x0004c870


	//   ....[3]....
        /*b2c8*/ 	.word	0x0004cee0


	//   ....[4]....
        /*b2cc*/ 	.word	0x0004df90


	//----- nvinfo : EIATTR_MAX_THREADS
	.align		4
.L_39:
        /*b2d0*/ 	.byte	0x04, 0x05
        /*b2d2*/ 	.short	(.L_41 - .L_40)
.L_40:
        /*b2d4*/ 	.word	0x00000180
        /*b2d8*/ 	.word	0x00000001
        /*b2dc*/ 	.word	0x00000001


	//----- nvinfo : EIATTR_CRS_STACK_SIZE
	.align		4
.L_41:
        /*b2e0*/ 	.byte	0x04, 0x1e
        /*b2e2*/ 	.short	(.L_43 - .L_42)
.L_42:
        /*b2e4*/ 	.word	0x00000000


	//----- nvinfo : EIATTR_CBANK_PARAM_SIZE
	.align		4
.L_43:
        /*b2e8*/ 	.byte	0x03, 0x19
        /*b2ea*/ 	.short	0x0470


	//----- nvinfo : EIATTR_PARAM_CBANK
	.align		4
        /*b2ec*/ 	.byte	0x04, 0x0a
        /*b2ee*/ 	.short	(.L_45 - .L_44)
	.align		4
.L_44:
        /*b2f0*/ 	.word	index@(.nv.constant0._ZN7cutlass13device_kernelINS_4gemm6kernel13GemmUniversalIN4cute5tupleIJiiiiEEENS1_10collective13CollectiveMmaINS1_34MainloopSm90TmaGmmaWarpSpecializedILi4ENS5_IJNS4_1CILi1EEESB_SB_EEENS1_35KernelTmaWarpSpecializedCooperativeEEENS5_IJNSA_ILi384EEENSA_ILi512EEENSA_ILi64EEEEEEaNS5_IJlSB_lEEEaSJ_NS4_8TiledMMAINS4_8MMA_AtomIJNS4_4SM904GMMA27MMA_64x256x32_S32S8S8_SS_TNEEEENS4_6LayoutINS5_IJNSA_ILi2EEESB_SB_EEENS5_IJSB_NSA_ILi0EEEST_EEEEENS5_IJNS4_10UnderscoreESW_SW_EEEEENS4_13SM90_TMA_LOADENS4_14ComposedLayoutINS4_7SwizzleILi2ELi4ELi3EEENS4_18smem_ptr_flag_bitsILi8EEENSQ_INS5_IJNSA_ILi8EEESH_EEENS5_IJSH_SB_EEEEEEEvNS4_8identityESZ_S19_vS1A_EENS_8epilogue10collective6detail29Sm90TmaWarpSpecializedAdapterINS1D_15DefaultEpilogueIaSJ_SJ_NS1C_6thread17LinearCombinationIaLi1EiiLNS1H_9ScaleType4KindE0ELNS_15FloatRoundStyleE2EaEENS1_15EpilogueDefaultEEEEEvvEEEEvNT_6ParamsE)
        /*b2f4*/ 	.short	0x0210
        /*b2f6*/ 	.short	0x0470


	//----- nvinfo : EIATTR_SW_WAR
	.align		4
.L_45:
        /*b2f8*/ 	.byte	0x04, 0x36
        /*b2fa*/ 	.short	(.L_47 - .L_46)
.L_46:
        /*b2fc*/ 	.word	0x00000008
.L_47:


//--------------------- .nv.callgraph             --------------------------
	.section	.nv.callgraph,"",@"SHT_CUDA_CALLGRAPH"
	.align	4
	.sectionentsize	8
	.align		4
        /*0000*/ 	.word	0x00000000
	.align		4
        /*0004*/ 	.word	0xffffffff
	.align		4
        /*0008*/ 	.word	index@(_ZN7cutlass13device_kernelINS_4gemm6kernel13GemmUniversalIN4cute5tupleIJiiiiEEENS1_10collective13CollectiveMmaINS1_34MainloopSm90TmaGmmaWarpSpecializedILi4ENS5_IJNS4_1CILi1EEESB_SB_EEENS1_35KernelTmaWarpSpecializedCooperativeEEENS5_IJNSA_ILi384EEENSA_ILi512EEENSA_ILi64EEEEEEaNS5_IJlSB_lEEEaSJ_NS4_8TiledMMAINS4_8MMA_AtomIJNS4_4SM904GMMA27MMA_64x256x32_S32S8S8_SS_TNEEEENS4_6LayoutINS5_IJNSA_ILi2EEESB_SB_EEENS5_IJSB_NSA_ILi0EEEST_EEEEENS5_IJNS4_10UnderscoreESW_SW_EEEEENS4_13SM90_TMA_LOADENS4_14ComposedLayoutINS4_7SwizzleILi2ELi4ELi3EEENS4_18smem_ptr_flag_bitsILi8EEENSQ_INS5_IJNSA_ILi8EEESH_EEENS5_IJSH_SB_EEEEEEEvNS4_8identityESZ_S19_vS1A_EENS_8epilogue10collective6detail29Sm90TmaWarpSpecializedAdapterINS1D_15DefaultEpilogueIaSJ_SJ_NS1C_6thread17LinearCombinationIaLi1EiiLNS1H_9ScaleType4KindE0ELNS_15FloatRoundStyleE2EaEENS1_15EpilogueDefaultEEEEEvvEEEEvNT_6ParamsE)
	.align		4
        /*000c*/ 	.word	index@(__assertfail)
	.align		4
        /*0010*/ 	.word	0x00000000
	.align		4
        /*0014*/ 	.word	0xfffffffe
	.align		4
        /*0018*/ 	.word	0x00000000
	.align		4
        /*001c*/ 	.word	0xfffffffd
	.align		4
        /*0020*/ 	.word	0x00000000
	.align		4
        /*0024*/ 	.word	0xfffffffc


//--------------------- .nv.constant4             --------------------------
	.section	.nv.constant4,"a",@progbits
	.align	8
	.align		8
.nv.constant4:
        /*0000*/ 	.dword	__assertfail
	.align		8
        /*0008*/ 	.dword	__unnamed_1
	.align		8
        /*0010*/ 	.dword	_ZN39_INTERNAL_576370ac_4_k_cu_ab308ed2_66564cuda3std3__45__cpo5beginE
	.align		8
        /*0018*/ 	.dword	_ZN39_INTERNAL_576370ac_4_k_cu_ab308ed2_66564cuda3std3__45__cpo3endE
	.align		8
        /*0020*/ 	.dword	_ZN39_INTERNAL_576370ac_4_k_cu_ab308ed2_66564cuda3std3__45__cpo6cbeginE
	.align		8
        /*0028*/ 	.dword	_ZN39_INTERNAL_576370ac_4_k_cu_ab308ed2_66564cuda3std3__45__cpo4cendE
	.align		8
        /*0030*/ 	.dword	_ZN39_INTERNAL_576370ac_4_k_cu_ab308ed2_66564cuda3std3__441_GLOBAL__N__576370ac_4_k_cu_ab308ed2_66566ignoreE
	.align		8
        /*0038*/ 	.dword	_ZN39_INTERNAL_576370ac_4_k_cu_ab308ed2_66564cuda3std3__419piecewise_constructE
	.align		8
        /*0040*/ 	.dword	_ZN39_INTERNAL_576370ac_4_k_cu_ab308ed2_66564cuda3std3__48in_placeE
	.align		8
        /*0048*/ 	.dword	_ZN39_INTERNAL_576370ac_4_k_cu_ab308ed2_66564cuda3std6ranges3__45__cpo4swapE
	.align		8
        /*0050*/ 	.dword	_ZN39_INTERNAL_576370ac_4_k_cu_ab308ed2_66564cuda3std6ranges3__45__cpo9iter_moveE
	.align		8
        /*0058*/ 	.dword	_ZN39_INTERNAL_576370ac_4_k_cu_ab308ed2_66564cute7productE
	.align		8
        /*0060*/ 	.dword	_ZN39_INTERNAL_576370ac_4_k_cu_ab308ed2_66564cute1_E
	.align		8
        /*0068*/ 	.dword	$str$22
	.align		8
        /*0070*/ 	.dword	$str$23


//--------------------- .text._ZN7cutlass13device_kernelINS_4gemm6kernel13GemmUniversalIN4cute5tupleIJiiiiEEENS1_10collective13CollectiveMmaINS1_34MainloopSm90TmaGmmaWarpSpecializedILi4ENS5_IJNS4_1CILi1EEESB_SB_EEENS1_35KernelTmaWarpSpecializedCooperativeEEENS5_IJNSA_ILi384EEENSA_ILi512EEENSA_ILi64EEEEEEaNS5_IJlSB_lEEEaSJ_NS4_8TiledMMAINS4_8MMA_AtomIJNS4_4SM904GMMA27MMA_64x256x32_S32S8S8_SS_TNEEEENS4_6LayoutINS5_IJNSA_ILi2EEESB_SB_EEENS5_IJSB_NSA_ILi0EEEST_EEEEENS5_IJNS4_10UnderscoreESW_SW_EEEEENS4_13SM90_TMA_LOADENS4_14ComposedLayoutINS4_7SwizzleILi2ELi4ELi3EEENS4_18smem_ptr_flag_bitsILi8EEENSQ_INS5_IJNSA_ILi8EEESH_EEENS5_IJSH_SB_EEEEEEEvNS4_8identityESZ_S19_vS1A_EENS_8epilogue10collective6detail29Sm90TmaWarpSpecializedAdapterINS1D_15DefaultEpilogueIaSJ_SJ_NS1C_6thread17LinearCombinationIaLi1EiiLNS1H_9ScaleType4KindE0ELNS_15FloatRoundStyleE2EaEENS1_15EpilogueDefaultEEEEEvvEEEEvNT_6ParamsE --------------------------
	.section	.text._ZN7cutlass13device_kernelINS_4gemm6kernel13GemmUniversalIN4cute5tupleIJiiiiEEENS1_10collective13CollectiveMmaINS1_34MainloopSm90TmaGmmaWarpSpecializedILi4ENS5_IJNS4_1CILi1EEESB_SB_EEENS1_35KernelTmaWarpSpecializedCooperativeEEENS5_IJNSA_ILi384EEENSA_ILi512EEENSA_ILi64EEEEEEaNS5_IJlSB_lEEEaSJ_NS4_8TiledMMAINS4_8MMA_AtomIJNS4_4SM904GMMA27MMA_64x256x32_S32S8S8_SS_TNEEEENS4_6LayoutINS5_IJNSA_ILi2EEESB_SB_EEENS5_IJSB_NSA_ILi0EEEST_EEEEENS5_IJNS4_10UnderscoreESW_SW_EEEEENS4_13SM90_TMA_LOADENS4_14ComposedLayoutINS4_7SwizzleILi2ELi4ELi3EEENS4_18smem_ptr_flag_bitsILi8EEENSQ_INS5_IJNSA_ILi8EEESH_EEENS5_IJSH_SB_EEEEEEEvNS4_8identityESZ_S19_vS1A_EENS_8epilogue10collective6detail29Sm90TmaWarpSpecializedAdapterINS1D_15DefaultEpilogueIaSJ_SJ_NS1C_6thread17LinearCombinationIaLi1EiiLNS1H_9ScaleType4KindE0ELNS_15FloatRoundStyleE2EaEENS1_15EpilogueDefaultEEEEEvvEEEEvNT_6ParamsE,"ax",@progbits
	.align	128
.text._ZN7cutlass13device_kernelINS_4gemm6kernel13GemmUniversalIN4cute5tupleIJiiiiEEENS1_10collective13CollectiveMmaINS1_34MainloopSm90TmaGmmaWarpSpecializedILi4ENS5_IJNS4_1CILi1EEESB_SB_EEENS1_35KernelTmaWarpSpecializedCooperativeEEENS5_IJNSA_ILi384EEENSA_ILi512EEENSA_ILi64EEEEEEaNS5_IJlSB_lEEEaSJ_NS4_8TiledMMAINS4_8MMA_AtomIJNS4_4SM904GMMA27MMA_64x256x32_S32S8S8_SS_TNEEEENS4_6LayoutINS5_IJNSA_ILi2EEESB_SB_EEENS5_IJSB_NSA_ILi0EEEST_EEEEENS5_IJNS4_10UnderscoreESW_SW_EEEEENS4_13SM90_TMA_LOADENS4_14ComposedLayoutINS4_7SwizzleILi2ELi4ELi3EEENS4_18smem_ptr_flag_bitsILi8EEENSQ_INS5_IJNSA_ILi8EEESH_EEENS5_IJSH_SB_EEEEEEEvNS4_8identityESZ_S19_vS1A_EENS_8epilogue10collective6detail29Sm90TmaWarpSpecializedAdapterINS1D_15DefaultEpilogueIaSJ_SJ_NS1C_6thread17LinearCombinationIaLi1EiiLNS1H_9ScaleType4KindE0ELNS_15FloatRoundStyleE2EaEENS1_15EpilogueDefaultEEEEEvvEEEEvNT_6ParamsE:
        .type           _ZN7cutlass13device_kernelINS_4gemm6kernel13GemmUniversalIN4cute5tupleIJiiiiEEENS1_10collective13CollectiveMmaINS1_34MainloopSm90TmaGmmaWarpSpecializedILi4ENS5_IJNS4_1CILi1EEESB_SB_EEENS1_35KernelTmaWarpSpecializedCooperativeEEENS5_IJNSA_ILi384EEENSA_ILi512EEENSA_ILi64EEEEEEaNS5_IJlSB_lEEEaSJ_NS4_8TiledMMAINS4_8MMA_AtomIJNS4_4SM904GMMA27MMA_64x256x32_S32S8S8_SS_TNEEEENS4_6LayoutINS5_IJNSA_ILi2EEESB_SB_EEENS5_IJSB_NSA_ILi0EEEST_EEEEENS5_IJNS4_10UnderscoreESW_SW_EEEEENS4_13SM90_TMA_LOADENS4_14ComposedLayoutINS4_7SwizzleILi2ELi4ELi3EEENS4_18smem_ptr_flag_bitsILi8EEENSQ_INS5_IJNSA_ILi8EEESH_EEENS5_IJSH_SB_EEEEEEEvNS4_8identityESZ_S19_vS1A_EENS_8epilogue10collective6detail29Sm90TmaWarpSpecializedAdapterINS1D_15DefaultEpilogueIaSJ_SJ_NS1C_6thread17LinearCombinationIaLi1EiiLNS1H_9ScaleType4KindE0ELNS_15FloatRoundStyleE2EaEENS1_15EpilogueDefaultEEEEEvvEEEEvNT_6ParamsE,@function
        .size           _ZN7cutlass13device_kernelINS_4gemm6kernel13GemmUniversalIN4cute5tupleIJiiiiEEENS1_10collective13CollectiveMmaINS1_34MainloopSm90TmaGmmaWarpSpecializedILi4ENS5_IJNS4_1CILi1EEESB_SB_EEENS1_35KernelTmaWarpSpecializedCooperativeEEENS5_IJNSA_ILi384EEENSA_ILi512EEENSA_ILi64EEEEEEaNS5_IJlSB_lEEEaSJ_NS4_8TiledMMAINS4_8MMA_AtomIJNS4_4SM904GMMA27MMA_64x256x32_S32S8S8_SS_TNEEEENS4_6LayoutINS5_IJNSA_ILi2EEESB_SB_EEENS5_IJSB_NSA_ILi0EEEST_EEEEENS5_IJNS4_10UnderscoreESW_SW_EEEEENS4_13SM90_TMA_LOADENS4_14ComposedLayoutINS4_7SwizzleILi2ELi4ELi3EEENS4_18smem_ptr_flag_bitsILi8EEENSQ_INS5_IJNSA_ILi8EEESH_EEENS5_IJSH_SB_EEEEEEEvNS4_8identityESZ_S19_vS1A_EENS_8epilogue10collective6detail29Sm90TmaWarpSpecializedAdapterINS1D_15DefaultEpilogueIaSJ_SJ_NS1C_6thread17LinearCombinationIaLi1EiiLNS1H_9ScaleType4KindE0ELNS_15FloatRoundStyleE2EaEENS1_15EpilogueDefaultEEEEEvvEEEEvNT_6ParamsE,(.L_x_1606 - _ZN7cutlass13device_kernelINS_4gemm6kernel13GemmUniversalIN4cute5tupleIJiiiiEEENS1_10collective13CollectiveMmaINS1_34MainloopSm90TmaGmmaWarpSpecializedILi4ENS5_IJNS4_1CILi1EEESB_SB_EEENS1_35KernelTmaWarpSpecializedCooperativeEEENS5_IJNSA_ILi384EEENSA_ILi512EEENSA_ILi64EEEEEEaNS5_IJlSB_lEEEaSJ_NS4_8TiledMMAINS4_8MMA_AtomIJNS4_4SM904GMMA27MMA_64x256x32_S32S8S8_SS_TNEEEENS4_6LayoutINS5_IJNSA_ILi2EEESB_SB_EEENS5_IJSB_NSA_ILi0EEEST_EEEEENS5_IJNS4_10UnderscoreESW_SW_EEEEENS4_13SM90_TMA_LOADENS4_14ComposedLayoutINS4_7SwizzleILi2ELi4ELi3EEENS4_18smem_ptr_flag_bitsILi8EEENSQ_INS5_IJNSA_ILi8EEESH_EEENS5_IJSH_SB_EEEEEEEvNS4_8identityESZ_S19_vS1A_EENS_8epilogue10collective6detail29Sm90TmaWarpSpecializedAdapterINS1D_15DefaultEpilogueIaSJ_SJ_NS1C_6thread17LinearCombinationIaLi1EiiLNS1H_9ScaleType4KindE0ELNS_15FloatRoundStyleE2EaEENS1_15EpilogueDefaultEEEEEvvEEEEvNT_6ParamsE)
        .other          _ZN7cutlass13device_kernelINS_4gemm6kernel13GemmUniversalIN4cute5tupleIJiiiiEEENS1_10collective13CollectiveMmaINS1_34MainloopSm90TmaGmmaWarpSpecializedILi4ENS5_IJNS4_1CILi1EEESB_SB_EEENS1_35KernelTmaWarpSpecializedCooperativeEEENS5_IJNSA_ILi384EEENSA_ILi512EEENSA_ILi64EEEEEEaNS5_IJlSB_lEEEaSJ_NS4_8TiledMMAINS4_8MMA_AtomIJNS4_4SM904GMMA27MMA_64x256x32_S32S8S8_SS_TNEEEENS4_6LayoutINS5_IJNSA_ILi2EEESB_SB_EEENS5_IJSB_NSA_ILi0EEEST_EEEEENS5_IJNS4_10UnderscoreESW_SW_EEEEENS4_13SM90_TMA_LOADENS4_14ComposedLayoutINS4_7SwizzleILi2ELi4ELi3EEENS4_18smem_ptr_flag_bitsILi8EEENSQ_INS5_IJNSA_ILi8EEESH_EEENS5_IJSH_SB_EEEEEEEvNS4_8identityESZ_S19_vS1A_EENS_8epilogue10collective6detail29Sm90TmaWarpSpecializedAdapterINS1D_15DefaultEpilogueIaSJ_SJ_NS1C_6thread17LinearCombinationIaLi1EiiLNS1H_9ScaleType4KindE0ELNS_15FloatRoundStyleE2EaEENS1_15EpilogueDefaultEEEEEvvEEEEvNT_6ParamsE,@"STO_CUDA_ENTRY STV_DEFAULT"
_ZN7cutlass13device_kernelINS_4gemm6kernel13GemmUniversalIN4cute5tupleIJiiiiEEENS1_10collective13CollectiveMmaINS1_34MainloopSm90TmaGmmaWarpSpecializedILi4ENS5_IJNS4_1CILi1EEESB_SB_EEENS1_35KernelTmaWarpSpecializedCooperativeEEENS5_IJNSA_ILi384EEENSA_ILi512EEENSA_ILi64EEEEEEaNS5_IJlSB_lEEEaSJ_NS4_8TiledMMAINS4_8MMA_AtomIJNS4_4SM904GMMA27MMA_64x256x32_S32S8S8_SS_TNEEEENS4_6LayoutINS5_IJNSA_ILi2EEESB_SB_EEENS5_IJSB_NSA_ILi0EEEST_EEEEENS5_IJNS4_10UnderscoreESW_SW_EEEEENS4_13SM90_TMA_LOADENS4_14ComposedLayoutINS4_7SwizzleILi2ELi4ELi3EEENS4_18smem_ptr_flag_bitsILi8EEENSQ_INS5_IJNSA_ILi8EEESH_EEENS5_IJSH_SB_EEEEEEEvNS4_8identityESZ_S19_vS1A_EENS_8epilogue10collective6detail29Sm90TmaWarpSpecializedAdapterINS1D_15DefaultEpilogueIaSJ_SJ_NS1C_6thread17LinearCombinationIaLi1EiiLNS1H_9ScaleType4KindE0ELNS_15FloatRoundStyleE2EaEENS1_15EpilogueDefaultEEEEEvvEEEEvNT_6ParamsE:
[----:B------:R-:W0:Y:S02]  /*0000*/  LDC R1, c[0x0][0x28] ;  /* 0x00000a00ff017b82 */ /* 0x000e240000000800 */
[----:B0-----:R-:W-:Y:S01]  /*0010*/  VIADD R1, R1, 0xffffe648 ;  /* 0xffffe64801017836 */ /* 0x001fe20000000000 */
[----:B------:R-:W0:Y:S01]  /*0020*/  S2R R2, SR_TID.X ;  /* 0x0000000000027919 */ /* 0x000e220000002100 */
[----:B------:R-:W-:Y:S01]  /*0030*/  ELECT P0, URZ, PT ;  /* 0x00000000003f782f */ /* 0x000fe20003800000 */
[----:B------:R-:W-:Y:S01]  /*0040*/  BSSY B0, `(.L_x_0) ;  /* 0x0000015000007945 */ /* 0x000fe20003800000 */
[--C-:B0-----:R-:W-:Y:S02]  /*0050*/  SHF.R.U32.HI R0, RZ, 0x5, R2.reuse ;  /* 0x00000005ff007819 */ /* 0x101fe40000011602 */
[----:B------:R-:W-:-:S03]  /*0060*/  SHF.R.U32.HI R2, RZ, 0x7, R2 ;  /* 0x00000007ff027819 */ /* 0x000fc60000011602 */
[----:B------:R-:W0:Y:S04]  /*0070*/  SHFL.IDX PT, R3, R0, RZ, 0x1f ;  /* 0x00001fff00037589 */ /* 0x000e2800000e0000 */
[----:B------:R-:W1:Y:S01]  /*0080*/  SHFL.IDX PT, R2, R2, RZ, 0x1f ;  /* 0x00001fff02027589 */ /* 0x000e6200000e0000 */
[----:B0-----:R-:W-:Y:S02]  /*0090*/  R2UR UR4, R3 ;  /* 0x00000000030472ca */ /* 0x001fe400000e0000 */
[----:B-1----:R-:W-:-:S11]  /*00a0*/  R2UR UR6, R2 ;  /* 0x00000000020672ca */ /* 0x002fd600000e0000 */
[----:B------:R-:W-:Y:S02]  /*00b0*/  USHF.R.S32.HI UR5, URZ, 0x1f, UR4 ;  /* 0x0000001f3f057899 */ /* 0x000fe40008011404 */
[----:B------:R-:W-:Y:S02]  /*00c0*/  ISETP.NE.OR P0, PT, RZ, UR4, !P0 ;  /* 0x00000004ff007c0c */ /* 0x000fe4000c705670 */
[----:B------:R-:W-:-:S04]  /*00d0*/  ULEA.HI UR5, UR5, UR4, URZ, 0x2 ;  /* 0x0000000405057291 */ /* 0x000fc8000f8f103f */
[----:B------:R-:W-:-:S04]  /*00e0*/  ULOP3.LUT UR5, UR5, 0xfffffffc, URZ, 0xc0, !UPT ;  /* 0xfffffffc05057892 */ /* 0x000fc8000f8ec03f */
[----:B------:R-:W-:-:S03]  /*00f0*/  UIADD3 UR8, UR4, -UR5, URZ ;  /* 0x8000000504087290 */ /* 0x000fc6000fffe03f */
[----:B------:R-:W-:Y:S09]  /*0100*/  @P0 BRA `(.L_x_1) ;  /* 0x0000000000200947 */ /* 0x000ff20003800000 */
[----:B------:R-:W-:Y:S02]  /*0110*/  ULDC.64 UR4, c[0x0][0x198] ;  /* 0x0000660000047ab9 */ /* 0x000fe40000000a00 */
[----:B------:R-:W-:Y:S02]  /*0120*/  UIADD3 UR10, UP0, UR4, 0xf0, URZ ;  /* 0x000000f0040a7890 */ /* 0x000fe4000ff1e03f */
[----:B------:R-:W-:Y:S02]  /*0130*/  UIADD3 UR4, UP1, UR4, 0x1f0, URZ ;  /* 0x000001f004047890 */ /* 0x000fe4000ff3e03f */
[----:B------:R-:W-:Y:S02]  /*0140*/  UIADD3.X UR11, URZ, UR5, URZ, UP0, !UPT ;  /* 0x000000053f0b7290 */ /* 0x000fe400087fe43f */
[----:B------:R-:W-:-:S07]  /*0150*/  UIADD3.X UR5, URZ, UR5, URZ, UP1, !UPT ;  /* 0x000000053f057290 */ /* 0x000fce0008ffe43f */
[----:B------:R0:W-:Y:S02]  /*0160*/  UTMACCTL.PF [UR10] ;  /* 0x000000000a0079b9 */ /* 0x0001e40008040000 */
[----:B------:R0:W-:Y:S02]  /*0170*/  UTMACCTL.PF [UR4] ;  /* 0x00000000040079b9 */ /* 0x0001e40008040000 */
[----:B0-----:R-:W-:Y:S01]  /*0180*/  NOP ;  /* 0x0000000000007918 */ /* 0x001fe20000000000 */
.L_x_1:
[----:B------:R-:W-:Y:S05]  /*0190*/  BSYNC B0 ;  /* 0x0000000000007941 */ /* 0x000fea0003800000 */
.L_x_0:
[----:B------:R-:W0:Y:S01]  /*01a0*/  SHFL.IDX PT, R2, R0, RZ, 0x1f ;  /* 0x00001fff00027589 */ /* 0x000e2200000e0000 */
[----:B------:R-:W-:Y:S01]  /*01b0*/  UISETP.NE.AND UP0, UPT, UR8, 0x3, UPT ;  /* 0x000000030800788c */ /* 0x000fe2000bf05270 */
[----:B------:R-:W-:Y:S01]  /*01c0*/  ISETP.NE.AND P1, PT, RZ, UR6, PT ;  /* 0x00000006ff007c0c */ /* 0x000fe2000bf25270 */
[----:B------:R-:W-:Y:S02]  /*01d0*/  UIADD3 UR10, UR6, -0x1, URZ ;  /* 0xffffffff060a7890 */ /* 0x000fe4000fffe03f */
[----:B------:R-:W-:Y:S02]  /*01e0*/  UISETP.EQ.OR UP0, UPT, UR8, URZ, !UP0 ;  /* 0x0000003f0800728c */ /* 0x000fe4000c702670 */
[----:B------:R-:W-:Y:S02]  /*01f0*/  UISETP.GE.U32.AND UP1, UPT, UR10, 0x2, UPT ;  /* 0x000000020a00788c */ /* 0x000fe4000bf26070 */
[----:B------:R-:W-:-:S04]  /*0200*/  UISETP.EQ.AND UP0, UPT, UR6, URZ, UP0 ;  /* 0x0000003f0600728c */ /* 0x000fc80008702270 */
[----:B------:R-:W-:-:S04]  /*0210*/  USEL UR38, URZ, 0x1, !UP0 ;  /* 0x000000013f267887 */ /* 0x000fc8000c000000 */
[----:B------:R-:W-:Y:S01]  /*0220*/  USEL UR38, UR38, 0x2, UP1 ;  /* 0x0000000226267887 */ /* 0x000fe20008800000 */
[----:B0-----:R-:W-:-:S13]  /*0230*/  ISETP.NE.AND P0, PT, R2, RZ, PT ;  /* 0x000000ff0200720c */ /* 0x001fda0003f05270 */
[----:B------:R-:W-:Y:S05]  /*0240*/  @P0 BRA `(.L_x_2) ;  /* 0x0000000000580947 */ /* 0x000fea0003800000 */
[----:B------:R-:W0:Y:S01]  /*0250*/  S2UR UR9, SR_CgaCtaId ;  /* 0x00000000000979c3 */ /* 0x000e220000008800 */
[----:B------:R-:W-:Y:S01]  /*0260*/  UMOV UR4, 0x400 ;  /* 0x0000040000047882 */ /* 0x000fe20000000000 */
[----:B------:R-:W-:Y:S01]  /*0270*/  UMOV UR5, 0x1 ;  /* 0x0000000100057882 */ /* 0x000fe20000000000 */
[----:B------:R-:W-:Y:S01]  /*0280*/  UMOV UR6, 0x100 ;  /* 0x0000010000067882 */ /* 0x000fe20000000000 */
[----:B------:R-:W-:Y:S01]  /*0290*/  ELECT P0, URZ, PT ;  /* 0x00000000003f782f */ /* 0x000fe20003800000 */
[----:B------:R-:W-:-:S04]  /*02a0*/  UIADD3 UR6, -UR6, 0x100000, URZ ;  /* 0x0010000006067890 */ /* 0x000fc8000fffe13f */
[----:B------:R-:W-:Y:S02]  /*02b0*/  USHF.L.U32 UR7, UR6, 0xb, URZ ;  /* 0x0000000b06077899 */ /* 0x000fe4000800063f */
[----:B------:R-:W-:Y:S02]  /*02c0*/  USHF.L.U32 UR6, UR6, 0x1, URZ ;  /* 0x0000000106067899 */ /* 0x000fe4000800063f */
[----:B0-----:R-:W-:Y:S02]  /*02d0*/  ULEA UR9, UR9, UR4, 0x18 ;  /* 0x0000000409097291 */ /* 0x001fe4000f8ec03f */
[----:B------:R-:W-:-:S04]  /*02e0*/  UIADD3 UR4, -UR5, 0x100000, URZ ;  /* 0x0010000005047890 */ /* 0x000fc8000fffe13f */
[----:B------:R-:W-:Y:S02]  /*02f0*/  USHF.L.U32 UR5, UR4, 0xb, URZ ;  /* 0x0000000b04057899 */ /* 0x000fe4000800063f */
[----:B------:R-:W-:Y:S01]  /*0300*/  USHF.L.U32 UR4, UR4, 0x1, URZ ;  /* 0x0000000104047899 */ /* 0x000fe2000800063f */
[----:B------:R-:W0:Y:S11]  /*0310*/  FENCE.VIEW.ASYNC.S ;  /* 0x00000000000073c6 */ /* 0x000e360000000000 */
[----:B0-----:R0:W1:Y:S01]  /*0320*/  SYNCS.EXCH.64 URZ, [UR9], UR4 ;  /* 0x00000004093f75b2 */ /* 0x0010620008000100 */
[----:B------:R0:W2:Y:S01]  /*0330*/  SYNCS.EXCH.64 URZ, [UR9+0x20], UR6 ;  /* 0x00002006093f75b2 */ /* 0x0000a20008000100 */
[----:B------:R0:W3:Y:S01]  /*0340*/  SYNCS.EXCH.64 URZ, [UR9+0x8], UR4 ;  /* 0x00000804093f75b2 */ /* 0x0000e20008000100 */
[----:B------:R0:W4:Y:S01]  /*0350*/  SYNCS.EXCH.64 URZ, [UR9+0x28], UR6 ;  /* 0x00002806093f75b2 */ /* 0x0001220008000100 */
[----:B------:R0:W0:Y:S01]  /*0360*/  SYNCS.EXCH.64 URZ, [UR9+0x10], UR4 ;  /* 0x00001004093f75b2 */ /* 0x0000220008000100 */
[----:B------:R0:W0:Y:S01]  /*0370*/  SYNCS.EXCH.64 URZ, [UR9+0x30], UR6 ;  /* 0x00003006093f75b2 */ /* 0x0000220008000100 */
[----:B------:R0:W0:Y:S01]  /*0380*/  SYNCS.EXCH.64 URZ, [UR9+0x18], UR4 ;  /* 0x00001804093f75b2 */ /* 0x0000220008000100 */
[----:B------:R0:W0:Y:S01]  /*0390*/  SYNCS.EXCH.64 URZ, [UR9+0x38], UR6 ;  /* 0x00003806093f75b2 */ /* 0x0000220008000100 */
[----:B------:R-:W-:Y:S01]  /*03a0*/  NOP ;  /* 0x0000000000007918 */ /* 0x000fe20000000000 */
.L_x_2:
[----:B------:R-:W5:Y:S01]  /*03b0*/  SHFL.IDX PT, R0, R0, RZ, 0x1f ;  /* 0x00001fff00007589 */ /* 0x000f6200000e0000 */
[----:B------:R-:W1:Y:S01]  /*03c0*/  LDC R2, c[0x0][0x65c] ;  /* 0x00019700ff027b82 */ /* 0x000e620000000800 */
[----:B------:R-:W-:Y:S01]  /*03d0*/  ELECT P0, URZ, PT ;  /* 0x00000000003f782f */ /* 0x000fe20003800000 */
[----:B------:R-:W-:Y:S01]  /*03e0*/  IMAD.MOV.U32 R5, RZ, RZ, RZ ;  /* 0x000000ffff057224 */ /* 0x000fe200078e00ff */
[----:B------:R-:W2:Y:S01]  /*03f0*/  S2R R4, SR_CTAID.X ;  /* 0x0000000000047919 */ /* 0x000ea20000002500 */
[----:B0-----:R-:W-:Y:S01]  /*0400*/  UMOV UR4, 0x20 ;  /* 0x0000002000047882 */ /* 0x001fe20000000000 */
[----:B------:R-:W-:Y:S01]  /*0410*/  NOP ;  /* 0x0000000000007918 */ /* 0x000fe20000000000 */
[----:B------:R-:W-:Y:S01]  /*0420*/  NOP ;  /* 0x0000000000007918 */ /* 0x000fe20000000000 */
[----:B------:R-:W-:Y:S02]  /*0430*/  LOP3.LUT R19, R19, 0xff7fffff, RZ, 0xc0, !PT ;  /* 0xff7fffff13137812 */ /* 0x000fe400078ec0ff */
[----:B-----5:R-:W-:-:S02]  /*0440*/  ISETP.NE.OR P0, PT, R0, RZ, !P0 ;  /* 0x000000ff0000720c */ /* 0x020fc40004705670 */
[----:B-1----:R-:W-:Y:S01]  /*0450*/  ISETP.NE.AND P2, PT, R2, 0x1, PT ;  /* 0x000000010200780c */ /* 0x002fe20003f45270 */
[----:B------:R-:W0:Y:S10]  /*0460*/  S2R R0, SR_CTAID.Y ;  /* 0x0000000000007919 */ /* 0x000e340000002600 */
[----:B------:R-:W-:Y:S01]  /*0470*/  VOTEU.ALL UP0, P0 ;  /* 0x00000000003f7886 */ /* 0x000fe20000000000 */
[----:B------:R-:W-:Y:S01]  /*0480*/  VOTEU.ALL UP1, P0 ;  /* 0x00000000003f7886 */ /* 0x000fe20000020000 */
[----:B------:R-:W2:Y:S01]  /*0490*/  @P2 LDC R7, c[0x0][0x10] ;  /* 0x00000400ff072b82 */ /* 0x000ea20000000800 */
[----:B------:R-:W-:Y:S01]  /*04a0*/  @P2 IMAD.MOV.U32 R3, RZ, RZ, RZ ;  /* 0x000000ffff032224 */ /* 0x000fe200078e00ff */
[----:B------:R-:W-:Y:S01]  /*04b0*/  @P2 LOP3.LUT R19, R19, 0x800000, RZ, 0xfc, !PT ;  /* 0x0080000013132812 */ /* 0x000fe200078efcff */
[----:B------:R-:W-:Y:S01]  /*04c0*/  @P2 IMAD.MOV.U32 R11, RZ, RZ, RZ ;  /* 0x000000ffff0b2224 */ /* 0x000fe200078e00ff */
[----:B------:R-:W-:Y:S01]  /*04d0*/  @!UP0 UMOV UR6, 0x400 ;  /* 0x0000040000068882 */ /* 0x000fe20000000000 */
[----:B------:R-:W-:-:S04]  /*04e0*/  @!UP0 UIADD3 UR4, -UR4, 0x100000, URZ ;  /* 0x0010000004048890 */ /* 0x000fc8000fffe13f */
[----:B------:R-:W-:Y:S02]  /*04f0*/  @!UP0 USHF.L.U32 UR5, UR4, 0xb, URZ ;  /* 0x0000000b04058899 */ /* 0x000fe4000800063f */
[----:B------:R-:W-:Y:S01]  /*0500*/  @!UP0 USHF.L.U32 UR4, UR4, 0x1, URZ ;  /* 0x0000000104048899 */ /* 0x000fe2000800063f */
[----:B------:R-:W1:Y:S08]  /*0510*/  @!P2 LDC R9, c[0x0][0xc] ;  /* 0x00000300ff09ab82 */ /* 0x000e700000000800 */
[----:B------:R-:W5:Y:S01]  /*0520*/  @!UP0 S2UR UR7, SR_CgaCtaId ;  /* 0x00000000000789c3 */ /* 0x000f620000008800 */
[----:B0-----:R-:W-:-:S04]  /*0530*/  @P2 IMAD.MOV.U32 R2, RZ, RZ, R0 ;  /* 0x000000ffff022224 */ /* 0x001fc800078e0000 */
[----:B--2---:R-:W-:-:S04]  /*0540*/  @P2 IMAD.WIDE.U32 R6, R4, R7, R2 ;  /* 0x0000000704062225 */ /* 0x004fc800078e0002 */
[----:B------:R-:W-:Y:S02]  /*0550*/  @P2 IMAD.MOV.U32 R16, RZ, RZ, R6 ;  /* 0x000000ffff102224 */ /* 0x000fe400078e0006 */
[----:B------:R-:W-:Y:S02]  /*0560*/  @P2 IMAD.IADD R17, R7, 0x1, R11 ;  /* 0x0000000107112824 */ /* 0x000fe400078e020b */
[----:B-1----:R-:W-:-:S04]  /*0570*/  @!P2 IMAD.WIDE.U32 R2, R9, R0, R4 ;  /* 0x000000000902a225 */ /* 0x002fc800078e0004 */
[----:B------:R-:W-:Y:S02]  /*0580*/  @!P2 IMAD.MOV.U32 R16, RZ, RZ, R2 ;  /* 0x000000ffff10a224 */ /* 0x000fe400078e0002 */
[----:B------:R-:W-:Y:S01]  /*0590*/  @!P2 IMAD.MOV.U32 R17, RZ, RZ, R3 ;  /* 0x000000ffff11a224 */ /* 0x000fe200078e0003 */
[----:B-----5:R-:W-:Y:S02]  /*05a0*/  @!UP0 ULEA UR6, UR7, UR6, 0x18 ;  /* 0x0000000607068291 */ /* 0x020fe4000f8ec03f */
[----:B------:R0:W-:Y:S01]  /*05b0*/  STL [R1+0xa5c], R16 ;  /* 0x000a5c1001007387 */ /* 0x0001e20000100800 */
[----:B------:R-:W-:-:S03]  /*05c0*/  VOTEU.ALL UP0, P0 ;  /* 0x00000000003f7886 */ /* 0x000fc60000000000 */
[----:B------:R0:W-:Y:S04]  /*05d0*/  STL [R1+0xa58], R17 ;  /* 0x000a581101007387 */ /* 0x0001e80000100800 */
[----:B------:R-:W1:Y:S02]  /*05e0*/  FENCE.VIEW.ASYNC.S ;  /* 0x00000000000073c6 */ /* 0x000e640000000000 */
[----:B-1----:R0:W3:Y:S01]  /*05f0*/  @!UP0 SYNCS.EXCH.64 URZ, [UR6+0x50], UR4 ;  /* 0x00005004063f85b2 */ /* 0x0020e20008000100 */
[----:B------:R0:W3:Y:S01]  /*0600*/  @!UP1 SYNCS.EXCH.64 URZ, [UR6+0x58], UR4 ;  /* 0x00005804063f95b2 */ /* 0x0000e20008000100 */
[----:B------:R-:W-:Y:S01]  /*0610*/  NOP ;  /* 0x0000000000007918 */ /* 0x000fe20000000000 */
[----:B---34-:R-:W-:Y:S06]  /*0620*/  BAR.SYNC.DEFER_BLOCKING 0x0 ;  /* 0x0000000000007b1d */ /* 0x018fec0000010000 */
[----:B0-----:R-:W-:Y:S05]  /*0630*/  @!P1 BRA `(.L_x_3) ;  /* 0x000004c000909947 */ /* 0x001fea0003800000 */
[----:B------:R-:W-:-:S06]  /*0640*/  UISETP.GT.U32.AND UP0, UPT, UR10, 0x1, UPT ;  /* 0x000000010a00788c */ /* 0x000fcc000bf04070 */
[----:B------:R-:W-:-:S13]  /*0650*/  PLOP3.LUT P0, PT, PT, PT, UP0, 0x80, 0x0 ;  /* 0x000000000000781c */ /* 0x000fda0003f0f008 */
[----:B------:R-:W-:Y:S05]  /*0660*/  @P0 EXIT ;  /* 0x000000000000094d */ /* 0x000fea0003800000 */
[----:B------:R-:W-:Y:S01]  /*0670*/  ULDC.64 UR4, c[0x0][0x650] ;  /* 0x0001940000047ab9 */ /* 0x000fe20000000a00 */
[----:B------:R-:W-:Y:S01]  /*0680*/  UMOV UR48, 0xffffffff ;  /* 0xffffffff00307882 */ /* 0x000fe20000000000 */
[----:B------:R-:W-:Y:S01]  /*0690*/  ISETP.GE.U32.AND P0, PT, R16, UR4, PT ;  /* 0x0000000410007c0c */ /* 0x000fe2000bf06070 */
[----:B------:R-:W-:Y:S01]  /*06a0*/  UMOV UR39, 0xffffffff ;  /* 0xffffffff00277882 */ /* 0x000fe20000000000 */
[----:B------:R-:W-:Y:S01]  /*06b0*/  UMOV UR40, 0xffffffff ;  /* 0xffffffff00287882 */ /* 0x000fe20000000000 */
[----:B------:R-:W-:Y:S02]  /*06c0*/  PRMT R6, RZ, 0x7610, R6 ;  /* 0x00007610ff067816 */ /* 0x000fe40000000006 */
[----:B------:R-:W-:-:S13]  /*06d0*/  ISETP.GE.U32.AND.EX P0, PT, R17, UR5, PT, P0 ;  /* 0x0000000511007c0c */ /* 0x000fda000bf06100 */
[----:B------:R-:W-:Y:S05]  /*06e0*/  @P0 BRA `(.L_x_4) ;  /* 0x00000004006c0947 */ /* 0x000fea0003800000 */
[----:B------:R-:W0:Y:S01]  /*06f0*/  LDC.64 R12, c[0x0][0x628] ;  /* 0x00018a00ff0c7b82 */ /* 0x000e220000000a00 */
[----:B------:R-:W-:Y:S02]  /*0700*/  IMAD.MOV.U32 R2, RZ, RZ, R16 ;  /* 0x000000ffff027224 */ /* 0x000fe400078e0010 */
[----:B------:R-:W-:-:S05]  /*0710*/  IMAD.MOV.U32 R3, RZ, RZ, R17 ;  /* 0x000000ffff037224 */ /* 0x000fca00078e0011 */
[----:B------:R-:W1:Y:S08]  /*0720*/  LDC R10, c[0x0][0x630] ;  /* 0x00018c00ff0a7b82 */ /* 0x000e700000000800 */
[----:B------:R-:W2:Y:S01]  /*0730*/  LDC.64 R14, c[0x0][0x620] ;  /* 0x00018800ff0e7b82 */ /* 0x000ea20000000a00 */
[----:B0-----:R-:W-:-:S04]  /*0740*/  ISETP.NE.U32.AND P0, PT, R12, RZ, PT ;  /* 0x000000ff0c00720c */ /* 0x001fc80003f05070 */
[----:B------:R-:W-:-:S13]  /*0750*/  ISETP.NE.AND.EX P0, PT, R13, RZ, PT, P0 ;  /* 0x000000ff0d00720c */ /* 0x000fda0003f05300 */
[----:B-12---:R-:W-:Y:S05]  /*0760*/  @!P0 BRA `(.L_x_5) ;  /* 0x0000000000288947 */ /* 0x006fea0003800000 */
[----:B------:R-:W0:Y:S02]  /*0770*/  LDC R9, c[0x0][0x634] ;  /* 0x00018d00ff097b82 */ /* 0x000e240000000800 */
[----:B0-----:R-:W-:-:S05]  /*0780*/  IADD3 R9, P0, R16, R9, RZ ;  /* 0x0000000910097210 */ /* 0x001fca0007f1e0ff */
[----:B------:R-:W-:-:S04]  /*0790*/  IMAD.X R11, RZ, RZ, R17, P0 ;  /* 0x000000ffff0b7224 */ /* 0x000fc800000e0611 */
[----:B------:R-:W-:-:S04]  /*07a0*/  IMAD.WIDE.U32 R2, R11, R12, RZ ;  /* 0x0000000c0b027225 */ /* 0x000fc800078e00ff */
[----:B------:R-:W-:-:S04]  /*07b0*/  IMAD.WIDE.U32 R6, P0, R9, R13, R2 ;  /* 0x0000000d09067225 */ /* 0x000fc80007800002 */
[----:B------:R-:W-:-:S04]  /*07c0*/  IMAD.WIDE.U32 R2, R9, R12, RZ ;  /* 0x0000000c09027225 */ /* 0x000fc800078e00ff */
[----:B------:R-:W-:Y:S01]  /*07d0*/  IMAD.X R9, RZ, RZ, RZ, P0 ;  /* 0x000000ffff097224 */ /* 0x000fe200000e06ff */
[----:B------:R-:W-:Y:S01]  /*07e0*/  IADD3 RZ, P0, R3, R6, RZ ;  /* 0x0000000603ff7210 */ /* 0x000fe20007f1e0ff */
[----:B------:R-:W-:-:S04]  /*07f0*/  IMAD.MOV.U32 R8, RZ, RZ, R7 ;  /* 0x000000ffff087224 */ /* 0x000fc800078e0007 */
[----:B------:R-:W-:-:S08]  /*0800*/  IMAD.WIDE.U32.X R2, R11, R13, R8, P0 ;  /* 0x0000000d0b027225 */ /* 0x000fd000000e0408 */
.L_x_5:
[-CC-:B------:R-:W-:Y:S01]  /*0810*/  SHF.R.U64 R22, R2, R10.reuse, R3.reuse ;  /* 0x0000000a02167219 */ /* 0x180fe20000001203 */
[----:B------:R-:W0:Y:S01]  /*0820*/  LDC.64 R20, c[0x0][0x640] ;  /* 0x00019000ff147b82 */ /* 0x000e220000000a00 */
[----:B------:R-:W-:Y:S01]  /*0830*/  SHF.R.U32.HI R2, RZ, R10, R3 ;  /* 0x0000000aff027219 */ /* 0x000fe20000011603 */
[----:B------:R-:W-:Y:S01]  /*0840*/  ULDC UR4, c[0x0][0x150] ;  /* 0x0000540000047ab9 */ /* 0x000fe20000000800 */
[----:B------:R-:W-:Y:S01]  /*0850*/  IADD3 R9, P0, RZ, -R22, RZ ;  /* 0x80000016ff097210 */ /* 0x000fe20007f1e0ff */
[----:B------:R-:W-:Y:S01]  /*0860*/  IMAD.MOV.U32 R3, RZ, RZ, R17 ;  /* 0x000000ffff037224 */ /* 0x000fe200078e0011 */
[----:B------:R-:W-:-:S03]  /*0870*/  I2FP.F32.U32 R5, R4 ;  /* 0x0000000400057245 */ /* 0x000fc60000201000 */
[----:B------:R-:W1:Y:S01]  /*0880*/  LDC R8, c[0x0][0x618] ;  /* 0x00018600ff087b82 */ /* 0x000e620000000800 */
[----:B------:R-:W-:Y:S02]  /*0890*/  IMAD.X R11, RZ, RZ, ~R2, P0 ;  /* 0x000000ffff0b7224 */ /* 0x000fe400000e0e02 */
[----:B------:R-:W-:Y:S01]  /*08a0*/  FMUL R5, R5, UR4 ;  /* 0x0000000405057c20 */ /* 0x000fe20008400000 */
[----:B------:R-:W-:Y:S01]  /*08b0*/  IMAD.MOV.U32 R2, RZ, RZ, R16 ;  /* 0x000000ffff027224 */ /* 0x000fe200078e0010 */
[----:B------:R-:W-:Y:S01]  /*08c0*/  ULDC UR4, c[0x0][0x154] ;  /* 0x0000550000047ab9 */ /* 0x000fe20000000800 */
[-C--:B------:R-:W-:Y:S02]  /*08d0*/  IMAD R6, R11, R14.reuse, RZ ;  /* 0x0000000e0b067224 */ /* 0x080fe400078e02ff */
[C---:B------:R-:W-:Y:S01]  /*08e0*/  IMAD.WIDE.U32 R2, R9.reuse, R14, R2 ;  /* 0x0000000e09027225 */ /* 0x040fe200078e0002 */
[----:B------:R-:W2:Y:S01]  /*08f0*/  LDC R7, c[0x0][0x144] ;  /* 0x00005100ff077b82 */ /* 0x000ea20000000800 */
[----:B------:R-:W3:Y:S02]  /*0900*/  F2I.U32.TRUNC.NTZ R5, R5 ;  /* 0x0000000500057305 */ /* 0x000ee4000020f000 */
[----:B------:R-:W-:-:S04]  /*0910*/  IMAD R9, R9, R15, R6 ;  /* 0x0000000f09097224 */ /* 0x000fc800078e0206 */
[----:B------:R-:W-:Y:S01]  /*0920*/  IMAD.IADD R3, R3, 0x1, R9 ;  /* 0x0000000103037824 */ /* 0x000fe200078e0209 */
[----:B------:R-:W4:Y:S01]  /*0930*/  LDC R10, c[0x0][0x608] ;  /* 0x00018200ff0a7b82 */ /* 0x000f220000000800 */
[----:B0-----:R-:W-:-:S04]  /*0940*/  ISETP.NE.U32.AND P0, PT, R20, RZ, PT ;  /* 0x000000ff1400720c */ /* 0x001fc80003f05070 */
[----:B------:R-:W-:-:S03]  /*0950*/  ISETP.NE.AND.EX P0, PT, R21, RZ, PT, P0 ;  /* 0x000000ff1500720c */ /* 0x000fc60003f05300 */
[----:B------:R-:W0:Y:S01]  /*0960*/  LDC R15, c[0x0][0x658] ;  /* 0x00019600ff0f7b82 */ /* 0x000e220000000800 */
[----:B-1----:R-:W-:Y:S01]  /*0970*/  SHF.R.U64 R12, R2, R8, R3 ;  /* 0x00000008020c7219 */ /* 0x002fe20000001203 */
[----:B---3--:R-:W-:Y:S01]  /*0980*/  IMAD.MOV R6, RZ, RZ, -R5 ;  /* 0x000000ffff067224 */ /* 0x008fe200078e0a05 */
[----:B------:R-:W-:Y:S02]  /*0990*/  I2FP.F32.U32 R2, R0 ;  /* 0x0000000000027245 */ /* 0x000fe40000201000 */
[----:B------:R-:W-:-:S03]  /*09a0*/  SHF.R.U32.HI R5, RZ, R8, R3 ;  /* 0x00000008ff057219 */ /* 0x000fc60000011603 */
[----:B------:R-:W1:Y:S01]  /*09b0*/  LDC R13, c[0x0][0x148] ;  /* 0x00005200ff0d7b82 */ /* 0x000e620000000800 */
[----:B--2---:R-:W-:Y:S02]  /*09c0*/  IMAD R8, R7, R6, R4 ;  /* 0x0000000607087224 */ /* 0x004fe400078e0204 */
[----:B------:R-:W-:Y:S01]  /*09d0*/  FMUL R3, R2, UR4 ;  /* 0x0000000402037c20 */ /* 0x000fe20008400000 */
[----:B------:R-:W-:Y:S02]  /*09e0*/  IMAD.MOV.U32 R2, RZ, RZ, -0x1 ;  /* 0xffffffffff027424 */ /* 0x000fe400078e00ff */
[----:B------:R-:W-:Y:S01]  /*09f0*/  IMAD.MOV.U32 R6, RZ, RZ, 0x1 ;  /* 0x00000001ff067424 */ /* 0x000fe200078e00ff */
[----:B------:R2:W3:Y:S01]  /*0a00*/  F2I.U32.TRUNC.NTZ R11, R3 ;  /* 0x00000003000b7305 */ /* 0x0004e2000020f000 */
[----:B------:R-:W1:Y:S01]  /*0a10*/  LDC R17, c[0x0][0x600] ;  /* 0x00018000ff117b82 */ /* 0x000e620000000800 */
[-CC-:B----4-:R-:W-:Y:S02]  /*0a20*/  SHF.R.U64 R25, R12, R10.reuse, R5.reuse ;  /* 0x0000000a0c197219 */ /* 0x190fe40000001205 */
[----:B------:R-:W-:-:S05]  /*0a30*/  SHF.R.U32.HI R4, RZ, R10, R5 ;  /* 0x0000000aff047219 */ /* 0x000fca0000011605 */
[----:B------:R-:W4:Y:S01]  /*0a40*/  LDC R14, c[0x0][0x648] ;  /* 0x00019200ff0e7b82 */ /* 0x000f220000000800 */
[-CC-:B0-----:R-:W-:Y:S02]  /*0a50*/  SHF.R.U64 R18, R25, R15.reuse, R4.reuse ;  /* 0x0000000f19127219 */ /* 0x181fe40000001204 */
[-C--:B------:R-:W-:Y:S02]  /*0a60*/  SHF.L.U32 R2, R2, R15.reuse, RZ ;  /* 0x0000000f02027219 */ /* 0x080fe400000006ff */
[-C--:B------:R-:W-:Y:S02]  /*0a70*/  SHF.R.U32.HI R4, RZ, R15.reuse, R4 ;  /* 0x0000000fff047219 */ /* 0x080fe40000011604 */
[----:B------:R-:W-:Y:S01]  /*0a80*/  LOP3.LUT R10, RZ, R2, RZ, 0x33, !PT ;  /* 0x00000002ff0a7212 */ /* 0x000fe200078e33ff */
[----:B------:R-:W0:Y:S01]  /*0a90*/  LDC R23, c[0x0][0x638] ;  /* 0x00018e00ff177b82 */ /* 0x000e220000000800 */
[----:B------:R-:W-:Y:S01]  /*0aa0*/  SHF.L.U32 R9, R6, R15, RZ ;  /* 0x0000000f06097219 */ /* 0x000fe200000006ff */
[----:B------:R-:W-:-:S02]  /*0ab0*/  IMAD.MOV.U32 R2, RZ, RZ, R18 ;  /* 0x000000ffff027224 */ /* 0x000fc400078e0012 */
[----:B--2---:R-:W-:-:S04]  /*0ac0*/  IMAD.MOV.U32 R3, RZ, RZ, R4 ;  /* 0x000000ffff037224 */ /* 0x004fc800078e0004 */
[----:B------:R-:W2:Y:S01]  /*0ad0*/  LDC R16, c[0x0][0x610] ;  /* 0x00018400ff107b82 */ /* 0x000ea20000000800 */
[----:B---3--:R-:W-:Y:S05]  /*0ae0*/  @!P0 BRA `(.L_x_6) ;  /* 0x0000000000288947 */ /* 0x008fea0003800000 */
[----:B------:R-:W3:Y:S02]  /*0af0*/  LDC R7, c[0x0][0x64c] ;  /* 0x00019300ff077b82 */ /* 0x000ee40000000800 */
[----:B---3--:R-:W-:-:S05]  /*0b00*/  IADD3 R7, P0, R18, R7, RZ ;  /* 0x0000000712077210 */ /* 0x008fca0007f1e0ff */
        /* <DEDUP_REMOVED lines=8> */
.L_x_6:
[----:B----4-:R-:W-:Y:S01]  /*0b90*/  SHF.R.U64 R2, R2, R14, R3 ;  /* 0x0000000e02027219 */ /* 0x010fe20000001203 */
[----:B-1----:R-:W-:Y:S01]  /*0ba0*/  VIADD R3, R17, 0xffffffff ;  /* 0xffffffff11037836 */ /* 0x002fe20000000000 */
[----:B------:R-:W-:Y:S01]  /*0bb0*/  LOP3.LUT R10, R25, R10, RZ, 0xc0, !PT ;  /* 0x0000000a190a7212 */ /* 0x000fe200078ec0ff */
[----:B------:R-:W-:Y:S01]  /*0bc0*/  IMAD.MOV R11, RZ, RZ, -R11 ;  /* 0x000000ffff0b7224 */ /* 0x000fe200078e0a0b */
[----:B------:R-:W-:Y:S01]  /*0bd0*/  R2UR UR40, R22 ;  /* 0x00000000162872ca */ /* 0x000fe200000e0000 */
[----:B------:R-:W-:Y:S01]  /*0be0*/  IMAD.MOV R4, RZ, RZ, -R2 ;  /* 0x000000ffff047224 */ /* 0x000fe200078e0a02 */
[----:B------:R-:W-:Y:S01]  /*0bf0*/  LOP3.LUT R3, R12, R3, RZ, 0xc0, !PT ;  /* 0x000000030c037212 */ /* 0x000fe200078ec0ff */
[----:B------:R-:W-:Y:S02]  /*0c00*/  @P2 IMAD R8, R13, R11, R0 ;  /* 0x0000000b0d082224 */ /* 0x000fe400078e0200 */
[----:B------:R-:W-:Y:S02]  /*0c10*/  IMAD R9, R9, R2, R10 ;  /* 0x0000000209097224 */ /* 0x000fe400078e020a */
[----:B0-----:R-:W-:-:S02]  /*0c20*/  IMAD R0, R4, R23, R18 ;  /* 0x0000001704007224 */ /* 0x001fc400078e0212 */
[----:B--2---:R-:W-:Y:S02]  /*0c30*/  IMAD R8, R9, R16, R8 ;  /* 0x0000001009087224 */ /* 0x004fe400078e0208 */
[----:B------:R-:W-:Y:S02]  /*0c40*/  IMAD R3, R0, R17, R3 ;  /* 0x0000001100037224 */ /* 0x000fe400078e0203 */
[----:B------:R-:W-:-:S03]  /*0c50*/  IMAD.MOV.U32 R6, RZ, RZ, 0x1 ;  /* 0x00000001ff067424 */ /* 0x000fc600078e00ff */
[----:B------:R-:W-:Y:S02]  /*0c60*/  SEL R0, R3, R8, !P2 ;  /* 0x0000000803007207 */ /* 0x000fe40005000000 */
[----:B------:R-:W-:Y:S02]  /*0c70*/  SEL R8, R8, R3, !P2 ;  /* 0x0000000308087207 */ /* 0x000fe40005000000 */
[----:B------:R-:W-:Y:S02]  /*0c80*/  R2UR UR39, R0 ;  /* 0x00000000002772ca */ /* 0x000fe400000e0000 */
[----:B------:R-:W-:-:S15]  /*0c90*/  R2UR UR48, R8 ;  /* 0x00000000083072ca */ /* 0x000fde00000e0000 */
.L_x_4:
[----:B------:R-:W-:-:S08]  /*0ca0*/  NOP ;  /* 0x0000000000007918 */ /* 0x000fd00000000000 */
[----:B------:R-:W0:Y:S02]  /*0cb0*/  USETMAXREG.TRY_ALLOC.CTAPOOL UP0, 0xf0 ;  /* 0x000000f0000079c8 */ /* 0x000e240008000600 */
[----:B0-----:R-:W-:-:S13]  /*0cc0*/  PLOP3.LUT P0, PT, PT, PT, UP0, 0x80, 0x0 ;  /* 0x000000000000781c */ /* 0x001fda0003f0f008 */
[----:B------:R-:W-:Y:S05]  /*0cd0*/  @!P0 BRA `(.L_x_4) ;  /* 0xfffffffc00f08947 */ /* 0x000fea000383ffff */
[----:B------:R-:W-:Y:S01]  /*0ce0*/  ULDC.64 UR4, c[0x0][0x598] ;  /* 0x0001660000047ab9 */ /* 0x000fe20000000a00 */
[----:B------:R-:W-:Y:S01]  /*0cf0*/  ULDC.64 UR50, c[0x0][0x208] ;  /* 0x0000820000327ab9 */ /* 0x000fe20000000a00 */
[----:B------:R-:W-:-:S04]  /*0d00*/  ISETP.NE.U32.AND P0, PT, RZ, UR4, PT ;  /* 0x00000004ff007c0c */ /* 0x000fc8000bf05070 */
[----:B------:R-:W-:-:S13]  /*0d10*/  ISETP.NE.AND.EX P0, PT, RZ, UR5, PT, P0 ;  /* 0x00000005ff007c0c */ /* 0x000fda000bf05300 */
[----:B------:R-:W-:Y:S05]  /*0d20*/  @!P0 BRA `(.L_x_7) ;  /* 0x00000000001c8947 */ /* 0x000fea0003800000 */
[----:B------:R-:W0:Y:S02]  /*0d30*/  LDC.64 R2, c[0x0][0x598] ;  /* 0x00016600ff027b82 */ /* 0x000e240000000a00 */
[----:B0-----:R-:W2:Y:S02]  /*0d40*/  LDG.E.64 R2, desc[UR50][R2.64] ;  /* 0x0000003202027981 */ /* 0x001ea4000c1e1b00 */
[----:B--2---:R-:W-:-:S04]  /*0d50*/  ISETP.NE.U32.AND P0, PT, R2, RZ, PT ;  /* 0x000000ff0200720c */ /* 0x004fc80003f05070 */
[----:B------:R-:W-:-:S13]  /*0d60*/  ISETP.NE.AND.EX P0, PT, R3, RZ, PT, P0 ;  /* 0x000000ff0300720c */ /* 0x000fda0003f05300 */
[----:B------:R-:W-:Y:S05]  /*0d70*/  @!P0 BRA `(.L_x_7) ;  /* 0x0000000000088947 */ /* 0x000fea0003800000 */
[----:B------:R0:W5:Y:S01]  /*0d80*/  LD.E R17, desc[UR50][R2.64] ;  /* 0x0000003202117980 */ /* 0x000162000c101900 */
[----:B------:R-:W-:Y:S05]  /*0d90*/  BRA `(.L_x_8) ;  /* 0x0000000000247947 */ /* 0x000fea0003800000 */
.L_x_7:
[----:B------:R-:W-:Y:S02]  /*0da0*/  ULDC.64 UR4, c[0x0][0x588] ;  /* 0x0001620000047ab9 */ /* 0x000fe40000000a00 */
[----:B------:R-:W-:-:S04]  /*0db0*/  ISETP.NE.U32.AND P0, PT, RZ, UR4, PT ;  /* 0x00000004ff007c0c */ /* 0x000fc8000bf05070 */
[----:B------:R-:W-:-:S13]  /*0dc0*/  ISETP.NE.AND.EX P0, PT, RZ, UR5, PT, P0 ;  /* 0x00000005ff007c0c */ /* 0x000fda000bf05300 */
[----:B------:R-:W-:Y:S05]  /*0dd0*/  @!P0 BRA `(.L_x_9) ;  /* 0x00000000000c8947 */ /* 0x000fea0003800000 */
[----:B------:R-:W0:Y:S02]  /*0de0*/  LDC.64 R2, c[0x0][0x588] ;  /* 0x00016200ff027b82 */ /* 0x000e240000000a00 */
[----:B0-----:R1:W5:Y:S01]  /*0df0*/  LDG.E R17, desc[UR50][R2.64] ;  /* 0x0000003202117981 */ /* 0x001362000c1e1900 */
[----:B------:R-:W-:Y:S05]  /*0e00*/  BRA `(.L_x_8) ;  /* 0x0000000000087947 */ /* 0x000fea0003800000 */
.L_x_9:
[----:B------:R-:W-:Y:S02]  /*0e10*/  ULDC UR4, c[0x0][0x580] ;  /* 0x0001600000047ab9 */ /* 0x000fe40000000800 */
[----:B------:R-:W-:-:S07]  /*0e20*/  IMAD.U32 R17, RZ, RZ, UR4 ;  /* 0x00000004ff117e24 */ /* 0x000fce000f8e00ff */
.L_x_8:
[----:B------:R-:W-:Y:S02]  /*0e30*/  ULDC.64 UR4, c[0x0][0x5a0] ;  /* 0x0001680000047ab9 */ /* 0x000fe40000000a00 */
[----:B------:R-:W-:-:S04]  /*0e40*/  ISETP.NE.U32.AND P0, PT, RZ, UR4, PT ;  /* 0x00000004ff007c0c */ /* 0x000fc8000bf05070 */
[----:B------:R-:W-:-:S13]  /*0e50*/  ISETP.NE.AND.EX P0, PT, RZ, UR5, PT, P0 ;  /* 0x00000005ff007c0c */ /* 0x000fda000bf05300 */
[----:B------:R-:W-:Y:S05]  /*0e60*/  @!P0 BRA `(.L_x_10) ;  /* 0x00000000001c8947 */ /* 0x000fea0003800000 */
[----:B01----:R-:W0:Y:S02]  /*0e70*/  LDC.64 R2, c[0x0][0x5a0] ;  /* 0x00016800ff027b82 */ /* 0x003e240000000a00 */
[----:B0-----:R-:W2:Y:S02]  /*0e80*/  LDG.E.64 R2, desc[UR50][R2.64] ;  /* 0x0000003202027981 */ /* 0x001ea4000c1e1b00 */
[----:B--2---:R-:W-:-:S04]  /*0e90*/  ISETP.NE.U32.AND P0, PT, R2, RZ, PT ;  /* 0x000000ff0200720c */ /* 0x004fc80003f05070 */
[----:B------:R-:W-:-:S13]  /*0ea0*/  ISETP.NE.AND.EX P0, PT, R3, RZ, PT, P0 ;  /* 0x000000ff0300720c */ /* 0x000fda0003f05300 */
[----:B------:R-:W-:Y:S05]  /*0eb0*/  @!P0 BRA `(.L_x_10) ;  /* 0x0000000000088947 */ /* 0x000fea0003800000 */
[----:B------:R0:W5:Y:S01]  /*0ec0*/  LD.E R18, desc[UR50][R2.64] ;  /* 0x0000003202127980 */ /* 0x000162000c101900 */
[----:B------:R-:W-:Y:S05]  /*0ed0*/  BRA `(.L_x_11) ;  /* 0x0000000000247947 */ /* 0x000fea0003800000 */
.L_x_10:
[----:B------:R-:W-:Y:S02]  /*0ee0*/  ULDC.64 UR4, c[0x0][0x590] ;  /* 0x0001640000047ab9 */ /* 0x000fe40000000a00 */
[----:B------:R-:W-:-:S04]  /*0ef0*/  ISETP.NE.U32.AND P0, PT, RZ, UR4, PT ;  /* 0x00000004ff007c0c */ /* 0x000fc8000bf05070 */
[----:B------:R-:W-:-:S13]  /*0f00*/  ISETP.NE.AND.EX P0, PT, RZ, UR5, PT, P0 ;  /* 0x00000005ff007c0c */ /* 0x000fda000bf05300 */
[----:B------:R-:W-:Y:S05]  /*0f10*/  @!P0 BRA `(.L_x_12) ;  /* 0x00000000000c8947 */ /* 0x000fea0003800000 */
[----:B01----:R-:W0:Y:S02]  /*0f20*/  LDC.64 R2, c[0x0][0x590] ;  /* 0x00016400ff027b82 */ /* 0x003e240000000a00 */
[----:B0-----:R1:W5:Y:S01]  /*0f30*/  LDG.E R18, desc[UR50][R2.64] ;  /* 0x0000003202127981 */ /* 0x001362000c1e1900 */
[----:B------:R-:W-:Y:S05]  /*0f40*/  BRA `(.L_x_11) ;  /* 0x0000000000087947 */ /* 0x000fea0003800000 */
.L_x_12:
[----:B------:R-:W-:Y:S02]  /*0f50*/  ULDC UR4, c[0x0][0x584] ;  /* 0x0001610000047ab9 */ /* 0x000fe40000000800 */
[----:B------:R-:W-:-:S07]  /*0f60*/  IMAD.U32 R18, RZ, RZ, UR4 ;  /* 0x00000004ff127e24 */ /* 0x000fce000f8e00ff */
.L_x_11:
[----:B------:R-:W-:-:S13]  /*0f70*/  LOP3.LUT P0, RZ, R6, 0xff, RZ, 0xc0, !PT ;  /* 0x000000ff06ff7812 */ /* 0x000fda000780c0ff */
[----:B------:R-:W-:Y:S05]  /*0f80*/  @!P0 EXIT ;  /* 0x000000000000894d */ /* 0x000fea0003800000 */
[----:B------:R-:W-:Y:S01]  /*0f90*/  ULDC UR4, c[0x0][0x28c] ;  /* 0x0000a30000047ab9 */ /* 0x000fe20000000800 */
[----:B------:R-:W-:Y:S01]  /*0fa0*/  ULDC.64 UR46, c[0x0][0x5c8] ;  /* 0x00017200002e7ab9 */ /* 0x000fe20000000a00 */
[----:B------:R-:W-:Y:S02]  /*0fb0*/  UIADD3 UR4, UR4, 0x3f, URZ ;  /* 0x0000003f04047890 */ /* 0x000fe4000fffe03f */
[----:B------:R-:W-:Y:S02]  /*0fc0*/  USHF.L.U64.HI UR41, UR46, 0x7, UR47 ;  /* 0x000000072e297899 */ /* 0x000fe4000801022f */
[----:B------:R-:W-:Y:S02]  /*0fd0*/  USHF.R.S32.HI UR5, URZ, 0x1f, UR4 ;  /* 0x0000001f3f057899 */ /* 0x000fe40008011404 */
[----:B------:R-:W-:Y:S02]  /*0fe0*/  USHF.L.U32 UR42, UR46, 0x7, URZ ;  /* 0x000000072e2a7899 */ /* 0x000fe4000800063f */
[----:B------:R-:W-:-:S02]  /*0ff0*/  ULEA.HI UR5, UR5, UR4, URZ, 0x6 ;  /* 0x0000000405057291 */ /* 0x000fc4000f8f303f */
[----:B------:R-:W-:Y:S02]  /*1000*/  USHF.L.U64.HI UR43, UR46, 0x3, UR47 ;  /* 0x000000032e2b7899 */ /* 0x000fe4000801022f */
[----:B------:R-:W-:Y:S02]  /*1010*/  USHF.L.U32 UR44, UR46, 0x3, URZ ;  /* 0x000000032e2c7899 */ /* 0x000fe4000800063f */
[----:B------:R-:W-:Y:S02]  /*1020*/  USHF.L.U64.HI UR45, UR46, 0x8, UR47 ;  /* 0x000000082e2d7899 */ /* 0x000fe4000801022f */
[----:B------:R-:W-:Y:S02]  /*1030*/  USHF.L.U32 UR46, UR46, 0x8, URZ ;  /* 0x000000082e2e7899 */ /* 0x000fe4000800063f */
[----:B------:R-:W-:Y:S01]  /*1040*/  USHF.R.S32.HI UR47, URZ, 0x6, UR5 ;  /* 0x000000063f2f7899 */ /* 0x000fe20008011405 */
[----:B------:R-:W-:Y:S01]  /*1050*/  UMOV UR36, URZ ;  /* 0x0000003f00247c82 */ /* 0x000fe20008000000 */
[----:B------:R-:W-:-:S10]  /*1060*/  UMOV UR37, URZ ;  /* 0x0000003f00257c82 */ /* 0x000fd40008000000 */
.L_x_1570:
[----:B--2---:R-:W2:Y:S01]  /*1070*/  S2R R0, SR_TID.X ;  /* 0x0000000000007919 */ /* 0x004ea20000002100 */
[----:B------:R-:W3:Y:S01]  /*1080*/  S2UR UR7, SR_CgaCtaId ;  /* 0x00000000000779c3 */ /* 0x000ee20000008800 */
[----:B------:R-:W-:Y:S02]  /*1090*/  UMOV UR6, 0x400 ;  /* 0x0000040000067882 */ /* 0x000fe40000000000 */
[----:B---3--:R-:W-:Y:S01]  /*10a0*/  ULEA UR6, UR7, UR6, 0x18 ;  /* 0x0000000607067291 */ /* 0x008fe2000f8ec03f */
[----:B--2---:R-:W-:-:S04]  /*10b0*/  LOP3.LUT R0, R0, 0x80, RZ, 0xc0, !PT ;  /* 0x0000008000007812 */ /* 0x004fc800078ec0ff */
[----:B------:R-:W-:-:S06]  /*10c0*/  SHF.R.U32.HI R0, RZ, 0x7, R0 ;  /* 0x00000007ff007819 */ /* 0x000fcc0000011600 */
[----:B------:R-:W2:Y:S02]  /*10d0*/  SHFL.IDX PT, R0, R0, RZ, 0x1f ;  /* 0x00001fff00007589 */ /* 0x000ea400000e0000 */
[----:B--2---:R-:W-:-:S13]  /*10e0*/  R2UR UR4, R0 ;  /* 0x00000000000472ca */ /* 0x004fda00000e0000 */
[----:B------:R-:W-:-:S04]  /*10f0*/  ULEA.HI UR5, UR4, UR4, URZ, 0x1 ;  /* 0x0000000404057291 */ /* 0x000fc8000f8f083f */
[----:B------:R-:W-:-:S04]  /*1100*/  ULOP3.LUT UR5, UR5, 0xffffe, URZ, 0xc0, !UPT ;  /* 0x000ffffe05057892 */ /* 0x000fc8000f8ec03f */
[----:B------:R-:W-:-:S03]  /*1110*/  UIADD3 UR5, UR4, -UR5, URZ ;  /* 0x8000000504057290 */ /* 0x000fc6000fffe03f */
[----:B------:R-:W-:Y:S01]  /*1120*/  ULDC UR4, c[0x0][0x28c] ;  /* 0x0000a30000047ab9 */ /* 0x000fe20000000800 */
[----:B------:R-:W-:Y:S01]  /*1130*/  ULEA UR5, UR5, UR6, 0xc ;  /* 0x0000000605057291 */ /* 0x000fe2000f8e603f */
[----:B------:R-:W-:-:S03]  /*1140*/  ISETP.LT.AND P0, PT, RZ, UR4, PT ;  /* 0x00000004ff007c0c */ /* 0x000fc6000bf01270 */
[----:B------:R-:W-:-:S04]  /*1150*/  UIADD3 UR5, UR5, 0x100, URZ ;  /* 0x0000010005057890 */ /* 0x000fc8000fffe03f */
[----:B------:R-:W-:-:S04]  /*1160*/  USHF.R.U32.HI UR5, URZ, 0x4, UR5 ;  /* 0x000000043f057899 */ /* 0x000fc80008011605 */
[----:B------:R-:W-:Y:S02]  /*1170*/  ULOP3.LUT UR49, UR5, 0x3fff, URZ, 0xc0, !UPT ;  /* 0x00003fff05317892 */ /* 0x000fe4000f8ec03f */
[----:B0-----:R-:W-:Y:S10]  /*1180*/  @P0 BRA `(.L_x_13) ;  /* 0x0000000000400947 */ /* 0x001ff40003800000 */
[----:B------:R-:W-:Y:S01]  /*1190*/  MOV R0, 0x0 ;  /* 0x0000000000007802 */ /* 0x000fe20000000f00 */
[----:B------:R-:W-:Y:S01]  /*11a0*/  ULDC.64 UR4, c[0x4][0x68] ;  /* 0x01001a0000047ab9 */ /* 0x000fe20000000a00 */
[----:B------:R-:W-:Y:S01]  /*11b0*/  ULDC.64 UR6, c[0x4][0x8] ;  /* 0x0100020000067ab9 */ /* 0x000fe20000000a00 */
[----:B------:R-:W-:Y:S01]  /*11c0*/  IMAD.U32 R4, RZ, RZ, UR4 ;  /* 0x00000004ff047e24 */ /* 0x000fe2000f8e00ff */
[----:B01----:R0:W1:Y:S01]  /*11d0*/  LDC.64 R2, c[0x4][R0] ;  /* 0x0100000000027b82 */ /* 0x0030620000000a00 */
[----:B------:R-:W-:Y:S01]  /*11e0*/  IMAD.U32 R5, RZ, RZ, UR5 ;  /* 0x00000005ff057e24 */ /* 0x000fe2000f8e00ff */
[----:B------:R-:W-:Y:S01]  /*11f0*/  ULDC.64 UR4, c[0x4][0x70] ;  /* 0x01001c0000047ab9 */ /* 0x000fe20000000a00 */
[----:B------:R-:W-:Y:S02]  /*1200*/  IMAD.U32 R10, RZ, RZ, UR6 ;  /* 0x00000006ff0a7e24 */ /* 0x000fe4000f8e00ff */
[----:B------:R-:W-:Y:S02]  /*1210*/  IMAD.U32 R6, RZ, RZ, UR4 ;  /* 0x00000004ff067e24 */ /* 0x000fe4000f8e00ff */
[----:B------:R-:W-:-:S02]  /*1220*/  IMAD.U32 R7, RZ, RZ, UR5 ;  /* 0x00000005ff077e24 */ /* 0x000fc4000f8e00ff */
[----:B------:R-:W-:Y:S02]  /*1230*/  IMAD.U32 R11, RZ, RZ, UR7 ;  /* 0x00000007ff0b7e24 */ /* 0x000fe4000f8e00ff */
[----:B------:R-:W-:Y:S02]  /*1240*/  IMAD.MOV.U32 R8, RZ, RZ, 0x1e1 ;  /* 0x000001e1ff087424 */ /* 0x000fe400078e00ff */
[----:B------:R-:W-:Y:S02]  /*1250*/  IMAD.MOV.U32 R12, RZ, RZ, 0x1 ;  /* 0x00000001ff0c7424 */ /* 0x000fe400078e00ff */
[----:B0-----:R-:W-:-:S07]  /*1260*/  IMAD.MOV.U32 R13, RZ, RZ, RZ ;  /* 0x000000ffff0d7224 */ /* 0x001fce00078e00ff */
[----:B------:R-:W-:-:S07]  /*1270*/  LEPC R20, `(.L_x_13) ;  /* 0x000000001014794e */ /* 0x000fce0000000000 */
[----:B-1---5:R-:W-:Y:S05]  /*1280*/  CALL.ABS.NOINC R2 ;  /* 0x0000000002007343 */ /* 0x022fea0003c00000 */
.L_x_13:
[----:B------:R-:W-:-:S06]  /*1290*/  ULOP3.LUT UR4, UR38, 0x1, URZ, 0xfc, !UPT ;  /* 0x0000000126047892 */ /* 0x000fcc000f8efc3f */
[----:B------:R-:W-:-:S05]  /*12a0*/  IMAD.U32 R0, RZ, RZ, UR4 ;  /* 0x00000004ff007e24 */ /* 0x000fca000f8e00ff */
[----:B------:R-:W-:-:S13]  /*12b0*/  ISETP.NE.AND P0, PT, R0, 0x3, PT ;  /* 0x000000030000780c */ /* 0x000fda0003f05270 */
[----:B------:R-:W-:Y:S05]  /*12c0*/  @!P0 BRA `(.L_x_14) ;  /* 0x0000000000048947 */ /* 0x000fea0003800000 */
[----:B------:R-:W-:Y:S01]  /*12d0*/  BPT.TRAP 0x1 ;  /* 0x000000040000795c */ /* 0x000fe20000300000 */
.L_x_14:
[----:B------:R-:W2:Y:S01]  /*12e0*/  S2UR UR5, SR_CgaCtaId ;  /* 0x00000000000579c3 */ /* 0x000ea20000008800 */
[----:B------:R-:W-:Y:S01]  /*12f0*/  UMOV UR4, 0x400 ;  /* 0x0000040000047882 */ /* 0x000fe20000000000 */
[----:B01----:R-:W-:Y:S02]  /*1300*/  IMAD.U32 R2, RZ, RZ, UR36 ;  /* 0x00000024ff027e24 */ /* 0x003fe4000f8e00ff */
[----:B------:R-:W-:-:S03]  /*1310*/  IMAD.U32 R3, RZ, RZ, UR37 ;  /* 0x00000025ff037e24 */ /* 0x000fc6000f8e00ff */
[----:B------:R-:W-:Y:S01]  /*1320*/  SHF.L.U32 R2, R2, 0x1f, RZ ;  /* 0x0000001f02027819 */ /* 0x000fe200000006ff */
[----:B--2---:R-:W-:-:S06]  /*1330*/  ULEA UR4, UR5, UR4, 0x18 ;  /* 0x0000000405047291 */ /* 0x004fcc000f8ec03f */
[----:B------:R-:W-:-:S04]  /*1340*/  IMAD.U32 R0, RZ, RZ, UR4 ;  /* 0x00000004ff007e24 */ /* 0x000fc8000f8e00ff */
[----:B------:R-:W-:-:S04]  /*1350*/  IMAD R3, R3, 0x8, R0 ;  /* 0x0000000803037824 */ /* 0x000fc800078e0200 */
[----:B------:R0:W1:Y:S01]  /*1360*/  SYNCS.PHASECHK.TRANS64.TRYWAIT P1, [R3+URZ], R2 ;  /* 0x00000002030075a7 */ /* 0x000062000802017f */
[----:B------:R-:W-:Y:S05]  /*1370*/  @!P0 BRA `(.L_x_15) ;  /* 0x0000000000048947 */ /* 0x000fea0003800000 */
[----:B------:R-:W-:Y:S01]  /*1380*/  BPT.TRAP 0x1 ;  /* 0x000000040000795c */ /* 0x000fe20000300000 */
.L_x_15:
[----:B-1----:R-:W-:Y:S05]  /*1390*/  @P1 BRA `(.L_x_16) ;  /* 0x0000000000081947 */ /* 0x002fea0003800000 */
[----:B------:R-:W1:Y:S02]  /*13a0*/  SYNCS.PHASECHK.TRANS64.TRYWAIT P1, [R3+URZ], R2 ;  /* 0x00000002030075a7 */ /* 0x000e64000802017f */
[----:B-1----:R-:W-:Y:S05]  /*13b0*/  @!P1 BRA `(.L_x_17) ;  /* 0x000004c800f89947 */ /* 0x002fea0003800000 */
.L_x_16:
[----:B------:R-:W-:-:S04]  /*13c0*/  UISETP.LT.AND UP0, UPT, UR47, 0x1, UPT ;  /* 0x000000012f00788c */ /* 0x000fc8000bf01270 */
[----:B------:R-:W-:-:S06]  /*13d0*/  USEL UR4, UR47, 0x1, UP0 ;  /* 0x000000012f047887 */ /* 0x000fcc0008000000 */
[----:B01----:R-:W-:Y:S01]  /*13e0*/  IMAD.U32 R3, RZ, RZ, UR4 ;  /* 0x00000004ff037e24 */ /* 0x003fe2000f8e00ff */
[----:B------:R-:W-:Y:S05]  /*13f0*/  WARPSYNC.ALL ;  /* 0x0000000000007948 */ /* 0x000fea0003800000 */
[----:B------:R-:W-:-:S04]  /*1400*/  IADD3 R3, -R3, UR47, RZ ;  /* 0x0000002f03037c10 */ /* 0x000fc8000fffe1ff */
[----:B------:R-:W-:Y:S02]  /*1410*/  ISETP.GE.AND P1, PT, R3, 0x1, PT ;  /* 0x000000010300780c */ /* 0x000fe40003f26270 */
[----:B------:R-:W-:Y:S01]  /*1420*/  R2UR UR4, R0 ;  /* 0x00000000000472ca */ /* 0x000fe200000e0000 */
[----:B------:R-:W-:Y:S01]  /*1430*/  ULOP3.LUT UR12, UR49, 0x10000, URZ, 0xfc, !UPT ;  /* 0x00010000310c7892 */ /* 0x000fe2000f8efc3f */
[----:B------:R-:W-:Y:S01]  /*1440*/  WARPGROUP.ARRIVE ;  /* 0x00000000000079c5 */ /* 0x000fe20000000000 */
[----:B------:R-:W-:Y:S01]  /*1450*/  UMOV UR5, 0x80000020 ;  /* 0x8000002000057882 */ /* 0x000fe20000000000 */
[----:B------:R-:W-:Y:S01]  /*1460*/  UMOV UR7, 0x80000020 ;  /* 0x8000002000077882 */ /* 0x000fe20000000000 */
[----:B------:R-:W-:Y:S01]  /*1470*/  UIMAD UR14, UR37, 0x600, UR12 ;  /* 0x00000600250e78a4 */ /* 0x000fe2000f8e020c */
[----:B------:R-:W-:Y:S01]  /*1480*/  STL [R1+0x1324], R22 ;  /* 0x0013241601007387 */ /* 0x000fe20000100800 */
[----:B------:R-:W-:Y:S01]  /*1490*/  UMOV UR9, UR5 ;  /* 0x0000000500097c82 */ /* 0x000fe20008000000 */
[----:B------:R-:W-:-:S02]  /*14a0*/  UMOV UR11, 0x80000020 ;  /* 0x80000020000b7882 */ /* 0x000fc40000000000 */
[----:B------:R-:W-:Y:S03]  /*14b0*/  STL [R1+0x1320], R19 ;  /* 0x0013201301007387 */ /* 0x000fe60000100800 */
[----:B------:R-:W-:Y:S01]  /*14c0*/  UIADD3 UR4, UR4, 0x18100, URZ ;  /* 0x0001810004047890 */ /* 0x000fe2000fffe03f */
[----:B-----5:R-:W-:Y:S03]  /*14d0*/  STL [R1+0x131c], R18 ;  /* 0x00131c1201007387 */ /* 0x020fe60000100800 */
[----:B------:R-:W-:Y:S01]  /*14e0*/  USHF.R.U32.HI UR4, URZ, 0x4, UR4 ;  /* 0x000000043f047899 */ /* 0x000fe20008011604 */
[----:B------:R-:W-:Y:S03]  /*14f0*/  STL [R1+0x1318], R17 ;  /* 0x0013181101007387 */ /* 0x000fe60000100800 */
[----:B------:R-:W-:Y:S01]  /*1500*/  ULOP3.LUT UR4, UR4, 0x3fff, URZ, 0xc0, !UPT ;  /* 0x00003fff04047892 */ /* 0x000fe2000f8ec03f */
[----:B------:R-:W-:Y:S03]  /*1510*/  STL [R1+0x1314], R16 ;  /* 0x0013141001007387 */ /* 0x000fe60000100800 */
[----:B------:R-:W-:Y:S01]  /*1520*/  ULOP3.LUT UR13, UR4, 0x10000, URZ, 0xfc, !UPT ;  /* 0x00010000040d7892 */ /* 0x000fe2000f8efc3f */
[----:B------:R-:W-:Y:S02]  /*1530*/  STL [R1+0x1310], R3 ;  /* 0x0013100301007387 */ /* 0x000fe40000100800 */
[----:B------:R-:W-:Y:S01]  /*1540*/  UMOV UR4, UR14 ;  /* 0x0000000e00047c82 */ /* 0x000fe20008000000 */
[----:B------:R-:W-:Y:S01]  /*1550*/  ULEA UR15, UR37, UR13, 0xb ;  /* 0x0000000d250f7291 */ /* 0x000fe2000f8e583f */
[----:B------:R-:W-:Y:S01]  /*1560*/  STL [R1+0x1328], R0 ;  /* 0x0013280001007387 */ /* 0x000fe20000100800 */
[----:B------:R-:W-:-:S02]  /*1570*/  UMOV UR8, UR4 ;  /* 0x0000000400087c82 */ /* 0x000fc40008000000 */
[----:B------:R-:W-:-:S03]  /*1580*/  UIADD3 UR10, UR15, 0x400, URZ ;  /* 0x000004000f0a7890 */ /* 0x000fc6000fffe03f */
[----:B------:R-:W-:Y:S02]  /*1590*/  UMOV UR6, UR15 ;  /* 0x0000000f00067c82 */ /* 0x000fe40008000000 */
[----:B------:R-:W-:Y:S03]  /*15a0*/  IGMMA.64x256x32.S8.S8 R24, gdesc[UR4], RZ, !UPT, gsb0 ;  /* 0x06600000041879f1 */ /* 0x000fe6000c0410ff */
[----:B------:R-:W-:Y:S02]  /*15b0*/  WARPGROUP.DEPBAR.LE gsb0, 0x0 ;  /* 0x00008000000079c5 */ /* 0x000fe40000010000 */
[----:B------:R-:W-:Y:S01]  /*15c0*/  STL.64 [R1+0x800], R24 ;  /* 0x0008001801007387 */ /* 0x000fe20000100a00 */
[----:B------:R-:W-:Y:S02]  /*15d0*/  IMAD.MOV.U32 R235, RZ, RZ, R136 ;  /* 0x000000ffffeb7224 */ /* 0x000fe400078e0088 */
[----:B------:R-:W-:Y:S01]  /*15e0*/  IMAD.MOV.U32 R234, RZ, RZ, R137 ;  /* 0x000000ffffea7224 */ /* 0x000fe200078e0089 */
[----:B------:R-:W-:Y:S01]  /*15f0*/  STL.64 [R1+0x808], R26 ;  /* 0x0008081a01007387 */ /* 0x000fe20000100a00 */
[----:B------:R-:W-:-:S02]  /*1600*/  IMAD.MOV.U32 R233, RZ, RZ, R138 ;  /* 0x000000ffffe97224 */ /* 0x000fc400078e008a */
[----:B------:R-:W-:Y:S01]  /*1610*/  IMAD.MOV.U32 R232, RZ, RZ, R139 ;  /* 0x000000ffffe87224 */ /* 0x000fe200078e008b */
[----:B------:R-:W-:Y:S01]  /*1620*/  STL.64 [R1+0x810], R28 ;  /* 0x0008101c01007387 */ /* 0x000fe20000100a00 */
[----:B------:R-:W-:Y:S02]  /*1630*/  IMAD.MOV.U32 R231, RZ, RZ, R140 ;  /* 0x000000ffffe77224 */ /* 0x000fe400078e008c */
[----:B------:R-:W-:Y:S01]  /*1640*/  IMAD.MOV.U32 R230, RZ, RZ, R141 ;  /* 0x000000ffffe67224 */ /* 0x000fe200078e008d */
        /* <DEDUP_REMOVED lines=15> */
[----:B------:R-:W-:Y:S04]  /*1740*/  STL.64 [R1+0x840], R40 ;  /* 0x0008402801007387 */ /* 0x000fe80000100a00 */
        /* <DEDUP_REMOVED lines=46> */
[----:B------:R0:W-:Y:S04]  /*1a30*/  STL.64 [R1+0x9b8], R134 ;  /* 0x0009b88601007387 */ /* 0x0001e80000100a00 */
[----:B------:R-:W-:Y:S04]  /*1a40*/  STL [R1+0x1368], R220 ;  /* 0x001368dc01007387 */ /* 0x000fe80000100800 */
[----:B------:R-:W-:Y:S01]  /*1a50*/  STL [R1+0x1364], R221 ;  /* 0x001364dd01007387 */ /* 0x000fe20000100800 */
[----:B0-----:R-:W-:-:S03]  /*1a60*/  WARPGROUP.ARRIVE ;  /* 0x00000000000079c5 */ /* 0x001fc60000000000 */
[----:B------:R-:W-:Y:S04]  /*1a70*/  STL [R1+0x1360], R222 ;  /* 0x001360de01007387 */ /* 0x000fe80000100800 */
[----:B------:R-:W-:Y:S01]  /*1a80*/  STL [R1+0x135c], R223 ;  /* 0x00135cdf01007387 */ /* 0x000fe20000100800 */
[----:B------:R-:W-:Y:S01]  /*1a90*/  IGMMA.64x256x32.S8.S8 R24, gdesc[UR8], RZ, !UPT, gsb0 ;  /* 0x06600000081879f1 */ /* 0x000fe2000c0410ff */
[----:B------:R-:W-:Y:S02]  /*1aa0*/  UIADD3 UR8, UR14, 0x200, URZ ;  /* 0x000002000e087890 */ /* 0x000fe4000fffe03f */
[----:B------:R-:W-:Y:S01]  /*1ab0*/  STL [R1+0x1358], R224 ;  /* 0x001358e001007387 */ /* 0x000fe20000100800 */
[----:B------:R-:W-:Y:S02]  /*1ac0*/  UMOV UR9, 0x80000020 ;  /* 0x8000002000097882 */ /* 0x000fe40000000000 */
[----:B------:R-:W-:Y:S01]  /*1ad0*/  UMOV UR5, UR9 ;  /* 0x0000000900057c82 */ /* 0x000fe20008000000 */
[----:B------:R-:W-:Y:S01]  /*1ae0*/  STL [R1+0x1354], R225 ;  /* 0x001354e101007387 */ /* 0x000fe20000100800 */
[----:B------:R-:W-:-:S03]  /*1af0*/  UMOV UR4, UR8 ;  /* 0x0000000800047c82 */ /* 0x000fc60008000000 */
[----:B------:R-:W-:Y:S04]  /*1b00*/  STL [R1+0x1350], R226 ;  /* 0x001350e201007387 */ /* 0x000fe80000100800 */
        /* <DEDUP_REMOVED lines=8> */
[----:B------:R-:W-:Y:S01]  /*1b90*/  STL [R1+0x132c], R235 ;  /* 0x00132ceb01007387 */ /* 0x000fe20000100800 */
[----:B------:R-:W-:-:S03]  /*1ba0*/  WARPGROUP.DEPBAR.LE gsb0, 0x0 ;  /* 0x00008000000079c5 */ /* 0x000fc60000010000 */
[----:B------:R-:W-:Y:S01]  /*1bb0*/  STL.64 [R1+0x200], R24 ;  /* 0x0002001801007387 */ /* 0x000fe20000100a00 */
[----:B------:R-:W-:Y:S02]  /*1bc0*/  IMAD.MOV.U32 R0, RZ, RZ, R145 ;  /* 0x000000ffff007224 */ /* 0x000fe400078e0091 */
        /* <DEDUP_REMOVED lines=8> */
[----:B------:R-:W-:-:S03]  /*1c50*/  IMAD.MOV.U32 R3, RZ, RZ, R151 ;  /* 0x000000ffff037224 */ /* 0x000fc600078e0097 */
        /* <DEDUP_REMOVED lines=56> */
[----:B------:R0:W-:Y:S04]  /*1fe0*/  STL [R1+0x3e0], R144 ;  /* 0x0003e09001007387 */ /* 0x0001e80000100800 */
[----:B------:R-:W-:Y:S04]  /*1ff0*/  STL [R1+0x1384], R3 ;  /* 0x0013840301007387 */ /* 0x000fe80000100800 */
[----:B------:R-:W-:Y:S01]  /*2000*/  STL [R1+0x1380], R16 ;  /* 0x0013801001007387 */ /* 0x000fe20000100800 */
[----:B0-----:R-:W-:-:S03]  /*2010*/  WARPGROUP.ARRIVE ;  /* 0x00000000000079c5 */ /* 0x001fc60000000000 */
[----:B------:R-:W-:Y:S03]  /*2020*/  STL [R1+0x137c], R17 ;  /* 0x00137c1101007387 */ /* 0x000fe60000100800 */
[----:B------:R-:W-:Y:S01]  /*2030*/  IGMMA.64x256x32.S8.S8 R24, gdesc[UR8], RZ, !UPT, gsb0 ;  /* 0x06600000081879f1 */ /* 0x000fe2000c0410ff */
[----:B------:R-:W-:Y:S04]  /*2040*/  STL [R1+0x1378], R18 ;  /* 0x0013781201007387 */ /* 0x000fe80000100800 */
[----:B------:R-:W-:Y:S04]  /*2050*/  STL [R1+0x1374], R19 ;  /* 0x0013741301007387 */ /* 0x000fe80000100800 */
[----:B------:R-:W-:Y:S04]  /*2060*/  STL [R1+0x1370], R22 ;  /* 0x0013701601007387 */ /* 0x000fe80000100800 */
[----:B------:R-:W-:Y:S01]  /*2070*/  STL [R1+0x136c], R0 ;  /* 0x00136c0001007387 */ /* 0x000fe20000100800 */
[----:B------:R-:W-:-:S03]  /*2080*/  WARPGROUP.DEPBAR.LE gsb0, 0x0 ;  /* 0x00008000000079c5 */ /* 0x000fc60000010000 */
[----:B------:R-:W-:Y:S01]  /*2090*/  STL.64 [R1], R24 ;  /* 0x0000001801007387 */ /* 0x000fe20000100a00 */
        /* <DEDUP_REMOVED lines=79> */
[----:B------:R-:W-:-:S03]  /*2590*/  UMOV UR5, 0x80000020 ;  /* 0x8000002000057882 */ /* 0x000fc60000000000 */
        /* <DEDUP_REMOVED lines=79> */
[----:B------:R0:W-:Y:S02]  /*2a90*/  STL [R1+0x7e0], R144 ;  /* 0x0007e09001007387 */ /* 0x0001e40000100800 */
[----:B0-----:R-:W-:-:S06]  /*2aa0*/  WARPGROUP.ARRIVE ;  /* 0x00000000000079c5 */ /* 0x001fcc0000000000 */
[----:B------:R-:W-:Y:S01]  /*2ab0*/  IGMMA.64x256x32.S8.S8 R24, gdesc[UR4], RZ, !UPT, gsb0 ;  /* 0x06600000041879f1 */ /* 0x000fe2000c0410ff */
[----:B------:R-:W-:Y:S01]  /*2ac0*/  UMOV UR6, UR10 ;  /* 0x0000000a00067c82 */ /* 0x000fe20008000000 */
[----:B------:R-:W-:Y:S01]  /*2ad0*/  UMOV UR7, UR11 ;  /* 0x0000000b00077c82 */ /* 0x000fe20008000000 */
        /* <DEDUP_REMOVED lines=40> */
[----:B------:R0:W-:Y:S01]  /*2d60*/  STL.64 [R1+0x468], R50 ;  /* 0x0004683201007387 */ /* 0x0001e20000100a00 */
[----:B------:R-:W-:-:S02]  /*2d70*/  IMAD.MOV.U32 R162, RZ, RZ, R78 ;  /* 0x000000ffffa27224 */ /* 0x000fc400078e004e */
[----:B------:R-:W-:Y:S02]  /*2d80*/  IMAD.MOV.U32 R163, RZ, RZ, R79 ;  /* 0x000000ffffa37224 */ /* 0x000fe400078e004f */
[----:B------:R-:W-:Y:S02]  /*2d90*/  IMAD.MOV.U32 R164, RZ, RZ, R80 ;  /* 0x000000ffffa47224 */ /* 0x000fe400078e0050 */
[----:B------:R-:W-:Y:S02]  /*2da0*/  IMAD.MOV.U32 R165, RZ, RZ, R81 ;  /* 0x000000ffffa57224 */ /* 0x000fe400078e0051 */
[----:B------:R-:W-:Y:S02]  /*2db0*/  IMAD.MOV.U32 R166, RZ, RZ, R82 ;  /* 0x000000ffffa67224 */ /* 0x000fe400078e0052 */
[----:B------:R-:W-:Y:S02]  /*2dc0*/  IMAD.MOV.U32 R167, RZ, RZ, R83 ;  /* 0x000000ffffa77224 */ /* 0x000fe400078e0053 */
        /* <DEDUP_REMOVED lines=68> */
[----:B0-----:R-:W-:-:S06]  /*3210*/  WARPGROUP.ARRIVE ;  /* 0x00000000000079c5 */ /* 0x001fcc0000000000 */
[----:B------:R-:W-:Y:S03]  /*3220*/  IGMMA.64x256x32.S8.S8 R24, gdesc[UR4], RZ, !UPT, gsb0 ;  /* 0x06600000041879f1 */ /* 0x000fe6000c0410ff */
[----:B------:R-:W-:Y:S02]  /*3230*/  WARPGROUP.DEPBAR.LE gsb0, 0x0 ;  /* 0x00008000000079c5 */ /* 0x000fe40000010000 */
        /* <DEDUP_REMOVED lines=22> */
[----:B0-----:R-:W2:Y:S04]  /*33a0*/  LDL.LU R108, [R1+0x400] ;  /* 0x00040000016c7983 */ /* 0x001ea80000300800 */
[----:B------:R-:W2:Y:S04]  /*33b0*/  LDL.LU R109, [R1+0x404] ;  /* 0x00040400016d7983 */ /* 0x000ea80000300800 */
[----:B------:R-:W3:Y:S04]  /*33c0*/  LDL.LU R110, [R1+0x408] ;  /* 0x00040800016e7983 */ /* 0x000ee80000300800 */
[----:B------:R-:W3:Y:S04]  /*33d0*/  LDL.LU R111, [R1+0x40c] ;  /* 0x00040c00016f7983 */ /* 0x000ee80000300800 */
[----:B------:R-:W4:Y:S04]  /*33e0*/  LDL.LU R112, [R1+0x410] ;  /* 0x0004100001707983 */ /* 0x000f280000300800 */
[----:B------:R-:W4:Y:S04]  /*33f0*/  LDL.LU R113, [R1+0x414] ;  /* 0x0004140001717983 */ /* 0x000f280000300800 */
[----:B------:R-:W2:Y:S04]  /*3400*/  LDL.LU R114, [R1+0x418] ;  /* 0x0004180001727983 */ /* 0x000ea80000300800 */
        /* <DEDUP_REMOVED lines=20> */
[----:B------:R-:W3:Y:S01]  /*3550*/  LDL.LU R135, [R1+0x46c] ;  /* 0x00046c0001877983 */ /* 0x000ee20000300800 */
[----:B------:R-:W-:-:S02]  /*3560*/  IMAD.MOV.U32 R136, RZ, RZ, R235 ;  /* 0x000000ffff887224 */ /* 0x000fc400078e00eb */
[----:B------:R-:W-:Y:S01]  /*3570*/  IMAD.MOV.U32 R137, RZ, RZ, R234 ;  /* 0x000000ffff897224 */ /* 0x000fe200078e00ea */
[----:B------:R-:W4:Y:S01]  /*3580*/  LDL.LU R235, [R1+0x13c4] ;  /* 0x0013c40001eb7983 */ /* 0x000f220000300800 */
[----:B------:R-:W-:Y:S02]  /*3590*/  IMAD.MOV.U32 R138, RZ, RZ, R233 ;  /* 0x000000ffff8a7224 */ /* 0x000fe400078e00e9 */
[----:B------:R-:W-:Y:S01]  /*35a0*/  IMAD.MOV.U32 R139, RZ, RZ, R232 ;  /* 0x000000ffff8b7224 */ /* 0x000fe200078e00e8 */
[----:B------:R-:W4:Y:S01]  /*35b0*/  LDL.LU R234, [R1+0x13c0] ;  /* 0x0013c00001ea7983 */ /* 0x000f220000300800 */
[----:B------:R-:W-:-:S03]  /*35c0*/  IMAD.MOV.U32 R140, RZ, RZ, R231 ;  /* 0x000000ffff8c7224 */ /* 0x000fc600078e00e7 */
        /* <DEDUP_REMOVED lines=15> */
[----:B------:R-:W-:Y:S02]  /*36c0*/  IMAD.MOV.U32 R148, RZ, RZ, R223 ;  /* 0x000000ffff947224 */ /* 0x000fe400078e00df */
[----:B------:R-:W-:Y:S01]  /*36d0*/  IMAD.MOV.U32 R150, RZ, RZ, R221 ;  /* 0x000000ffff967224 */ /* 0x000fe200078e00dd */
[----:B------:R-:W4:Y:S01]  /*36e0*/  LDL.LU R225, [R1+0x139c] ;  /* 0x00139c0001e17983 */ /* 0x000f220000300800 */
[----:B------:R-:W-:Y:S02]  /*36f0*/  IMAD.MOV.U32 R151, RZ, RZ, R220 ;  /* 0x000000ffff977224 */ /* 0x000fe400078e00dc */
[----:B------:R-:W-:Y:S01]  /*3700*/  IMAD.MOV.U32 R149, RZ, RZ, R222 ;  /* 0x000000ffff957224 */ /* 0x000fe200078e00de */
[----:B------:R-:W4:Y:S04]  /*3710*/  LDL.LU R224, [R1+0x1398] ;  /* 0x0013980001e07983 */ /* 0x000f280000300800 */
[----:B------:R-:W4:Y:S04]  /*3720*/  LDL.LU R223, [R1+0x1394] ;  /* 0x0013940001df7983 */ /* 0x000f280000300800 */
[----:B------:R-:W4:Y:S04]  /*3730*/  LDL.LU R222, [R1+0x1390] ;  /* 0x0013900001de7983 */ /* 0x000f280000300800 */
[----:B------:R-:W4:Y:S04]  /*3740*/  LDL.LU R221, [R1+0x138c] ;  /* 0x00138c0001dd7983 */ /* 0x000f280000300800 */
[----:B------:R-:W4:Y:S04]  /*3750*/  LDL.LU R220, [R1+0x1388] ;  /* 0x0013880001dc7983 */ /* 0x000f280000300800 */
        /* <DEDUP_REMOVED lines=8> */
[----:B---3--:R-:W-:Y:S04]  /*37e0*/  STL.64 [R1+0xcc8], R134 ;  /* 0x000cc88601007387 */ /* 0x008fe80000100a00 */
[----:B--2---:R-:W-:Y:S04]  /*37f0*/  STL.64 [R1+0xcc0], R132 ;  /* 0x000cc08401007387 */ /* 0x004fe80000100a00 */
[----:B----4-:R-:W-:Y:S04]  /*3800*/  STL.64 [R1+0xcb8], R130 ;  /* 0x000cb88201007387 */ /* 0x010fe80000100a00 */
        /* <DEDUP_REMOVED lines=173> */
[----:B------:R-:W2:Y:S01]  /*42e0*/  LDL.LU R144, [R1+0x7e0] ;  /* 0x0007e00001907983 */ /* 0x000ea20000300800 */
[----:B------:R-:W-:-:S02]  /*42f0*/  IMAD.MOV.U32 R145, RZ, RZ, R3 ;  /* 0x000000ffff917224 */ /* 0x000fc400078e0003 */
[----:B------:R-:W-:Y:S01]  /*4300*/  IMAD.MOV.U32 R146, RZ, RZ, R16 ;  /* 0x000000ffff927224 */ /* 0x000fe200078e0010 */
[----:B------:R-:W3:Y:S01]  /*4310*/  LDL.LU R3, [R1+0x1384] ;  /* 0x0013840001037983 */ /* 0x000ee20000300800 */
[----:B------:R-:W-:Y:S02]  /*4320*/  IMAD.MOV.U32 R147, RZ, RZ, R17 ;  /* 0x000000ffff937224 */ /* 0x000fe400078e0011 */
[----:B------:R-:W-:Y:S01]  /*4330*/  IMAD.MOV.U32 R148, RZ, RZ, R18 ;  /* 0x000000ffff947224 */ /* 0x000fe200078e0012 */
[----:B------:R-:W3:Y:S01]  /*4340*/  LDL.LU R16, [R1+0x1380] ;  /* 0x0013800001107983 */ /* 0x000ee20000300800 */
[----:B------:R-:W-:Y:S02]  /*4350*/  IMAD.MOV.U32 R150, RZ, RZ, R22 ;  /* 0x000000ffff967224 */ /* 0x000fe400078e0016 */
[----:B------:R-:W-:Y:S01]  /*4360*/  IMAD.MOV.U32 R151, RZ, RZ, R0 ;  /* 0x000000ffff977224 */ /* 0x000fe200078e0000 */
[----:B------:R-:W3:Y:S01]  /*4370*/  LDL.LU R17, [R1+0x137c] ;  /* 0x00137c0001117983 */ /* 0x000ee20000300800 */
[----:B------:R-:W-:-:S03]  /*4380*/  IMAD.MOV.U32 R149, RZ, RZ, R19 ;  /* 0x000000ffff957224 */ /* 0x000fc600078e0013 */
[----:B------:R-:W3:Y:S04]  /*4390*/  LDL.LU R18, [R1+0x1378] ;  /* 0x0013780001127983 */ /* 0x000ee80000300800 */
[----:B------:R-:W3:Y:S04]  /*43a0*/  LDL.LU R19, [R1+0x1374] ;  /* 0x0013740001137983 */ /* 0x000ee80000300800 */
[----:B------:R-:W3:Y:S04]  /*43b0*/  LDL.LU R22, [R1+0x1370] ;  /* 0x0013700001167983 */ /* 0x000ee80000300800 */
[----:B------:R-:W3:Y:S04]  /*43c0*/  LDL.LU R0, [R1+0x136c] ;  /* 0x00136c0001007983 */ /* 0x000ee80000300800 */
[----:B------:R-:W-:Y:S04]  /*43d0*/  STL.64 [R1+0xf08], R150 ;  /* 0x000f089601007387 */ /* 0x000fe80000100a00 */
[----:B------:R-:W-:Y:S04]  /*43e0*/  STL.64 [R1+0xf00], R148 ;  /* 0x000f009401007387 */ /* 0x000fe80000100a00 */
[----:B------:R-:W-:Y:S04]  /*43f0*/  STL.64 [R1+0xef8], R146 ;  /* 0x000ef89201007387 */ /* 0x000fe80000100a00 */
[----:B--2---:R-:W-:Y:S04]  /*4400*/  STL.64 [R1+0xef0], R144 ;  /* 0x000ef09001007387 */ /* 0x004fe80000100a00 */
[----:B----4-:R-:W-:Y:S04]  /*4410*/  STL.64 [R1+0xee8], R142 ;  /* 0x000ee88e01007387 */ /* 0x010fe80000100a00 */
[----:B---3--:R-:W-:Y:S04]  /*4420*/  STL.64 [R1+0xee0], R140 ;  /* 0x000ee08c01007387 */ /* 0x008fe80000100a00 */
        /* <DEDUP_REMOVED lines=58> */
[----:B0-----:R-:W2:Y:S04]  /*47d0*/  LDL.LU R24, [R1] ;  /* 0x0000000001187983 */ /* 0x001ea80000300800 */
        /* <DEDUP_REMOVED lines=330> */
[----:B------:R0:W5:Y:S01]  /*5c80*/  LDL.LU R0, [R1+0x1328] ;  /* 0x0013280001007983 */ /* 0x0001620000300800 */
[----:B------:R-:W-:Y:S02]  /*5c90*/  IMAD.MOV.U32 R147, RZ, RZ, R19 ;  /* 0x000000ffff937224 */ /* 0x000fe400078e0013 */
[----:B------:R-:W-:Y:S01]  /*5ca0*/  IMAD.MOV.U32 R148, RZ, RZ, R18 ;  /* 0x000000ffff947224 */ /* 0x000fe200078e0012 */
[----:B------:R0:W5:Y:S01]  /*5cb0*/  LDL.LU R22, [R1+0x1324] ;  /* 0x0013240001167983 */ /* 0x0001620000300800 */
[----:B------:R-:W-:Y:S02]  /*5cc0*/  IMAD.MOV.U32 R150, RZ, RZ, R16 ;  /* 0x000000ffff967224 */ /* 0x000fe400078e0010 */
[----:B------:R-:W-:Y:S01]  /*5cd0*/  IMAD.MOV.U32 R151, RZ, RZ, R3 ;  /* 0x000000ffff977224 */ /* 0x000fe200078e0003 */
[----:B------:R0:W5:Y:S01]  /*5ce0*/  LDL.LU R19, [R1+0x1320] ;  /* 0x0013200001137983 */ /* 0x0001620000300800 */
[----:B------:R-:W-:-:S03]  /*5cf0*/  IMAD.MOV.U32 R149, RZ, RZ, R17 ;  /* 0x000000ffff957224 */ /* 0x000fc600078e0011 */
[----:B------:R0:W5:Y:S04]  /*5d00*/  LDL.LU R18, [R1+0x131c] ;  /* 0x00131c0001127983 */ /* 0x0001680000300800 */
[----:B------:R0:W5:Y:S04]  /*5d10*/  LDL.LU R17, [R1+0x1318] ;  /* 0x0013180001117983 */ /* 0x0001680000300800 */
[----:B------:R0:W5:Y:S04]  /*5d20*/  LDL.LU R16, [R1+0x1314] ;  /* 0x0013140001107983 */ /* 0x0001680000300800 */
[----:B------:R0:W5:Y:S04]  /*5d30*/  LDL.LU R3, [R1+0x1310] ;  /* 0x0013100001037983 */ /* 0x0001680000300800 */
        /* <DEDUP_REMOVED lines=64> */
[----:B-1----:R-:W2:Y:S04]  /*6140*/  LDL.LU R24, [R1+0x800] ;  /* 0x0008000001187983 */ /* 0x002ea80000300800 */
[----:B------:R-:W2:Y:S04]  /*6150*/  LDL.LU R25, [R1+0x804] ;  /* 0x0008040001197983 */ /* 0x000ea80000300800 */
        /* <DEDUP_REMOVED lines=109> */
[----:B------:R-:W2:Y:S01]  /*6830*/  LDL.LU R135, [R1+0x9bc] ;  /* 0x0009bc0001877983 */ /* 0x000ea20000300800 */
[----:B------:R-:W-:Y:S01]  /*6840*/  IMAD.MOV.U32 R136, RZ, RZ, R235 ;  /* 0x000000ffff887224 */ /* 0x000fe200078e00eb */
[----:B------:R-:W-:Y:S01]  /*6850*/  UIADD3 UR4, UR14, 0x2, URZ ;  /* 0x000000020e047890 */ /* 0x000fe2000fffe03f */
[----:B------:R-:W-:Y:S01]  /*6860*/  IMAD.MOV.U32 R137, RZ, RZ, R234 ;  /* 0x000000ffff897224 */ /* 0x000fe200078e00ea */
[----:B------:R-:W-:Y:S01]  /*6870*/  UIADD3 UR6, UR15, 0x2, URZ ;  /* 0x000000020f067890 */ /* 0x000fe2000fffe03f */
[----:B------:R-:W-:Y:S01]  /*6880*/  IMAD.MOV.U32 R138, RZ, RZ, R233 ;  /* 0x000000ffff8a7224 */ /* 0x000fe200078e00e9 */
[----:B------:R-:W-:Y:S01]  /*6890*/  UMOV UR5, 0x80000020 ;  /* 0x8000002000057882 */ /* 0x000fe20000000000 */
[----:B------:R-:W-:Y:S01]  /*68a0*/  IMAD.MOV.U32 R139, RZ, RZ, R232 ;  /* 0x000000ffff8b7224 */ /* 0x000fe200078e00e8 */
[----:B------:R-:W-:Y:S01]  /*68b0*/  UMOV UR7, 0x80000020 ;  /* 0x8000002000077882 */ /* 0x000fe20000000000 */
        /* <DEDUP_REMOVED lines=11> */
[----:B------:R-:W-:Y:S01]  /*6970*/  IMAD.MOV.U32 R151, RZ, RZ, R220 ;  /* 0x000000ffff977224 */ /* 0x000fe200078e00dc */
[----:B------:R-:W-:Y:S01]  /*6980*/  UIADD3 UR10, UR15, 0x402, URZ ;  /* 0x000004020f0a7890 */ /* 0x000fe2000fffe03f */
[----:B------:R-:W-:Y:S01]  /*6990*/  IMAD.MOV.U32 R220, RZ, RZ, R23 ;  /* 0x000000ffffdc7224 */ /* 0x000fe200078e0017 */
[----:B------:R-:W-:Y:S01]  /*69a0*/  UMOV UR8, UR4 ;  /* 0x0000000400087c82 */ /* 0x000fe20008000000 */
[----:B------:R-:W-:Y:S01]  /*69b0*/  UMOV UR9, UR5 ;  /* 0x0000000500097c82 */ /* 0x000fe20008000000 */
        /* <DEDUP_REMOVED lines=15> */
[----:B------:R-:W-:Y:S01]  /*6ab0*/  IMAD.MOV.U32 R235, RZ, RZ, R2 ;  /* 0x000000ffffeb7224 */ /* 0x000fe200078e0002 */
[----:B--2---:R-:W-:-:S06]  /*6ac0*/  WARPGROUP.ARRIVE ;  /* 0x00000000000079c5 */ /* 0x004fcc0000000000 */
[----:B------:R-:W-:Y:S03]  /*6ad0*/  IGMMA.64x256x32.S8.S8 R24, gdesc[UR4], R24, gsb0 ;  /* 0x06600000041879f1 */ /* 0x000fe60008041018 */
        /* <DEDUP_REMOVED lines=65> */
[----:B-1----:R-:W2:Y:S04]  /*6ef0*/  LDL.LU.64 R150, [R1+0x1308] ;  /* 0x0013080001967983 */ /* 0x002ea80000300a00 */
[----:B------:R-:W2:Y:S04]  /*6f00*/  LDL.LU.64 R148, [R1+0x1300] ;  /* 0x0013000001947983 */ /* 0x000ea80000300a00 */
        /* <DEDUP_REMOVED lines=61> */
[----:B------:R-:W2:Y:S02]  /*72e0*/  LDL.LU.64 R24, [R1+0x1110] ;  /* 0x0011100001187983 */ /* 0x000ea40000300a00 */
        /* <DEDUP_REMOVED lines=130> */
[----:B------:R-:W2:Y:S01]  /*7b10*/  LDL.LU.64 R24, [R1+0xf10] ;  /* 0x000f100001187983 */ /* 0x000ea20000300a00 */
[----:B------:R-:W-:Y:S01]  /*7b20*/  UIADD3 UR8, UR14, 0x202, URZ ;  /* 0x000002020e087890 */ /* 0x000fe2000fffe03f */
[----:B------:R-:W-:Y:S01]  /*7b30*/  UMOV UR9, 0x80000020 ;  /* 0x8000002000097882 */ /* 0x000fe20000000000 */
[----:B--2---:R-:W-:-:S07]  /*7b40*/  WARPGROUP.ARRIVE ;  /* 0x00000000000079c5 */ /* 0x004fce0000000000 */
[----:B------:R-:W-:Y:S03]  /*7b50*/  IGMMA.64x256x32.S8.S8 R24, gdesc[UR8], R24, gsb0 ;  /* 0x06600000081879f1 */ /* 0x000fe60008041018 */
[----:B------:R-:W-:Y:S02]  /*7b60*/  WARPGROUP.DEPBAR.LE gsb0, 0x0 ;  /* 0x00008000000079c5 */ /* 0x000fe40000010000 */
[----:B------:R-:W-:Y:S04]  /*7b70*/  STL.64 [R1], R24 ;  /* 0x0000001801007387 */ /* 0x000fe80000100a00 */
        /* <DEDUP_REMOVED lines=127> */
[----:B------:R-:W-:Y:S01]  /*8370*/  UMOV UR4, UR8 ;  /* 0x0000000800047c82 */ /* 0x000fe20008000000 */
[----:B------:R-:W-:Y:S01]  /*8380*/  UMOV UR5, UR9 ;  /* 0x0000000900057c82 */ /* 0x000fe20008000000 */
        /* <DEDUP_REMOVED lines=90> */
[----:B------:R-:W-:-:S02]  /*8930*/  UMOV UR5, 0x80000020 ;  /* 0x8000002000057882 */ /* 0x000fc40000000000 */
[----:B------:R-:W3:Y:S04]  /*8940*/  LDL.LU.64 R106, [R1+0xc58] ;  /* 0x000c5800016a7983 */ /* 0x000ee80000300a00 */
        /* <DEDUP_REMOVED lines=40> */
[----:B------:R-:W3:Y:S01]  /*8bd0*/  LDL.LU.64 R24, [R1+0xb10] ;  /* 0x000b100001187983 */ /* 0x000ee20000300a00 */
        /* <DEDUP_REMOVED lines=67> */
[----:B-1----:R-:W3:Y:S04]  /*9010*/  LDL.LU.64 R150, [R1+0xb08] ;  /* 0x000b080001967983 */ /* 0x002ee80000300a00 */
        /* <DEDUP_REMOVED lines=21> */
[----:B------:R-:W-:Y:S01]  /*9170*/  UMOV UR6, UR10 ;  /* 0x0000000a00067c82 */ /* 0x000fe20008000000 */
[----:B------:R-:W-:Y:S01]  /*9180*/  UMOV UR7, UR11 ;  /* 0x0000000b00077c82 */ /* 0x000fe20008000000 */
[----:B---3--:R-:W-:-:S06]  /*9190*/  WARPGROUP.ARRIVE ;  /* 0x00000000000079c5 */ /* 0x008fcc0000000000 */
[----:B------:R-:W-:Y:S03]  /*91a0*/  IGMMA.64x256x32.S8.S8 R24, gdesc[UR4], R24, gsb0 ;  /* 0x06600000041879f1 */ /* 0x000fe60008041018 */
[----:B------:R-:W-:Y:S02]  /*91b0*/  WARPGROUP.DEPBAR.LE gsb0, 0x0 ;  /* 0x00008000000079c5 */ /* 0x000fe40000010000 */
[----:B0-----:R-:W-:Y:S05]  /*91c0*/  @!P1 BRA `(.L_x_18) ;  /* 0x000000a800ec9947 */ /* 0x001fea0003800000 */
[----:B------:R-:W-:Y:S02]  /*91d0*/  UIADD3 UR15, UR37, 0x1, URZ ;  /* 0x00000001250f7890 */ /* 0x000fe4000fffe03f */
[----:B------:R-:W-:Y:S02]  /*91e0*/  UMOV UR14, UR37 ;  /* 0x00000025000e7c82 */ /* 0x000fe40008000000 */
[----:B------:R-:W-:-:S04]  /*91f0*/  UISETP.NE.AND UP0, UPT, UR15, 0x4, UPT ;  /* 0x000000040f00788c */ /* 0x000fc8000bf05270 */
[----:B------:R-:W-:Y:S02]  /*9200*/  USEL UR4, URZ, 0x1, UP0 ;  /* 0x000000013f047887 */ /* 0x000fe40008000000 */
[----:B------:R-:W-:Y:S02]  /*9210*/  USEL UR15, UR15, URZ, UP0 ;  /* 0x0000003f0f0f7287 */ /* 0x000fe40008000000 */
[----:B------:R-:W-:-:S06]  /*9220*/  ULOP3.LUT UR4, UR36, UR4, URZ, 0x3c, !UPT ;  /* 0x0000000424047292 */ /* 0x000fcc000f8e3c3f */
[----:B------:R-:W-:-:S07]  /*9230*/  IMAD.U32 R2, RZ, RZ, UR4 ;  /* 0x00000004ff027e24 */ /* 0x000fce000f8e00ff */
.L_x_25:
[----:B0-----:R-:W-:Y:S05]  /*9240*/  @!P0 BRA `(.L_x_19) ;  /* 0x0000000000048947 */ /* 0x001fea0003800000 */
[----:B------:R-:W-:Y:S01]  /*9250*/  BPT.TRAP 0x1 ;  /* 0x000000040000795c */ /* 0x000fe20000300000 */
.L_x_19:
[----:B------:R-:W0:Y:S01]  /*9260*/  S2UR UR5, SR_CgaCtaId ;  /* 0x00000000000579c3 */ /* 0x000e220000008800 */
[----:B------:R-:W-:Y:S01]  /*9270*/  UMOV UR4, 0x400 ;  /* 0x0000040000047882 */ /* 0x000fe20000000000 */
[----:B------:R-:W-:Y:S01]  /*9280*/  IMAD.U32 R4, RZ, RZ, UR15 ;  /* 0x0000000fff047e24 */ /* 0x000fe2000f8e00ff */
[----:B------:R-:W-:Y:S01]  /*9290*/  SHF.L.U32 R5, R2, 0x1f, RZ ;  /* 0x0000001f02057819 */ /* 0x000fe200000006ff */
[----:B0-----:R-:W-:-:S06]  /*92a0*/  ULEA UR4, UR5, UR4, 0x18 ;  /* 0x0000000405047291 */ /* 0x001fcc000f8ec03f */
[----:B-----5:R-:W-:-:S04]  /*92b0*/  IMAD.U32 R0, RZ, RZ, UR4 ;  /* 0x00000004ff007e24 */ /* 0x020fc8000f8e00ff */
[----:B------:R-:W-:-:S04]  /*92c0*/  IMAD R4, R4, 0x8, R0 ;  /* 0x0000000804047824 */ /* 0x000fc800078e0200 */
[----:B------:R0:W1:Y:S01]  /*92d0*/  SYNCS.PHASECHK.TRANS64.TRYWAIT P1, [R4+URZ], R5 ;  /* 0x00000005040075a7 */ /* 0x000062000802017f */
[----:B------:R-:W-:Y:S05]  /*92e0*/  @!P0 BRA `(.L_x_20) ;  /* 0x0000000000048947 */ /* 0x000fea0003800000 */
[----:B------:R-:W-:Y:S01]  /*92f0*/  BPT.TRAP 0x1 ;  /* 0x000000040000795c */ /* 0x000fe20000300000 */
.L_x_20:
[----:B-1----:R-:W-:Y:S05]  /*9300*/  @P1 BRA `(.L_x_21) ;  /* 0x0000000000081947 */ /* 0x002fea0003800000 */
[----:B------:R-:W1:Y:S02]  /*9310*/  SYNCS.PHASECHK.TRANS64.TRYWAIT P1, [R4+URZ], R5 ;  /* 0x00000005040075a7 */ /* 0x000e64000802017f */
[----:B-1----:R-:W-:Y:S05]  /*9320*/  @!P1 BRA `(.L_x_22) ;  /* 0x0000044c00309947 */ /* 0x002fea0003800000 */
.L_x_21:
        /* <DEDUP_REMOVED lines=30> */
[----:B--2---:R-:W2:Y:S04]  /*9510*/  LDL.LU.64 R92, [R1+0x800] ;  /* 0x00080000015c7983 */ /* 0x004ea80000300a00 */
        /* <DEDUP_REMOVED lines=63> */
[----:B------:R-:W-:-:S02]  /*9910*/  UIMAD UR16, UR15, 0x600, UR12 ;  /* 0x000006000f1078a4 */ /* 0x000fc4000f8e020c */
[----:B------:R-:W-:Y:S01]  /*9920*/  ULEA UR17, UR15, UR13, 0xb ;  /* 0x0000000d0f117291 */ /* 0x000fe2000f8e583f */
[----:B------:R-:W-:Y:S01]  /*9930*/  STL.64 [R1+0x14d0], R90 ;  /* 0x0014d05a01007387 */ /* 0x000fe20000100a00 */
[----:B------:R-:W-:Y:S01]  /*9940*/  UMOV UR5, 0x80000020 ;  /* 0x8000002000057882 */ /* 0x000fe20000000000 */
[----:B------:R-:W-:Y:S02]  /*9950*/  UMOV UR7, 0x80000020 ;  /* 0x8000002000077882 */ /* 0x000fe40000000000 */
[----:B------:R-:W-:Y:S01]  /*9960*/  UMOV UR4, UR16 ;  /* 0x0000001000047c82 */ /* 0x000fe20008000000 */
[----:B------:R-:W-:Y:S01]  /*9970*/  STL.64 [R1+0x14c8], R88 ;  /* 0x0014c85801007387 */ /* 0x000fe20000100a00 */
[----:B------:R-:W-:-:S03]  /*9980*/  UMOV UR6, UR17 ;  /* 0x0000001100067c82 */ /* 0x000fc60008000000 */
        /* <DEDUP_REMOVED lines=40> */
[----:B--2---:R-:W-:-:S06]  /*9c10*/  WARPGROUP.ARRIVE ;  /* 0x00000000000079c5 */ /* 0x004fcc0000000000 */
[----:B------:R-:W-:Y:S03]  /*9c20*/  IGMMA.64x256x32.S8.S8 R92, gdesc[UR4], R92, gsb0 ;  /* 0x06600000045c79f1 */ /* 0x000fe6000804105c */
[----:B------:R-:W-:Y:S02]  /*9c30*/  WARPGROUP.DEPBAR.LE gsb0, 0x0 ;  /* 0x00008000000079c5 */ /* 0x000fe40000010000 */
[----:B------:R2:W-:Y:S01]  /*9c40*/  STL.64 [R1+0x800], R92 ;  /* 0x0008005c01007387 */ /* 0x0005e20000100a00 */
[----:B------:R-:W-:Y:S02]  /*9c50*/  IMAD.MOV.U32 R235, RZ, RZ, R205 ;  /* 0x000000ffffeb7224 */ /* 0x000fe400078e00cd */
[----:B------:R-:W-:Y:S01]  /*9c60*/  IMAD.MOV.U32 R234, RZ, RZ, R206 ;  /* 0x000000ffffea7224 */ /* 0x000fe200078e00ce */
[----:B------:R4:W-:Y:S01]  /*9c70*/  STL.64 [R1+0x808], R94 ;  /* 0x0008085e01007387 */ /* 0x0009e20000100a00 */
[----:B------:R-:W-:-:S02]  /*9c80*/  IMAD.MOV.U32 R233, RZ, RZ, R207 ;  /* 0x000000ffffe97224 */ /* 0x000fc400078e00cf */
[----:B------:R-:W-:Y:S01]  /*9c90*/  IMAD.MOV.U32 R232, RZ, RZ, R208 ;  /* 0x000000ffffe87224 */ /* 0x000fe200078e00d0 */
[----:B------:R0:W-:Y:S01]  /*9ca0*/  STL.64 [R1+0x810], R96 ;  /* 0x0008106001007387 */ /* 0x0001e20000100a00 */
[----:B------:R-:W-:Y:S02]  /*9cb0*/  IMAD.MOV.U32 R231, RZ, RZ, R209 ;  /* 0x000000ffffe77224 */ /* 0x000fe400078e00d1 */
[----:B------:R-:W-:Y:S01]  /*9cc0*/  IMAD.MOV.U32 R230, RZ, RZ, R210 ;  /* 0x000000ffffe67224 */ /* 0x000fe200078e00d2 */
        /* <DEDUP_REMOVED lines=13> */
[----:B------:R-:W-:-:S03]  /*9da0*/  IMAD.MOV.U32 R221, RZ, RZ, R219 ;  /* 0x000000ffffdd7224 */ /* 0x000fc600078e00db */
        /* <DEDUP_REMOVED lines=48> */
[----:B------:R-:W-:Y:S04]  /*a0b0*/  STL [R1+0x9c0], R204 ;  /* 0x0009c0cc01007387 */ /* 0x000fe80000100800 */
[----:B---3--:R-:W3:Y:S04]  /*a0c0*/  LDL.LU.64 R24, [R1] ;  /* 0x0000000001187983 */ /* 0x008ee80000300a00 */
        /* <DEDUP_REMOVED lines=33> */
[----:B--2---:R-:W2:Y:S04]  /*a2e0*/  LDL.LU.64 R92, [R1+0x110] ;  /* 0x00011000015c7983 */ /* 0x004ea80000300a00 */
[----:B----4-:R-:W4:Y:S04]  /*a2f0*/  LDL.LU.64 R94, [R1+0x118] ;  /* 0x00011800015e7983 */ /* 0x010f280000300a00 */
[----:B0-----:R-:W3:Y:S04]  /*a300*/  LDL.LU.64 R96, [R1+0x120] ;  /* 0x0001200001607983 */ /* 0x001ee80000300a00 */
[----:B-1----:R-:W2:Y:S04]  /*a310*/  LDL.LU.64 R98, [R1+0x128] ;  /* 0x0001280001627983 */ /* 0x002ea80000300a00 */
[----:B------:R-:W4:Y:S04]  /*a320*/  LDL.LU.64 R100, [R1+0x130] ;  /* 0x0001300001647983 */ /* 0x000f280000300a00 */
[----:B------:R-:W3:Y:S04]  /*a330*/  LDL.LU.64 R102, [R1+0x138] ;  /* 0x0001380001667983 */ /* 0x000ee80000300a00 */
[----:B------:R-:W2:Y:S04]  /*a340*/  LDL.LU.64 R104, [R1+0x140] ;  /* 0x0001400001687983 */ /* 0x000ea80000300a00 */
        /* <DEDUP_REMOVED lines=23> */
[----:B---3--:R-:W-:Y:S04]  /*a4c0*/  STL.64 [R1+0x19b0], R150 ;  /* 0x0019b09601007387 */ /* 0x008fe80000100a00 */
[----:B----4-:R-:W-:Y:S04]  /*a4d0*/  STL.64 [R1+0x19a8], R148 ;  /* 0x0019a89401007387 */ /* 0x010fe80000100a00 */
[----:B--2---:R-:W-:Y:S04]  /*a4e0*/  STL.64 [R1+0x19a0], R146 ;  /* 0x0019a09201007387 */ /* 0x004fe80000100a00 */
        /* <DEDUP_REMOVED lines=27> */
[----:B0-----:R-:W2:Y:S04]  /*a6a0*/  LDL.LU.64 R92, [R1+0x200] ;  /* 0x00020000015c7983 */ /* 0x001ea80000300a00 */
        /* <DEDUP_REMOVED lines=64> */
[----:B------:R-:W-:Y:S01]  /*aab0*/  UMOV UR8, UR4 ;  /* 0x0000000400087c82 */ /* 0x000fe20008000000 */
[----:B------:R-:W-:Y:S01]  /*aac0*/  UMOV UR9, UR5 ;  /* 0x0000000500097c82 */ /* 0x000fe20008000000 */
[----:B------:R-:W-:Y:S01]  /*aad0*/  UMOV UR11, 0x80000020 ;  /* 0x80000020000b7882 */ /* 0x000fe20000000000 */
        /* <DEDUP_REMOVED lines=52> */
[----:B------:R-:W-:Y:S01]  /*ae20*/  STL.64 [R1+0x200], R92 ;  /* 0x0002005c01007387 */ /* 0x000fe20000100a00 */
[----:B------:R-:W-:Y:S01]  /*ae30*/  UIADD3 UR8, UR16, 0x200, URZ ;  /* 0x0000020010087890 */ /* 0x000fe2000fffe03f */
[----:B------:R-:W-:Y:S02]  /*ae40*/  IMAD.MOV.U32 R0, RZ, RZ, R219 ;  /* 0x000000ffff007224 */ /* 0x000fe400078e00db */
[----:B------:R-:W-:Y:S01]  /*ae50*/  STL.64 [R1+0x208], R94 ;  /* 0x0002085e01007387 */ /* 0x000fe20000100a00 */
[----:B------:R-:W-:Y:S01]  /*ae60*/  UMOV UR9, 0x80000020 ;  /* 0x8000002000097882 */ /* 0x000fe20000000000 */
[----:B------:R-:W-:-:S02]  /*ae70*/  IMAD.MOV.U32 R2, RZ, RZ, R218 ;  /* 0x000000ffff027224 */ /* 0x000fc400078e00da */
        /* <DEDUP_REMOVED lines=139> */
[----:B------:R0:W-:Y:S01]  /*b730*/  STL.64 [R1], R24 ;  /* 0x0000001801007387 */ /* 0x0001e20000100a00 */
        /* <DEDUP_REMOVED lines=15> */
[----:B------:R-:W-:Y:S01]  /*b830*/  IMAD.MOV.U32 R231, RZ, RZ, R147 ;  /* 0x000000ffffe77224 */ /* 0x000fe200078e0093 */
[----:B------:R-:W-:Y:S01]  /*b840*/  UMOV UR4, UR8 ;  /* 0x0000000800047c82 */ /* 0x000fe20008000000 */
[----:B------:R-:W-:Y:S01]  /*b850*/  UMOV UR5, UR9 ;  /* 0x0000000900057c82 */ /* 0x000fe20008000000 */
[----:B------:R4:W-:Y:S01]  /*b860*/  STL.64 [R1+0x30], R36 ;  /* 0x0000302401007387 */ /* 0x0009e20000100a00 */
[----:B------:R-:W-:Y:S02]  /*b870*/  IMAD.MOV.U32 R235, RZ, RZ, R151 ;  /* 0x000000ffffeb7224 */ /* 0x000fe400078e0097 */
[----:B------:R-:W-:Y:S01]  /*b880*/  IMAD.MOV.U32 R234, RZ, RZ, R150 ;  /* 0x000000ffffea7224 */ /* 0x000fe200078e0096 */
[----:B------:R4:W-:Y:S01]  /*b890*/  STL.64 [R1+0x38], R38 ;  /* 0x0000382601007387 */ /* 0x0009e20000100a00 */
[----:B------:R-:W-:-:S02]  /*b8a0*/  IMAD.MOV.U32 R232, RZ, RZ, R148 ;  /* 0x000000ffffe87224 */ /* 0x000fc400078e0094 */
[----:B------:R-:W-:Y:S01]  /*b8b0*/  IMAD.MOV.U32 R233, RZ, RZ, R149 ;  /* 0x000000ffffe97224 */ /* 0x000fe200078e0095 */
        /* <DEDUP_REMOVED lines=48> */
[----:B------:R4:W-:Y:S04]  /*bbc0*/  STL [R1+0x1c0], R136 ;  /* 0x0001c08801007387 */ /* 0x0009e80000100800 */
[----:B0-----:R-:W4:Y:S04]  /*bbd0*/  LDL.LU.64 R24, [R1+0x400] ;  /* 0x0004000001187983 */ /* 0x001f280000300a00 */
[----:B-1----:R-:W4:Y:S04]  /*bbe0*/  LDL.LU.64 R26, [R1+0x408] ;  /* 0x00040800011a7983 */ /* 0x002f280000300a00 */
[----:B--2---:R-:W2:Y:S04]  /*bbf0*/  LDL.LU.64 R28, [R1+0x410] ;  /* 0x00041000011c7983 */ /* 0x004ea80000300a00 */
[----:B---3--:R-:W3:Y:S04]  /*bc00*/  LDL.LU.64 R30, [R1+0x418] ;  /* 0x00041800011e7983 */ /* 0x008ee80000300a00 */
[----:B----4-:R-:W4:Y:S04]  /*bc10*/  LDL.LU.64 R32, [R1+0x420] ;  /* 0x0004200001207983 */ /* 0x010f280000300a00 */
[----:B------:R-:W2:Y:S04]  /*bc20*/  LDL.LU.64 R34, [R1+0x428] ;  /* 0x0004280001227983 */ /* 0x000ea80000300a00 */
[----:B------:R-:W3:Y:S04]  /*bc30*/  LDL.LU.64 R36, [R1+0x430] ;  /* 0x0004300001247983 */ /* 0x000ee80000300a00 */
[----:B------:R-:W4:Y:S04]  /*bc40*/  LDL.LU.64 R38, [R1+0x438] ;  /* 0x0004380001267983 */ /* 0x000f280000300a00 */
        /* <DEDUP_REMOVED lines=54> */
[----:B----4-:R-:W-:Y:S04]  /*bfb0*/  STL.64 [R1+0x17b0], R146 ;  /* 0x0017b09201007387 */ /* 0x010fe80000100a00 */
[----:B---3--:R-:W-:Y:S04]  /*bfc0*/  STL.64 [R1+0x17a8], R144 ;  /* 0x0017a89001007387 */ /* 0x008fe80000100a00 */
        /* <DEDUP_REMOVED lines=60> */
[----:B------:R-:W2:Y:S04]  /*c390*/  LDL.LU.64 R20, [R1+0x600] ;  /* 0x0006000001147983 */ /* 0x000ea80000300a00 */
[----:B------:R-:W2:Y:S04]  /*c3a0*/  LDL.LU.64 R22, [R1+0x608] ;  /* 0x0006080001167983 */ /* 0x000ea80000300a00 */
        /* <DEDUP_REMOVED lines=62> */
[----:B------:R-:W3:Y:S04]  /*c790*/  LDL.LU.64 R148, [R1+0x5f0] ;  /* 0x0005f00001947983 */ /* 0x000ee80000300a00 */
[----:B------:R-:W3:Y:S04]  /*c7a0*/  LDL.LU.64 R150, [R1+0x5f8] ;  /* 0x0005f80001967983 */ /* 0x000ee80000300a00 */
        /* <DEDUP_REMOVED lines=19> */
[----:B------:R-:W-:Y:S02]  /*c8e0*/  IMAD.MOV.U32 R19, RZ, RZ, R146 ;  /* 0x000000ffff137224 */ /* 0x000fe400078e0092 */
[----:B------:R-:W-:Y:S01]  /*c8f0*/  IMAD.MOV.U32 R17, RZ, RZ, R144 ;  /* 0x000000ffff117224 */ /* 0x000fe200078e0090 */
[----:B------:R0:W-:Y:S01]  /*c900*/  STL.64 [R1+0x608], R22 ;  /* 0x0006081601007387 */ /* 0x0001e20000100a00 */
[----:B------:R-:W-:-:S02]  /*c910*/  IMAD.MOV.U32 R18, RZ, RZ, R145 ;  /* 0x000000ffff127224 */ /* 0x000fc400078e0091 */
[----:B------:R-:W-:Y:S01]  /*c920*/  IMAD.MOV.U32 R3, RZ, RZ, R142 ;  /* 0x000000ffff037224 */ /* 0x000fe200078e008e */
[----:B------:R-:W-:Y:S01]  /*c930*/  STL.64 [R1+0x610], R24 ;  /* 0x0006101801007387 */ /* 0x000fe20000100a00 */
[----:B------:R-:W-:Y:S02]  /*c940*/  IMAD.MOV.U32 R16, RZ, RZ, R143 ;  /* 0x000000ffff107224 */ /* 0x000fe400078e008f */
[----:B------:R-:W-:Y:S01]  /*c950*/  IMAD.MOV.U32 R0, RZ, RZ, R140 ;  /* 0x000000ffff007224 */ /* 0x000fe200078e008c */
[----:B------:R-:W-:Y:S01]  /*c960*/  STL.64 [R1+0x618], R26 ;  /* 0x0006181a01007387 */ /* 0x000fe20000100a00 */
[----:B------:R-:W-:-:S03]  /*c970*/  IMAD.MOV.U32 R2, RZ, RZ, R141 ;  /* 0x000000ffff027224 */ /* 0x000fc600078e008d */
[----:B------:R-:W-:Y:S01]  /*c980*/  STL.64 [R1+0x620], R28 ;  /* 0x0006201c01007387 */ /* 0x000fe20000100a00 */
[----:B0-----:R-:W-:-:S03]  /*c990*/  IMAD.MOV.U32 R22, RZ, RZ, R147 ;  /* 0x000000ffff167224 */ /* 0x001fc600078e0093 */
        /* <DEDUP_REMOVED lines=55> */
[----:B------:R-:W3:Y:S04]  /*cd10*/  LDL.LU.64 R146, [R1+0x17b0] ;  /* 0x0017b00001927983 */ /* 0x000ee80000300a00 */
[----:B------:R-:W3:Y:S04]  /*cd20*/  LDL.LU.64 R144, [R1+0x17a8] ;  /* 0x0017a80001907983 */ /* 0x000ee80000300a00 */
[----:B------:R-:W3:Y:S04]  /*cd30*/  LDL.LU.64 R142, [R1+0x17a0] ;  /* 0x0017a000018e7983 */ /* 0x000ee80000300a00 */
[----:B------:R-:W3:Y:S04]  /*cd40*/  LDL.LU.64 R140, [R1+0x1798] ;  /* 0x00179800018c7983 */ /* 0x000ee80000300a00 */
[----:B0-----:R-:W3:Y:S04]  /*cd50*/  LDL.LU.64 R138, [R1+0x1790] ;  /* 0x00179000018a7983 */ /* 0x001ee80000300a00 */
        /* <DEDUP_REMOVED lines=57> */
[----:B------:R-:W-:Y:S01]  /*d0f0*/  UIADD3 UR4, UR16, 0x400, URZ ;  /* 0x0000040010047890 */ /* 0x000fe2000fffe03f */
[----:B------:R-:W-:Y:S01]  /*d100*/  UMOV UR5, 0x80000020 ;  /* 0x8000002000057882 */ /* 0x000fe20000000000 */
[----:B---3--:R-:W-:-:S07]  /*d110*/  WARPGROUP.ARRIVE ;  /* 0x00000000000079c5 */ /* 0x008fce0000000000 */
[----:B------:R-:W-:Y:S03]  /*d120*/  IGMMA.64x256x32.S8.S8 R24, gdesc[UR4], R24, gsb0 ;  /* 0x06600000041879f1 */ /* 0x000fe60008041018 */
        /* <DEDUP_REMOVED lines=43> */
[----:B------:R0:W-:Y:S01]  /*d3e0*/  STL [R1+0x470], R52 ;  /* 0x0004703401007387 */ /* 0x0001e20000100800 */
[----:B------:R-:W-:Y:S02]  /*d3f0*/  IMAD.MOV.U32 R206, RZ, RZ, R122 ;  /* 0x000000ffffce7224 */ /* 0x000fe400078e007a */
[----:B------:R-:W-:Y:S01]  /*d400*/  IMAD.MOV.U32 R207, RZ, RZ, R123 ;  /* 0x000000ffffcf7224 */ /* 0x000fe200078e007b */
[----:B------:R-:W2:Y:S01]  /*d410*/  LDL.LU.64 R150, [R1+0x15c0] ;  /* 0x0015c00001967983 */ /* 0x000ea20000300a00 */
[----:B------:R-:W-:Y:S02]  /*d420*/  IMAD.MOV.U32 R204, RZ, RZ, R120 ;  /* 0x000000ffffcc7224 */ /* 0x000fe400078e0078 */
[----:B------:R-:W-:Y:S01]  /*d430*/  IMAD.MOV.U32 R205, RZ, RZ, R121 ;  /* 0x000000ffffcd7224 */ /* 0x000fe200078e0079 */
[----:B------:R-:W2:Y:S01]  /*d440*/  LDL.LU.64 R148, [R1+0x15b8] ;  /* 0x0015b80001947983 */ /* 0x000ea20000300a00 */
[----:B------:R-:W-:-:S02]  /*d450*/  IMAD.MOV.U32 R202, RZ, RZ, R118 ;  /* 0x000000ffffca7224 */ /* 0x000fc400078e0076 */
[----:B------:R-:W-:Y:S01]  /*d460*/  IMAD.MOV.U32 R203, RZ, RZ, R119 ;  /* 0x000000ffffcb7224 */ /* 0x000fe200078e0077 */
[----:B------:R-:W2:Y:S01]  /*d470*/  LDL.LU.64 R146, [R1+0x15b0] ;  /* 0x0015b00001927983 */ /* 0x000ea20000300a00 */
        /* <DEDUP_REMOVED lines=96> */
[----:B------:R-:W-:-:S03]  /*da80*/  IMAD.MOV.U32 R235, RZ, RZ, R53 ;  /* 0x000000ffffeb7224 */ /* 0x000fc600078e0035 */
        /* <DEDUP_REMOVED lines=84> */
[----:B------:R-:W4:Y:S01]  /*dfd0*/  LDL.LU R136, [R1+0x470] ;  /* 0x0004700001887983 */ /* 0x000f220000300800 */
[----:B------:R-:W-:-:S02]  /*dfe0*/  IMAD.MOV.U32 R137, RZ, RZ, R235 ;  /* 0x000000ffff897224 */ /* 0x000fc400078e00eb */
[----:B------:R-:W-:Y:S01]  /*dff0*/  IMAD.MOV.U32 R138, RZ, RZ, R234 ;  /* 0x000000ffff8a7224 */ /* 0x000fe200078e00ea */
[----:B------:R-:W2:Y:S01]  /*e000*/  LDL.LU R235, [R1+0x13c4] ;  /* 0x0013c40001eb7983 */ /* 0x000ea20000300800 */
[----:B------:R-:W-:Y:S02]  /*e010*/  IMAD.MOV.U32 R139, RZ, RZ, R233 ;  /* 0x000000ffff8b7224 */ /* 0x000fe400078e00e9 */
[----:B------:R-:W-:Y:S01]  /*e020*/  IMAD.MOV.U32 R140, RZ, RZ, R232 ;  /* 0x000000ffff8c7224 */ /* 0x000fe200078e00e8 */
[----:B------:R-:W2:Y:S01]  /*e030*/  LDL.LU R234, [R1+0x13c0] ;  /* 0x0013c00001ea7983 */ /* 0x000ea20000300800 */
[----:B------:R-:W-:-:S03]  /*e040*/  IMAD.MOV.U32 R141, RZ, RZ, R231 ;  /* 0x000000ffff8d7224 */ /* 0x000fc600078e00e7 */
        /* <DEDUP_REMOVED lines=13> */
[----:B------:R-:W-:Y:S02]  /*e120*/  IMAD.MOV.U32 R148, RZ, RZ, R224 ;  /* 0x000000ffff947224 */ /* 0x000fe400078e00e0 */
[----:B------:R-:W-:Y:S01]  /*e130*/  IMAD.MOV.U32 R150, RZ, RZ, R222 ;  /* 0x000000ffff967224 */ /* 0x000fe200078e00de */
[----:B------:R-:W2:Y:S01]  /*e140*/  LDL.LU R226, [R1+0x13a0] ;  /* 0x0013a00001e27983 */ /* 0x000ea20000300800 */
[----:B------:R-:W-:Y:S02]  /*e150*/  IMAD.MOV.U32 R151, RZ, RZ, R221 ;  /* 0x000000ffff977224 */ /* 0x000fe400078e00dd */
[----:B------:R-:W-:Y:S01]  /*e160*/  IMAD.MOV.U32 R149, RZ, RZ, R223 ;  /* 0x000000ffff957224 */ /* 0x000fe200078e00df */
[----:B------:R-:W2:Y:S04]  /*e170*/  LDL.LU R225, [R1+0x139c] ;  /* 0x00139c0001e17983 */ /* 0x000ea80000300800 */
[----:B------:R-:W2:Y:S04]  /*e180*/  LDL.LU R224, [R1+0x1398] ;  /* 0x0013980001e07983 */ /* 0x000ea80000300800 */
[----:B------:R-:W2:Y:S04]  /*e190*/  LDL.LU R223, [R1+0x1394] ;  /* 0x0013940001df7983 */ /* 0x000ea80000300800 */
[----:B------:R-:W2:Y:S04]  /*e1a0*/  LDL.LU R222, [R1+0x1390] ;  /* 0x0013900001de7983 */ /* 0x000ea80000300800 */
[----:B------:R-:W2:Y:S04]  /*e1b0*/  LDL.LU R221, [R1+0x138c] ;  /* 0x00138c0001dd7983 */ /* 0x000ea80000300800 */
[----:B------:R-:W-:Y:S04]  /*e1c0*/  STL.64 [R1+0xd08], R150 ;  /* 0x000d089601007387 */ /* 0x000fe80000100a00 */
[----:B------:R-:W-:Y:S04]  /*e1d0*/  STL.64 [R1+0xd00], R148 ;  /* 0x000d009401007387 */ /* 0x000fe80000100a00 */
[----:B------:R-:W-:Y:S04]  /*e1e0*/  STL.64 [R1+0xcf8], R146 ;  /* 0x000cf89201007387 */ /* 0x000fe80000100a00 */
[----:B------:R-:W-:Y:S04]  /*e1f0*/  STL.64 [R1+0xcf0], R144 ;  /* 0x000cf09001007387 */ /* 0x000fe80000100a00 */
[----:B------:R-:W-:Y:S04]  /*e200*/  STL.64 [R1+0xce8], R142 ;  /* 0x000ce88e01007387 */ /* 0x000fe80000100a00 */
[----:B------:R-:W-:Y:S04]  /*e210*/  STL.64 [R1+0xce0], R140 ;  /* 0x000ce08c01007387 */ /* 0x000fe80000100a00 */
[----:B------:R-:W-:Y:S04]  /*e220*/  STL.64 [R1+0xcd8], R138 ;  /* 0x000cd88a01007387 */ /* 0x000fe80000100a00 */
        /* <DEDUP_REMOVED lines=176> */
[----:B------:R-:W4:Y:S01]  /*ed30*/  LDL.LU R143, [R1+0x7dc] ;  /* 0x0007dc00018f7983 */ /* 0x000f220000300800 */
[----:B------:R-:W-:-:S02]  /*ed40*/  IMAD.MOV.U32 R144, RZ, RZ, R0 ;  /* 0x000000ffff907224 */ /* 0x000fc400078e0000 */
[----:B------:R-:W-:Y:S01]  /*ed50*/  IMAD.MOV.U32 R145, RZ, RZ, R2 ;  /* 0x000000ffff917224 */ /* 0x000fe200078e0002 */
[----:B------:R-:W2:Y:S01]  /*ed60*/  LDL.LU R0, [R1+0x1388] ;  /* 0x0013880001007983 */ /* 0x000ea20000300800 */
[----:B------:R-:W-:Y:S02]  /*ed70*/  IMAD.MOV.U32 R146, RZ, RZ, R3 ;  /* 0x000000ffff927224 */ /* 0x000fe400078e0003 */
[----:B------:R-:W-:Y:S01]  /*ed80*/  IMAD.MOV.U32 R147, RZ, RZ, R16 ;  /* 0x000000ffff937224 */ /* 0x000fe200078e0010 */
[----:B------:R-:W2:Y:S01]  /*ed90*/  LDL.LU R2, [R1+0x1384] ;  /* 0x0013840001027983 */ /* 0x000ea20000300800 */
[----:B------:R-:W-:Y:S02]  /*eda0*/  IMAD.MOV.U32 R148, RZ, RZ, R17 ;  /* 0x000000ffff947224 */ /* 0x000fe400078e0011 */
[----:B------:R-:W-:Y:S01]  /*edb0*/  IMAD.MOV.U32 R150, RZ, RZ, R19 ;  /* 0x000000ffff967224 */ /* 0x000fe200078e0013 */
[----:B------:R-:W2:Y:S01]  /*edc0*/  LDL.LU R3, [R1+0x1380] ;  /* 0x0013800001037983 */ /* 0x000ea20000300800 */
[----:B------:R-:W-:-:S02]  /*edd0*/  IMAD.MOV.U32 R151, RZ, RZ, R22 ;  /* 0x000000ffff977224 */ /* 0x000fc400078e0016 */
        /* <DEDUP_REMOVED lines=406> */
[----:B------:R-:W-:-:S02]  /*10740*/  IMAD.MOV.U32 R151, RZ, RZ, R0 ;  /* 0x000000ffff977224 */ /* 0x000fc400078e0000 */
[----:B------:R-:W-:Y:S01]  /*10750*/  IMAD.MOV.U32 R149, RZ, RZ, R3 ;  /* 0x000000ffff957224 */ /* 0x000fe200078e0003 */
[----:B------:R0:W5:Y:S04]  /*10760*/  LDL.LU R17, [R1+0x1320] ;  /* 0x0013200001117983 */ /* 0x0001680000300800 */
[----:B------:R0:W5:Y:S04]  /*10770*/  LDL.LU R16, [R1+0x131c] ;  /* 0x00131c0001107983 */ /* 0x0001680000300800 */
[----:B------:R0:W5:Y:S04]  /*10780*/  LDL.LU R3, [R1+0x1318] ;  /* 0x0013180001037983 */ /* 0x0001680000300800 */
[----:B------:R0:W5:Y:S04]  /*10790*/  LDL.LU R2, [R1+0x1314] ;  /* 0x0013140001027983 */ /* 0x0001680000300800 */
[----:B------:R0:W5:Y:S04]  /*107a0*/  LDL.LU R0, [R1+0x1310] ;  /* 0x0013100001007983 */ /* 0x0001680000300800 */
        /* <DEDUP_REMOVED lines=192> */
[----:B------:R-:W-:Y:S02]  /*113b0*/  UIADD3 UR4, UR16, 0x2, URZ ;  /* 0x0000000210047890 */ /* 0x000fe4000fffe03f */
[----:B------:R-:W-:Y:S01]  /*113c0*/  UIADD3 UR6, UR17, 0x2, URZ ;  /* 0x0000000211067890 */ /* 0x000fe2000fffe03f */
[----:B------:R-:W-:Y:S01]  /*113d0*/  UMOV UR5, 0x80000020 ;  /* 0x8000002000057882 */ /* 0x000fe20000000000 */
[----:B------:R-:W-:Y:S01]  /*113e0*/  UMOV UR7, 0x80000020 ;  /* 0x8000002000077882 */ /* 0x000fe20000000000 */
        /* <DEDUP_REMOVED lines=505> */
[----:B------:R-:W-:Y:S01]  /*13380*/  UIADD3 UR4, UR16, 0x402, URZ ;  /* 0x0000040210047890 */ /* 0x000fe2000fffe03f */
[----:B------:R-:W3:Y:S01]  /*13390*/  LDL.LU.64 R106, [R1+0xc58] ;  /* 0x000c5800016a7983 */ /* 0x000ee20000300a00 */
[----:B------:R-:W-:-:S03]  /*133a0*/  UMOV UR5, 0x80000020 ;  /* 0x8000002000057882 */ /* 0x000fc60000000000 */
        /* <DEDUP_REMOVED lines=136> */
[----:B------:R-:W-:Y:S01]  /*13c30*/  BPT.TRAP 0x1 ;  /* 0x000000040000795c */ /* 0x000fe20000300000 */
.L_x_23:
[----:B------:R-:W-:Y:S01]  /*13c40*/  UISETP.GT.U32.AND UP0, UPT, UR38, 0x1, UPT ;  /* 0x000000012600788c */ /* 0x000fe2000bf04070 */
[----:B------:R-:W-:-:S04]  /*13c50*/  IMAD.U32 R4, RZ, RZ, UR14 ;  /* 0x0000000eff047e24 */ /* 0x000fc8000f8e00ff */
[----:B-----5:R-:W-:Y:S01]  /*13c60*/  IMAD R4, R4, 0x8, R0 ;  /* 0x0000000804047824 */ /* 0x020fe200078e0200 */
[----:B------:R-:W-:-:S03]  /*13c70*/  PLOP3.LUT P1, PT, PT, PT, UP0, 0x80, 0x0 ;  /* 0x000000000000781c */ /* 0x000fc60003f2f008 */
[----:B------:R-:W-:-:S05]  /*13c80*/  VIADD R4, R4, 0x20 ;  /* 0x0000002004047836 */ /* 0x000fca0000000000 */
[----:B------:R-:W-:-:S04]  /*13c90*/  PRMT R4, RZ, 0x654, R4 ;  /* 0x00000654ff047816 */ /* 0x000fc80000000004 */
[----:B------:R0:W-:Y:S01]  /*13ca0*/  SYNCS.ARRIVE.TRANS64.RED.A1T0 RZ, [R4+URZ], RZ ;  /* 0x000000ff04ff79a7 */ /* 0x0001e2000810043f */
[----:B------:R-:W-:Y:S05]  /*13cb0*/  @P1 BRA `(.L_x_24) ;  /* 0x0000000000041947 */ /* 0x000fea0003800000 */
[----:B------:R-:W-:Y:S01]  /*13cc0*/  BPT.TRAP 0x1 ;  /* 0x000000040000795c */ /* 0x000fe20000300000 */
.L_x_24:
[----:B------:R-:W-:Y:S01]  /*13cd0*/  UIADD3 UR15, UR15, 0x1, URZ ;  /* 0x000000010f0f7890 */ /* 0x000fe2000fffe03f */
[C---:B------:R-:W-:Y:S01]  /*13ce0*/  ISETP.GT.AND P1, PT, R3.reuse, 0x1, PT ;  /* 0x000000010300780c */ /* 0x040fe20003f24270 */
[----:B------:R-:W-:Y:S01]  /*13cf0*/  UIADD3 UR14, UR14, 0x1, URZ ;  /* 0x000000010e0e7890 */ /* 0x000fe2000fffe03f */
[----:B------:R-:W-:Y:S01]  /*13d00*/  VIADD R3, R3, 0xffffffff ;  /* 0xffffffff03037836 */ /* 0x000fe20000000000 */
[----:B------:R-:W-:Y:S02]  /*13d10*/  UISETP.NE.AND UP0, UPT, UR15, 0x4, UPT ;  /* 0x000000040f00788c */ /* 0x000fe4000bf05270 */
[----:B------:R-:W-:Y:S02]  /*13d20*/  UISETP.NE.AND UP1, UPT, UR14, 0x4, UPT ;  /* 0x000000040e00788c */ /* 0x000fe4000bf25270 */
[----:B------:R-:W-:Y:S02]  /*13d30*/  USEL UR4, URZ, 0x1, UP0 ;  /* 0x000000013f047887 */ /* 0x000fe40008000000 */
[----:B------:R-:W-:-:S02]  /*13d40*/  USEL UR15, UR15, URZ, UP0 ;  /* 0x0000003f0f0f7287 */ /* 0x000fc40008000000 */
[----:B------:R-:W-:Y:S02]  /*13d50*/  USEL UR14, UR14, URZ, UP1 ;  /* 0x0000003f0e0e7287 */ /* 0x000fe40008800000 */
[----:B------:R-:W-:Y:S01]  /*13d60*/  LOP3.LUT R2, R2, UR4, RZ, 0x3c, !PT ;  /* 0x0000000402027c12 */ /* 0x000fe2000f8e3cff */
[----:B------:R-:W-:Y:S09]  /*13d70*/  @P1 BRA `(.L_x_25) ;  /* 0xffffff5400301947 */ /* 0x000ff2000383ffff */
.L_x_18:
[----:B------:R-:W1:Y:S02]  /*13d80*/  LDC R2, c[0x0][0x28c] ;  /* 0x0000a300ff027b82 */ /* 0x000e640000000800 */
[----:B-1----:R-:W-:-:S13]  /*13d90*/  ISETP.GE.AND P1, PT, R2, 0x1, PT ;  /* 0x000000010200780c */ /* 0x002fda0003f26270 */
[----:B------:R-:W-:Y:S05]  /*13da0*/  @!P1 BRA `(.L_x_26) ;  /* 0x00000000003c9947 */ /* 0x000fea0003800000 */
[----:B------:R-:W-:Y:S05]  /*13db0*/  @!P0 BRA `(.L_x_27) ;  /* 0x0000000000048947 */ /* 0x000fea0003800000 */
[----:B------:R-:W-:Y:S01]  /*13dc0*/  BPT.TRAP 0x1 ;  /* 0x000000040000795c */ /* 0x000fe20000300000 */
.L_x_27:
[----:B------:R-:W-:-:S04]  /*13dd0*/  UISETP.LT.AND UP0, UPT, UR47, 0x1, UPT ;  /* 0x000000012f00788c */ /* 0x000fc8000bf01270 */
[----:B------:R-:W-:Y:S02]  /*13de0*/  USEL UR4, UR47, 0x1, UP0 ;  /* 0x000000012f047887 */ /* 0x000fe40008000000 */
[----:B------:R-:W-:Y:S02]  /*13df0*/  UISETP.GT.U32.AND UP0, UPT, UR38, 0x1, UPT ;  /* 0x000000012600788c */ /* 0x000fe4000bf04070 */
[----:B------:R-:W-:-:S04]  /*13e00*/  UIADD3 UR4, UR37, UR47, -UR4 ;  /* 0x0000002f25047290 */ /* 0x000fc8000fffe804 */
[----:B------:R-:W-:Y:S01]  /*13e10*/  USHF.L.U32 UR4, UR4, 0x3, URZ ;  /* 0x0000000304047899 */ /* 0x000fe2000800063f */
[----:B------:R-:W-:-:S03]  /*13e20*/  PLOP3.LUT P0, PT, PT, PT, UP0, 0x80, 0x0 ;  /* 0x000000000000781c */ /* 0x000fc60003f0f008 */
[----:B------:R-:W-:-:S06]  /*13e30*/  ULOP3.LUT UR4, UR4, 0x18, URZ, 0xc0, !UPT ;  /* 0x0000001804047892 */ /* 0x000fcc000f8ec03f */
[----:B------:R-:W-:-:S05]  /*13e40*/  IMAD.U32 R2, RZ, RZ, UR4 ;  /* 0x00000004ff027e24 */ /* 0x000fca000f8e00ff */
[----:B-----5:R-:W-:-:S04]  /*13e50*/  IADD3 R0, R0, 0x20, R2 ;  /* 0x0000002000007810 */ /* 0x020fc80007ffe002 */
[----:B------:R-:W-:-:S04]  /*13e60*/  PRMT R0, RZ, 0x654, R0 ;  /* 0x00000654ff007816 */ /* 0x000fc80000000000 */
[----:B------:R1:W-:Y:S01]  /*13e70*/  SYNCS.ARRIVE.TRANS64.RED.A1T0 RZ, [R0+URZ], RZ ;  /* 0x000000ff00ff79a7 */ /* 0x0003e2000810043f */
[----:B------:R-:W-:Y:S05]  /*13e80*/  @P0 BRA `(.L_x_26) ;  /* 0x0000000000040947 */ /* 0x000fea0003800000 */
[----:B------:R-:W-:Y:S01]  /*13e90*/  BPT.TRAP 0x1 ;  /* 0x000000040000795c */ /* 0x000fe20000300000 */
.L_x_26:
[----:B------:R-:W2:Y:S01]  /*13ea0*/  S2R R6, SR_TID.X ;  /* 0x0000000000067919 */ /* 0x000ea20000002100 */
[----:B------:R-:W-:Y:S02]  /*13eb0*/  USHF.L.U32 UR39, UR39, 0x9, URZ ;  /* 0x0000000927277899 */ /* 0x000fe4000800063f */
[----:B------:R-:W-:Y:S02]  /*13ec0*/  UIMAD.WIDE UR6, UR48, 0x180, URZ ;  /* 0x00000180300678a5 */ /* 0x000fe4000f8e023f */
[----:B------:R-:W-:Y:S02]  /*13ed0*/  USHF.R.S32.HI UR11, URZ, 0x1f, UR40 ;  /* 0x0000001f3f0b7899 */ /* 0x000fe40008011428 */
[----:B------:R-:W-:Y:S01]  /*13ee0*/  IMAD.U32 R14, RZ, RZ, UR39 ;  /* 0x00000027ff0e7e24 */ /* 0x000fe2000f8e00ff */
[----:B------:R-:W-:Y:S01]  /*13ef0*/  ULDC.64 UR8, c[0x0][0x5d0] ;  /* 0x0001740000087ab9 */ /* 0x000fe20000000a00 */
[----:B------:R-:W-:Y:S01]  /*13f00*/  ULDC UR10, c[0x0][0x288] ;  /* 0x0000a200000a7ab9 */ /* 0x000fe20000000800 */
[----:B------:R-:W-:-:S02]  /*13f10*/  UIMAD UR4, UR11, UR8, URZ ;  /* 0x000000080b0472a4 */ /* 0x000fc4000f8e023f */
[----:B------:R-:W-:Y:S02]  /*13f20*/  UIADD3 UR37, UR47, UR37, URZ ;  /* 0x000000252f257290 */ /* 0x000fe4000fffe03f */
[----:B------:R-:W-:Y:S02]  /*13f30*/  UIMAD UR4, UR40, UR9, UR4 ;  /* 0x00000009280472a4 */ /* 0x000fe4000f8e0204 */
[----:B------:R-:W-:Y:S02]  /*13f40*/  UIMAD UR48, UR48, 0x180, URZ ;  /* 0x00000180303078a4 */ /* 0x000fe4000f8e023f */
[----:B------:R-:W-:Y:S01]  /*13f50*/  UISETP.GE.AND UP1, UPT, UR39, UR10, UPT ;  /* 0x0000000a2700728c */ /* 0x000fe2000bf26270 */
[----:B------:R-:W-:Y:S01]  /*13f60*/  ULDC UR5, c[0x0][0x284] ;  /* 0x0000a10000057ab9 */ /* 0x000fe20000000800 */
[----:B------:R-:W-:Y:S01]  /*13f70*/  UISETP.GT.U32.AND UP0, UPT, UR37, 0x3, UPT ;  /* 0x000000032500788c */ /* 0x000fe2000bf04070 */
[----:B------:R-:W-:Y:S01]  /*13f80*/  IMAD.U32 R23, RZ, RZ, UR5 ;  /* 0x00000005ff177e24 */ /* 0x000fe2000f8e00ff */
[----:B------:R-:W-:Y:S01]  /*13f90*/  UISETP.GE.OR UP1, UPT, UR48, UR5, UP1 ;  /* 0x000000053000728c */ /* 0x000fe20008f26670 */
[----:B------:R-:W-:Y:S01]  /*13fa0*/  ULDC.64 UR12, c[0x0][0x5c8] ;  /* 0x00017200000c7ab9 */ /* 0x000fe20000000a00 */
[----:B------:R-:W-:Y:S01]  /*13fb0*/  UISETP.LT.U32.AND UP0, UPT, UR47, 0x4, UP0 ;  /* 0x000000042f00788c */ /* 0x000fe20008701070 */
[----:B------:R-:W-:-:S03]  /*13fc0*/  IMAD.U32 R10, RZ, RZ, UR13 ;  /* 0x0000000dff0a7e24 */ /* 0x000fc6000f8e00ff */
[----:B------:R-:W-:Y:S01]  /*13fd0*/  PLOP3.LUT P0, PT, PT, PT, UP1, 0x80, 0x0 ;  /* 0x000000000000781c */ /* 0x000fe20003f0f018 */
[----:B------:R-:W-:Y:S01]  /*13fe0*/  USEL UR5, URZ, 0x1, !UP0 ;  /* 0x000000013f057887 */ /* 0x000fe2000c000000 */
[--C-:B--2---:R-:W-:Y:S01]  /*13ff0*/  SHF.R.U32.HI R2, RZ, 0x7, R6.reuse ;  /* 0x00000007ff027819 */ /* 0x104fe20000011606 */
[----:B------:R-:W-:Y:S01]  /*14000*/  IMAD.SHL.U32 R15, R6, 0x2, RZ ;  /* 0x00000002060f7824 */ /* 0x000fe200078e00ff */
[----:B-----5:R-:W-:Y:S02]  /*14010*/  SHF.R.U32.HI R3, RZ, 0x2, R6 ;  /* 0x00000002ff037819 */ /* 0x020fe40000011606 */
[----:B------:R-:W-:Y:S02]  /*14020*/  LOP3.LUT R2, R2, 0x1, RZ, 0xc0, !PT ;  /* 0x0000000102027812 */ /* 0x000fe400078ec0ff */
[----:B0-----:R-:W-:Y:S02]  /*14030*/  LOP3.LUT R4, R6, 0x60, RZ, 0xc0, !PT ;  /* 0x0000006006047812 */ /* 0x001fe400078ec0ff */
[----:B------:R-:W-:Y:S01]  /*14040*/  LOP3.LUT R3, R3, 0x7, RZ, 0xc0, !PT ;  /* 0x0000000703037812 */ /* 0x000fe200078ec0ff */
[----:B------:R-:W-:Y:S01]  /*14050*/  IMAD.SHL.U32 R5, R2, 0x40, RZ ;  /* 0x0000004002057824 */ /* 0x000fe200078e00ff */
[----:B------:R-:W-:-:S02]  /*14060*/  SHF.R.U32.HI R4, RZ, 0x1, R4 ;  /* 0x00000001ff047819 */ /* 0x000fc40000011604 */
[----:B------:R-:W-:Y:S02]  /*14070*/  LOP3.LUT R14, R14, 0x6, R15, 0xf8, !PT ;  /* 0x000000060e0e7812 */ /* 0x000fe400078ef80f */
[--C-:B-1----:R-:W-:Y:S02]  /*14080*/  IADD3 R0, RZ, -R4, -R3.reuse ;  /* 0x80000004ff007210 */ /* 0x102fe40007ffe803 */
[----:B------:R-:W-:Y:S02]  /*14090*/  LOP3.LUT R5, R5, 0x40, R3, 0xe2, !PT ;  /* 0x0000004005057812 */ /* 0x000fe400078ee203 */
[----:B------:R-:W-:Y:S01]  /*140a0*/  SHF.R.S32.HI R15, RZ, 0x1f, R14 ;  /* 0x0000001fff0f7819 */ /* 0x000fe2000001140e */
[----:B------:R-:W-:Y:S01]  /*140b0*/  IMAD R0, R2, -0x40, R0 ;  /* 0xffffffc002007824 */ /* 0x000fe200078e0200 */
[----:B------:R-:W-:Y:S01]  /*140c0*/  LOP3.LUT R5, R5, UR6, R4, 0xfe, !PT ;  /* 0x0000000605057c12 */ /* 0x000fe2000f8efe04 */
[----:B------:R-:W-:Y:S01]  /*140d0*/  IMAD.MOV.U32 R2, RZ, RZ, -0x2 ;  /* 0xfffffffeff027424 */ /* 0x000fe200078e00ff */
[----:B------:R-:W-:-:S02]  /*140e0*/  LOP3.LUT R4, R6, 0x3, RZ, 0xc0, !PT ;  /* 0x0000000306047812 */ /* 0x000fc400078ec0ff */
[----:B------:R-:W-:Y:S01]  /*140f0*/  IADD3 R23, R23, -UR48, R0 ;  /* 0x8000003017177c10 */ /* 0x000fe2000fffe000 */
[----:B------:R-:W-:Y:S02]  /*14100*/  UMOV UR48, 0xffffffff ;  /* 0xffffffff00307882 */ /* 0x000fe40000000000 */
[----:B------:R-:W-:Y:S02]  /*14110*/  IMAD R4, R4, R2, UR10 ;  /* 0x0000000a04047e24 */ /* 0x000fe4000f8e0202 */
[----:B------:R-:W-:Y:S01]  /*14120*/  IMAD.U32 R2, RZ, RZ, UR8 ;  /* 0x00000008ff027e24 */ /* 0x000fe2000f8e00ff */
[----:B------:R-:W-:Y:S01]  /*14130*/  UIMAD UR8, UR7, UR12, URZ ;  /* 0x0000000c070872a4 */ /* 0x000fe2000f8e023f */
[----:B------:R-:W-:Y:S02]  /*14140*/  VIADD R0, R4, -UR39 ;  /* 0x8000002704007c36 */ /* 0x000fe40008000000 */
[----:B------:R-:W-:-:S04]  /*14150*/  IMAD.WIDE.U32 R2, R2, UR40, R14 ;  /* 0x0000002802027c25 */ /* 0x000fc8000f8e000e */
[----:B------:R-:W-:Y:S01]  /*14160*/  VIADD R3, R3, UR4 ;  /* 0x0000000403037c36 */ /* 0x000fe20008000000 */
[----:B------:R-:W-:Y:S01]  /*14170*/  USHF.R.U32.HI UR4, URZ, 0x2, UR37 ;  /* 0x000000023f047899 */ /* 0x000fe20008011625 */
[C---:B------:R-:W-:Y:S01]  /*14180*/  IMAD R10, R5.reuse, R10, UR8 ;  /* 0x00000008050a7e24 */ /* 0x040fe2000f8e020a */
[----:B------:R-:W-:Y:S01]  /*14190*/  ULOP3.LUT UR37, UR37, 0x3, URZ, 0xc0, !UPT ;  /* 0x0000000325257892 */ /* 0x000fe2000f8ec03f */
[----:B------:R-:W-:Y:S01]  /*141a0*/  IMAD.WIDE.U32 R2, R5, UR12, R2 ;  /* 0x0000000c05027c25 */ /* 0x000fe2000f8e0002 */
[----:B------:R-:W-:-:S04]  /*141b0*/  ULOP3.LUT UR4, UR4, 0x1, URZ, 0xc0, !UPT ;  /* 0x0000000104047892 */ /* 0x000fc8000f8ec03f */
[----:B------:R-:W-:-:S04]  /*141c0*/  UISETP.NE.U32.AND UP2, UPT, UR4, 0x1, UPT ;  /* 0x000000010400788c */ /* 0x000fc8000bf45070 */
[----:B------:R-:W-:-:S04]  /*141d0*/  UISETP.GT.U32.AND UP2, UPT, UR47, 0x3, !UP2 ;  /* 0x000000032f00788c */ /* 0x000fc8000d744070 */
[----:B------:R-:W-:-:S04]  /*141e0*/  USEL UR4, URZ, 0x1, !UP2 ;  /* 0x000000013f047887 */ /* 0x000fc8000d000000 */
[----:B------:R-:W-:Y:S01]  /*141f0*/  ULOP3.LUT UR36, UR4, UR36, UR5, 0x96, !UPT ;  /* 0x0000002404247292 */ /* 0x000fe2000f8e9605 */
[----:B------:R-:W-:Y:S11]  /*14200*/  @P0 BRA `(.L_x_28) ;  /* 0x0000037c00cc0947 */ /* 0x000ff60003800000 */
[----:B------:R-:W-:Y:S01]  /*14210*/  ISETP.NE.AND P0, PT, R18, RZ, PT ;  /* 0x000000ff1200720c */ /* 0x000fe20003f05270 */
[----:B------:R-:W-:Y:S01]  /*14220*/  BSSY B0, `(.L_x_28) ;  /* 0x00037f1000007945 */ /* 0x000fe20003800000 */
[----:B------:R-:W-:-:S11]  /*14230*/  IMAD.IADD R10, R3, 0x1, R10 ;  /* 0x00000001030a7824 */ /* 0x000fd600078e020a */
[----:B------:R-:W-:Y:S05]  /*14240*/  @!P0 BRA `(.L_x_29) ;  /* 0x0000024c00988947 */ /* 0x000fea0003800000 */
[----:B------:R-:W0:Y:S01]  /*14250*/  LDC.64 R8, c[0x0][0x5b0] ;  /* 0x00016c00ff087b82 */ /* 0x000e220000000a00 */
[----:B------:R-:W-:Y:S01]  /*14260*/  ULDC.64 UR8, c[0x0][0x5b8] ;  /* 0x00016e0000087ab9 */ /* 0x000fe20000000a00 */
[----:B------:R-:W-:Y:S01]  /*14270*/  ISETP.GE.AND P1, PT, R23, 0x1, PT ;  /* 0x000000011700780c */ /* 0x000fe20003f26270 */
[----:B------:R-:W-:Y:S02]  /*14280*/  UIMAD UR4, UR11, UR8, URZ ;  /* 0x000000080b0472a4 */ /* 0x000fe4000f8e023f */
[----:B------:R-:W-:Y:S01]  /*14290*/  IMAD.U32 R4, RZ, RZ, UR8 ;  /* 0x00000008ff047e24 */ /* 0x000fe2000f8e00ff */
[----:B------:R-:W-:Y:S01]  /*142a0*/  BSSY B1, `(.L_x_30) ;  /* 0x000000f000017945 */ /* 0x000fe20003800000 */
[----:B------:R-:W-:Y:S01]  /*142b0*/  ISETP.LT.OR P2, PT, R0, 0x1, !P1 ;  /* 0x000000010000780c */ /* 0x000fe20004f41670 */
[----:B------:R-:W-:Y:S01]  /*142c0*/  UIMAD UR4, UR40, UR9, UR4 ;  /* 0x00000009280472a4 */ /* 0x000fe2000f8e0204 */
[----:B------:R-:W1:Y:S01]  /*142d0*/  LDC.64 R156, c[0x0][0x5a8] ;  /* 0x00016a00ff9c7b82 */ /* 0x000e620000000a00 */
[----:B------:R-:W-:-:S04]  /*142e0*/  IMAD.WIDE.U32 R14, R4, UR40, R14 ;  /* 0x00000028040e7c25 */ /* 0x000fc8000f8e000e */
[----:B------:R-:W-:Y:S02]  /*142f0*/  VIADD R159, R15, UR4 ;  /* 0x000000040f9f7c36 */ /* 0x000fe40008000000 */
[----:B------:R-:W-:Y:S01]  /*14300*/  IMAD.MOV.U32 R158, RZ, RZ, R14 ;  /* 0x000000ffff9e7224 */ /* 0x000fe200078e000e */
[----:B0-----:R-:W-:-:S03]  /*14310*/  R2UR UR5, R8 ;  /* 0x00000000080572ca */ /* 0x001fc600000e0000 */
[----:B------:R-:W-:-:S03]  /*14320*/  IMAD.WIDE.U32 R6, R5, R8, R158 ;  /* 0x0000000805067225 */ /* 0x000fc600078e009e */
[----:B-1----:R-:W-:-:S07]  /*14330*/  IADD3 R154, P0, R6, R156, RZ ;  /* 0x0000009c069a7210 */ /* 0x002fce0007f1e0ff */
[----:B------:R-:W-:-:S06]  /*14340*/  UIMAD UR4, UR7, UR5, URZ ;  /* 0x00000005070472a4 */ /* 0x000fcc000f8e023f */
[----:B------:R-:W-:-:S05]  /*14350*/  IMAD R11, R5, R9, UR4 ;  /* 0x00000004050b7e24 */ /* 0x000fca000f8e0209 */
[----:B------:R-:W-:Y:S01]  /*14360*/  IADD3.X R155, R157, R7, R11, P0, !PT ;  /* 0x000000079d9b7210 */ /* 0x000fe200007fe40b */
[----:B------:R-:W-:Y:S06]  /*14370*/  @P2 BRA `(.L_x_31) ;  /* 0x0000000000042947 */ /* 0x000fec0003800000 */
[----:B------:R0:W5:Y:S02]  /*14380*/  LDG.E.U8 R16, desc[UR50][R154.64] ;  /* 0x000000329a107981 */ /* 0x000164000c1e1100 */
.L_x_31:
[----:B------:R-:W-:Y:S05]  /*14390*/  BSYNC B1 ;  /* 0x0000000000017941 */ /* 0x000fea0003800000 */
.L_x_30:
[----:B------:R-:W2:Y:S01]  /*143a0*/  LDL.LU R6, [R1+0x800] ;  /* 0x0008000001067983 */ /* 0x000ea20000300800 */
[----:B-----5:R-:W-:Y:S01]  /*143b0*/  LOP3.LUT R3, R16, 0xffff, RZ, 0xc0, !PT ;  /* 0x0000ffff10037812 */ /* 0x020fe200078ec0ff */
[----:B------:R-:W-:Y:S01]  /*143c0*/  ULDC.64 UR4, c[0x0][0x5c0] ;  /* 0x0001700000047ab9 */ /* 0x000fe20000000a00 */
[----:B------:R-:W-:Y:S01]  /*143d0*/  ISETP.LT.OR P3, PT, R0, 0x2, !P1 ;  /* 0x000000020000780c */ /* 0x000fe20004f61670 */
[----:B------:R-:W-:Y:S01]  /*143e0*/  BSSY B1, `(.L_x_32) ;  /* 0x000000b000017945 */ /* 0x000fe20003800000 */
[----:B------:R-:W-:Y:S02]  /*143f0*/  PRMT R3, R3, 0x8880, RZ ;  /* 0x0000888003037816 */ /* 0x000fe400000000ff */
[----:B------:R-:W-:-:S03]  /*14400*/  IADD3 R2, P0, R2, UR4, RZ ;  /* 0x0000000402027c10 */ /* 0x000fc6000ff1e0ff */
[----:B------:R-:W-:Y:S01]  /*14410*/  IMAD R4, R3, R18, RZ ;  /* 0x0000001203047224 */ /* 0x000fe200078e02ff */
[----:B------:R-:W-:-:S03]  /*14420*/  IADD3.X R3, R10, UR5, RZ, P0, !PT ;  /* 0x000000050a037c10 */ /* 0x000fc600087fe4ff */
[----:B--2---:R-:W-:-:S05]  /*14430*/  @!P2 IMAD R6, R6, R17, R4 ;  /* 0x000000110606a224 */ /* 0x004fca00078e0204 */
[----:B------:R1:W-:Y:S01]  /*14440*/  @!P2 STG.E.U8 desc[UR50][R2.64], R6 ;  /* 0x000000060200a986 */ /* 0x0003e2000c101132 */
[----:B------:R-:W-:Y:S05]  /*14450*/  @P3 BRA `(.L_x_33) ;  /* 0x00000000000c3947 */ /* 0x000fea0003800000 */
[----:B------:R-:W2:Y:S02]  /*14460*/  LDG.E.U8 R16, desc[UR50][R154.64+0x1] ;  /* 0x000001329a107981 */ /* 0x000ea4000c1e1100 */
[----:B--2---:R-:W-:-:S05]  /*14470*/  PRMT R4, R16, 0x8880, RZ ;  /* 0x0000888010047816 */ /* 0x004fca00000000ff */
[----:B------:R-:W-:-:S07]  /*14480*/  IMAD R4, R4, R18, RZ ;  /* 0x0000001204047224 */ /* 0x000fce00078e02ff */
.L_x_33:
[----:B------:R-:W-:Y:S05]  /*14490*/  BSYNC B1 ;  /* 0x0000000000017941 */ /* 0x000fea0003800000 */
.L_x_32:
[----:B-1----:R-:W2:Y:S01]  /*144a0*/  LDL.LU R6, [R1+0x804] ;  /* 0x0008040001067983 */ /* 0x002ea20000300800 */
[----:B------:R-:W-:Y:S01]  /*144b0*/  ISETP.GE.AND P2, PT, R23, 0x9, PT ;  /* 0x000000091700780c */ /* 0x000fe20003f46270 */
[----:B------:R-:W-:Y:S01]  /*144c0*/  BSSY B1, `(.L_x_34) ;  /* 0x0000010000017945 */ /* 0x000fe20003800000 */
[----:B------:R-:W-:Y:S02]  /*144d0*/  SHF.L.U64.HI R7, R8, 0x3, R9 ;  /* 0x0000000308077819 */ /* 0x000fe40000010209 */
[----:B------:R-:W-:Y:S01]  /*144e0*/  ISETP.LT.OR P0, PT, R0, 0x2, !P2 ;  /* 0x000000020000780c */ /* 0x000fe20005701670 */
[----:B--2---:R-:W-:-:S05]  /*144f0*/  @!P3 IMAD R6, R6, R17, R4 ;  /* 0x000000110606b224 */ /* 0x004fca00078e0204 */
[----:B------:R1:W-:Y:S01]  /*14500*/  @!P3 STG.E.U8 desc[UR50][R2.64+0x1], R6 ;  /* 0x000001060200b986 */ /* 0x0003e2000c101132 */
[----:B------:R-:W-:Y:S01]  /*14510*/  ISETP.LT.OR P3, PT, R0, 0x1, !P2 ;  /* 0x000000010000780c */ /* 0x000fe20005761670 */
[----:B-1----:R-:W-:-:S04]  /*14520*/  IMAD.SHL.U32 R6, R8, 0x8, RZ ;  /* 0x0000000808067824 */ /* 0x002fc800078e00ff */
[----:B------:R-:W-:-:S04]  /*14530*/  IMAD.WIDE.U32 R152, R5, R8, R6 ;  /* 0x0000000805987225 */ /* 0x000fc800078e0006 */
[----:B------:R-:W-:Y:S01]  /*14540*/  IMAD.IADD R11, R11, 0x1, R153 ;  /* 0x000000010b0b7824 */ /* 0x000fe200078e0299 */
[----:B------:R-:W-:-:S04]  /*14550*/  IADD3 R152, P4, P5, R14, R156, R152 ;  /* 0x0000009c0e987210 */ /* 0x000fc80007d9e098 */
[----:B------:R-:W-:Y:S02]  /*14560*/  IADD3.X R153, R159, R157, R11, P4, P5 ;  /* 0x0000009d9f997210 */ /* 0x000fe400027ea40b */
[----:B------:R-:W-:Y:S01]  /*14570*/  @!P3 IADD3 R10, P4, R2, UR44, RZ ;  /* 0x0000002c020abc10 */ /* 0x000fe2000ff9e0ff */
[----:B------:R-:W-:-:S12]  /*14580*/  @P3 BRA `(.L_x_35) ;  /* 0x00000000000c3947 */ /* 0x000fd80003800000 */
[----:B------:R-:W2:Y:S02]  /*14590*/  LDG.E.U8 R16, desc[UR50][R152.64] ;  /* 0x0000003298107981 */ /* 0x000ea4000c1e1100 */
[----:B--2---:R-:W-:-:S05]  /*145a0*/  PRMT R4, R16, 0x8880, RZ ;  /* 0x0000888010047816 */ /* 0x004fca00000000ff */
[----:B------:R-:W-:-:S07]  /*145b0*/  IMAD R4, R4, R18, RZ ;  /* 0x0000001204047224 */ /* 0x000fce00078e02ff */
.L_x_35:
[----:B------:R-:W-:Y:S05]  /*145c0*/  BSYNC B1 ;  /* 0x0000000000017941 */ /* 0x000fea0003800000 */
.L_x_34:
[----:B------:R-:W2:Y:S01]  /*145d0*/  LDL.LU R12, [R1+0x808] ;  /* 0x00080800010c7983 */ /* 0x000ea20000300800 */
[----:B------:R-:W-:Y:S01]  /*145e0*/  @!P3 IADD3.X R11, R3, UR43, RZ, P4, !PT ;  /* 0x0000002b030bbc10 */ /* 0x000fe2000a7fe4ff */
[----:B------:R-:W-:Y:S01]  /*145f0*/  BSSY B1, `(.L_x_36) ;  /* 0x000000c000017945 */ /* 0x000fe20003800000 */
[C---:B------:R-:W-:Y:S02]  /*14600*/  ISETP.LT.OR P5, PT, R0.reuse, 0x9, !P1 ;  /* 0x000000090000780c */ /* 0x040fe40004fa1670 */
[----:B------:R-:W-:Y:S01]  /*14610*/  ISETP.LT.OR P4, PT, R0, 0xa, !P1 ;  /* 0x0000000a0000780c */ /* 0x000fe20004f81670 */
[----:B--2---:R-:W-:-:S05]  /*14620*/  @!P3 IMAD R12, R12, R17, R4 ;  /* 0x000000110c0cb224 */ /* 0x004fca00078e0204 */
[----:B------:R1:W-:Y:S02]  /*14630*/  @!P3 STG.E.U8 desc[UR50][R10.64], R12 ;  /* 0x0000000c0a00b986 */ /* 0x0003e4000c101132 */
[----:B-1----:R-:W-:-:S04]  /*14640*/  @!P0 IADD3 R10, P3, R2, UR44, RZ ;  /* 0x0000002c020a8c10 */ /* 0x002fc8000ff7e0ff */
[----:B------:R-:W-:Y:S02]  /*14650*/  @!P0 IADD3.X R11, R3, UR43, RZ, P3, !PT ;  /* 0x0000002b030b8c10 */ /* 0x000fe40009ffe4ff */
[----:B------:R-:W-:Y:S01]  /*14660*/  ISETP.LT.OR P3, PT, R0, 0x9, !P2 ;  /* 0x000000090000780c */ /* 0x000fe20005761670 */
[----:B------:R-:W-:-:S12]  /*14670*/  @P0 BRA `(.L_x_37) ;  /* 0x00000000000c0947 */ /* 0x000fd80003800000 */
[----:B------:R-:W2:Y:S02]  /*14680*/  LDG.E.U8 R16, desc[UR50][R152.64+0x1] ;  /* 0x0000013298107981 */ /* 0x000ea4000c1e1100 */
[----:B--2---:R-:W-:-:S05]  /*14690*/  PRMT R4, R16, 0x8880, RZ ;  /* 0x0000888010047816 */ /* 0x004fca00000000ff */
[----:B------:R-:W-:-:S07]  /*146a0*/  IMAD R4, R4, R18, RZ ;  /* 0x0000001204047224 */ /* 0x000fce00078e02ff */
.L_x_37:
[----:B------:R-:W-:Y:S05]  /*146b0*/  BSYNC B1 ;  /* 0x0000000000017941 */ /* 0x000fea0003800000 */
.L_x_36:
[----:B------:R-:W2:Y:S01]  /*146c0*/  LDL.LU R12, [R1+0x80c] ;  /* 0x00080c00010c7983 */ /* 0x000ea20000300800 */
[----:B------:R-:W-:Y:S01]  /*146d0*/  BSSY B1, `(.L_x_38) ;  /* 0x0000007000017945 */ /* 0x000fe20003800000 */
[----:B--2---:R-:W-:-:S05]  /*146e0*/  @!P0 IMAD R12, R12, R17, R4 ;  /* 0x000000110c0c8224 */ /* 0x004fca00078e0204 */
[----:B------:R1:W-:Y:S01]  /*146f0*/  @!P0 STG.E.U8 desc[UR50][R10.64+0x1], R12 ;  /* 0x0000010c0a008986 */ /* 0x0003e2000c101132 */
[----:B------:R-:W-:Y:S05]  /*14700*/  @P5 BRA `(.L_x_39) ;  /* 0x00000000000c5947 */ /* 0x000fea0003800000 */
[----:B------:R-:W2:Y:S02]  /*14710*/  LDG.E.U8 R16, desc[UR50][R154.64+0x8] ;  /* 0x000008329a107981 */ /* 0x000ea4000c1e1100 */
[----:B--2---:R-:W-:-:S05]  /*14720*/  PRMT R4, R16, 0x8880, RZ ;  /* 0x0000888010047816 */ /* 0x004fca00000000ff */
[----:B------:R-:W-:-:S07]  /*14730*/  IMAD R4, R4, R18, RZ ;  /* 0x0000001204047224 */ /* 0x000fce00078e02ff */
.L_x_39:
[----:B------:R-:W-:Y:S05]  /*14740*/  BSYNC B1 ;  /* 0x0000000000017941 */ /* 0x000fea0003800000 */
.L_x_38:
[----:B-1----:R-:W2:Y:S01]  /*14750*/  LDL.LU R10, [R1+0x810] ;  /* 0x00081000010a7983 */ /* 0x002ea20000300800 */
[----:B------:R-:W-:Y:S01]  /*14760*/  BSSY B1, `(.L_x_40) ;  /* 0x0000007000017945 */ /* 0x000fe20003800000 */
[----:B--2---:R-:W-:-:S05]  /*14770*/  @!P5 IMAD R10, R10, R17, R4 ;  /* 0x000000110a0ad224 */ /* 0x004fca00078e0204 */
[----:B------:R1:W-:Y:S01]  /*14780*/  @!P5 STG.E.U8 desc[UR50][R2.64+0x8], R10 ;  /* 0x0000080a0200d986 */ /* 0x0003e2000c101132 */
[----:B------:R-:W-:Y:S05]  /*14790*/  @P4 BRA `(.L_x_41) ;  /* 0x00000000000c4947 */ /* 0x000fea0003800000 */
[----:B------:R-:W2:Y:S02]  /*147a0*/  LDG.E.U8 R16, desc[UR50][R154.64+0x9] ;  /* 0x000009329a107981 */ /* 0x000ea4000c1e1100 */
[----:B--2---:R-:W-:-:S05]  /*147b0*/  PRMT R4, R16, 0x8880, RZ ;  /* 0x0000888010047816 */ /* 0x004fca00000000ff */
[----:B------:R-:W-:-:S07]  /*147c0*/  IMAD R4, R4, R18, RZ ;  /* 0x0000001204047224 */ /* 0x000fce00078e02ff */
.L_x_41:
[----:B------:R-:W-:Y:S05]  /*147d0*/  BSYNC B1 ;  /* 0x0000000000017941 */ /* 0x000fea0003800000 */
.L_x_40:
[----:B-1----:R-:W2:Y:S01]  /*147e0*/  LDL.LU R10, [R1+0x814] ;  /* 0x00081400010a7983 */ /* 0x002ea20000300800 */
[----:B------:R-:W-:Y:S01]  /*147f0*/  BSSY B1, `(.L_x_42) ;  /* 0x0000009000017945 */ /* 0x000fe20003800000 */
[----:B------:R-:W-:Y:S01]  /*14800*/  ISETP.LT.OR P0, PT, R0, 0xa, !P2 ;  /* 0x0000000a0000780c */ /* 0x000fe20005701670 */
[----:B--2---:R-:W-:-:S05]  /*14810*/  @!P4 IMAD R10, R10, R17, R4 ;  /* 0x000000110a0ac224 */ /* 0x004fca00078e0204 */
[----:B------:R1:W-:Y:S02]  /*14820*/  @!P4 STG.E.U8 desc[UR50][R2.64+0x9], R10 ;  /* 0x0000090a0200c986 */ /* 0x0003e4000c101132 */
[----:B-1----:R-:W-:Y:S01]  /*14830*/  @!P3 IADD3 R10, P4, R2, UR44, RZ ;  /* 0x0000002c020abc10 */ /* 0x002fe2000ff9e0ff */
[----:B------:R-:W-:-:S12]  /*14840*/  @P3 BRA `(.L_x_43) ;  /* 0x00000000000c3947 */ /* 0x000fd80003800000 */
[----:B------:R-:W2:Y:S02]  /*14850*/  LDG.E.U8 R16, desc[UR50][R152.64+0x8] ;  /* 0x0000083298107981 */ /* 0x000ea4000c1e1100 */
[----:B--2---:R-:W-:-:S05]  /*14860*/  PRMT R4, R16, 0x8880, RZ ;  /* 0x0000888010047816 */ /* 0x004fca00000000ff */
[----:B------:R-:W-:-:S07]  /*14870*/  IMAD R4, R4, R18, RZ ;  /* 0x0000001204047224 */ /* 0x000fce00078e02ff */
.L_x_43:
[----:B------:R-:W-:Y:S05]  /*14880*/  BSYNC B1 ;  /* 0x0000000000017941 */ /* 0x000fea0003800000 */
.L_x_42:
        /* <DEDUP_REMOVED lines=14> */
.L_x_45:
[----:B------:R-:W-:Y:S05]  /*14970*/  BSYNC B1 ;  /* 0x0000000000017941 */ /* 0x000fea0003800000 */
.L_x_44:
        /* <DEDUP_REMOVED lines=8> */
.L_x_47:
[----:B------:R-:W-:Y:S05]  /*14a00*/  BSYNC B1 ;  /* 0x0000000000017941 */ /* 0x000fea0003800000 */
.L_x_46:
        /* <DEDUP_REMOVED lines=8> */
.L_x_49:
[----:B------:R-:W-:Y:S05]  /*14a90*/  BSYNC B1 ;  /* 0x0000000000017941 */ /* 0x000fea0003800000 */
.L_x_48:
        /* <DEDUP_REMOVED lines=10> */
.L_x_51:
[----:B------:R-:W-:Y:S05]  /*14b40*/  BSYNC B1 ;  /* 0x0000000000017941 */ /* 0x000fea0003800000 */
.L_x_50:
        /* <DEDUP_REMOVED lines=14> */
.L_x_53:
[----:B------:R-:W-:Y:S05]  /*14c30*/  BSYNC B1 ;  /* 0x0000000000017941 */ /* 0x000fea0003800000 */
.L_x_52:
        /* <DEDUP_REMOVED lines=8> */
.L_x_55:
[----:B------:R-:W-:Y:S05]  /*14cc0*/  BSYNC B1 ;  /* 0x0000000000017941 */ /* 0x000fea0003800000 */
.L_x_54:
        /* <DEDUP_REMOVED lines=8> */
.L_x_57:
[----:B------:R-:W-:Y:S05]  /*14d50*/  BSYNC B1 ;  /* 0x0000000000017941 */ /* 0x000fea0003800000 */
.L_x_56:
        /* <DEDUP_REMOVED lines=10> */
.L_x_59:
[----:B------:R-:W-:Y:S05]  /*14e00*/  BSYNC B1 ;  /* 0x0000000000017941 */ /* 0x000fea0003800000 */
.L_x_58:
        /* <DEDUP_REMOVED lines=14> */
.L_x_61:
[----:B------:R-:W-:Y:S05]  /*14ef0*/  BSYNC B1 ;  /* 0x0000000000017941 */ /* 0x000fea0003800000 */
.L_x_60:
        /* <DEDUP_REMOVED lines=8> */
.L_x_63:
[----:B------:R-:W-:Y:S05]  /*14f80*/  BSYNC B1 ;  /* 0x0000000000017941 */ /* 0x000fea0003800000 */
.L_x_62:
        /* <DEDUP_REMOVED lines=8> */
.L_x_65:
[----:B------:R-:W-:Y:S05]  /*15010*/  BSYNC B1 ;  /* 0x0000000000017941 */ /* 0x000fea0003800000 */
.L_x_64:
        /* <DEDUP_REMOVED lines=10> */
.L_x_67:
[----:B------:R-:W-:Y:S05]  /*150c0*/  BSYNC B1 ;  /* 0x0000000000017941 */ /* 0x000fea0003800000 */
.L_x_66:
        /* <DEDUP_REMOVED lines=14> */
.L_x_69:
[----:B------:R-:W-:Y:S05]  /*151b0*/  BSYNC B1 ;  /* 0x0000000000017941 */ /* 0x000fea0003800000 */
.L_x_68:
        /* <DEDUP_REMOVED lines=8> */
.L_x_71:
[----:B------:R-:W-:Y:S05]  /*15240*/  BSYNC B1 ;  /* 0x0000000000017941 */ /* 0x000fea0003800000 */
.L_x_70:
        /* <DEDUP_REMOVED lines=8> */
.L_x_73:
[----:B------:R-:W-:Y:S05]  /*152d0*/  BSYNC B1 ;  /* 0x0000000000017941 */ /* 0x000fea0003800000 */
.L_x_72:
        /* <DEDUP_REMOVED lines=10> */
.L_x_75:
[----:B------:R-:W-:Y:S05]  /*15380*/  BSYNC B1 ;  /* 0x0000000000017941 */ /* 0x000fea0003800000 */
.L_x_74:
        /* <DEDUP_REMOVED lines=14> */
.L_x_77:
[----:B------:R-:W-:Y:S05]  /*15470*/  BSYNC B1 ;  /* 0x0000000000017941 */ /* 0x000fea0003800000 */
.L_x_76:
        /* <DEDUP_REMOVED lines=8> */
.L_x_79:
[----:B------:R-:W-:Y:S05]  /*15500*/  BSYNC B1 ;  /* 0x0000000000017941 */ /* 0x000fea0003800000 */
.L_x_78:
        /* <DEDUP_REMOVED lines=8> */
.L_x_81:
[----:B------:R-:W-:Y:S05]  /*15590*/  BSYNC B1 ;  /* 0x0000000000017941 */ /* 0x000fea0003800000 */
.L_x_80:
        /* <DEDUP_REMOVED lines=10> */
.L_x_83:
[----:B------:R-:W-:Y:S05]  /*15640*/  BSYNC B1 ;  /* 0x0000000000017941 */ /* 0x000fea0003800000 */
.L_x_82:
        /* <DEDUP_REMOVED lines=14> */
.L_x_85:
[----:B------:R-:W-:Y:S05]  /*15730*/  BSYNC B1 ;  /* 0x0000000000017941 */ /* 0x000fea0003800000 */
.L_x_84:
        /* <DEDUP_REMOVED lines=8> */
.L_x_87:
[----:B------:R-:W-:Y:S05]  /*157c0*/  BSYNC B1 ;  /* 0x0000000000017941 */ /* 0x000fea0003800000 */
.L_x_86:
        /* <DEDUP_REMOVED lines=8> */
.L_x_89:
[----:B------:R-:W-:Y:S05]  /*15850*/  BSYNC B1 ;  /* 0x0000000000017941 */ /* 0x000fea0003800000 */
.L_x_88:
        /* <DEDUP_REMOVED lines=10> */
.L_x_91:
[----:B------:R-:W-:Y:S05]  /*15900*/  BSYNC B1 ;  /* 0x0000000000017941 */ /* 0x000fea0003800000 */
.L_x_90:
        /* <DEDUP_REMOVED lines=14> */
.L_x_93:
[----:B------:R-:W-:Y:S05]  /*159f0*/  BSYNC B1 ;  /* 0x0000000000017941 */ /* 0x000fea0003800000 */
.L_x_92:
        /* <DEDUP_REMOVED lines=8> */
.L_x_95:
[----:B------:R-:W-:Y:S05]  /*15a80*/  BSYNC B1 ;  /* 0x0000000000017941 */ /* 0x000fea0003800000 */
.L_x_94:
        /* <DEDUP_REMOVED lines=8> */
.L_x_97:
[----:B------:R-:W-:Y:S05]  /*15b10*/  BSYNC B1 ;  /* 0x0000000000017941 */ /* 0x000fea0003800000 */
.L_x_96:
        /* <DEDUP_REMOVED lines=10> */
.L_x_99:
[----:B------:R-:W-:Y:S05]  /*15bc0*/  BSYNC B1 ;  /* 0x0000000000017941 */ /* 0x000fea0003800000 */
.L_x_98:
        /* <DEDUP_REMOVED lines=14> */
.L_x_101:
[----:B------:R-:W-:Y:S05]  /*15cb0*/  BSYNC B1 ;  /* 0x0000000000017941 */ /* 0x000fea0003800000 */
.L_x_100:
        /* <DEDUP_REMOVED lines=8> */
.L_x_103:
[----:B------:R-:W-:Y:S05]  /*15d40*/  BSYNC B1 ;  /* 0x0000000000017941 */ /* 0x000fea0003800000 */
.L_x_102:
        /* <DEDUP_REMOVED lines=8> */
.L_x_105:
[----:B------:R-:W-:Y:S05]  /*15dd0*/  BSYNC B1 ;  /* 0x0000000000017941 */ /* 0x000fea0003800000 */
.L_x_104:
        /* <DEDUP_REMOVED lines=10> */
.L_x_107:
[----:B------:R-:W-:Y:S05]  /*15e80*/  BSYNC B1 ;  /* 0x0000000000017941 */ /* 0x000fea0003800000 */
.L_x_106:
        /* <DEDUP_REMOVED lines=14> */
.L_x_109:
[----:B------:R-:W-:Y:S05]  /*15f70*/  BSYNC B1 ;  /* 0x0000000000017941 */ /* 0x000fea0003800000 */
.L_x_108:
        /* <DEDUP_REMOVED lines=8> */
.L_x_111:
[----:B------:R-:W-:Y:S05]  /*16000*/  BSYNC B1 ;  /* 0x0000000000017941 */ /* 0x000fea0003800000 */
.L_x_110:
        /* <DEDUP_REMOVED lines=8> */
.L_x_113:
[----:B------:R-:W-:Y:S05]  /*16090*/  BSYNC B1 ;  /* 0x0000000000017941 */ /* 0x000fea0003800000 */
.L_x_112:
        /* <DEDUP_REMOVED lines=10> */
.L_x_115:
[----:B------:R-:W-:Y:S05]  /*16140*/  BSYNC B1 ;  /* 0x0000000000017941 */ /* 0x000fea0003800000 */
.L_x_114:
        /* <DEDUP_REMOVED lines=14> */
.L_x_117:
[----:B------:R-:W-:Y:S05]  /*16230*/  BSYNC B1 ;  /* 0x0000000000017941 */ /* 0x000fea0003800000 */
.L_x_116:
        /* <DEDUP_REMOVED lines=8> */
.L_x_119:
[----:B------:R-:W-:Y:S05]  /*162c0*/  BSYNC B1 ;  /* 0x0000000000017941 */ /* 0x000fea0003800000 */
.L_x_118:
        /* <DEDUP_REMOVED lines=8> */
.L_x_121:
[----:B------:R-:W-:Y:S05]  /*16350*/  BSYNC B1 ;  /* 0x0000000000017941 */ /* 0x000fea0003800000 */
.L_x_120:
[----:B-1----:R-:W2:Y:S01]  /*16360*/  LDL.LU R10, [R1+0x8b4] ;  /* 0x0008b400010a7983 */ /* 0x002ea20000300800 */
[----:B------:R-:W-:Y:S01]  /*16370*/  BSSY B1, `(.L_x_122) ;  /* 0x000000a000017945 */ /* 0x000fe20003800000 */
[----:B------:R-:W-:Y:S02]  /*16380*/  ISETP.LT.OR P0, PT, R0, 0x61, !P1 ;  /* 0x000000610000780c */ /* 0x000fe40004f01670 */
[----:B------:R-:W-:Y:S01]  /*16390*/  @!P3 IADD3 R12, P5, R2, UR44, RZ ;  /* 0x0000002c020cbc10 */ /* 0x000fe2000ffbe0ff */
[----:B--2---:R-:W-:-:S05]  /*163a0*/  @!P4 IMAD R10, R10, R17, R4 ;  /* 0x000000110a0ac224 */ /* 0x004fca00078e0204 */
[----:B------:R1:W-:Y:S01]  /*163b0*/  @!P4 STG.E.U8 desc[UR50][R2.64+0x59], R10 ;  /* 0x0000590a0200c986 */ /* 0x0003e2000c101132 */
[----:B------:R-:W-:Y:S01]  /*163c0*/  ISETP.LT.OR P4, PT, R0, 0x5a, !P2 ;  /* 0x0000005a0000780c */ /* 0x000fe20005781670 */
[----:B------:R-:W-:-:S12]  /*163d0*/  @P3 BRA `(.L_x_123) ;  /* 0x00000000000c3947 */ /* 0x000fd80003800000 */
[----:B------:R-:W2:Y:S02]  /*163e0*/  LDG.E.U8 R16, desc[UR50][R152.64+0x58] ;  /* 0x0000583298107981 */ /* 0x000ea4000c1e1100 */
[----:B--2---:R-:W-:-:S05]  /*163f0*/  PRMT R4, R16, 0x8880, RZ ;  /* 0x0000888010047816 */ /* 0x004fca00000000ff */
[----:B------:R-:W-:-:S07]  /*16400*/  IMAD R4, R4, R18, RZ ;  /* 0x0000001204047224 */ /* 0x000fce00078e02ff */
.L_x_123:
[----:B------:R-:W-:Y:S05]  /*16410*/  BSYNC B1 ;  /* 0x0000000000017941 */ /* 0x000fea0003800000 */
.L_x_122:
[----:B------:R-:W2:Y:S01]  /*16420*/  LDL.LU R20, [R1+0x8b8] ;  /* 0x0008b80001147983 */ /* 0x000ea20000300800 */
[----:B------:R-:W-:Y:S01]  /*16430*/  @!P3 IADD3.X R13, R3, UR43, RZ, P5, !PT ;  /* 0x0000002b030dbc10 */ /* 0x000fe2000affe4ff */
[----:B------:R-:W-:Y:S01]  /*16440*/  BSSY B1, `(.L_x_124) ;  /* 0x0000008000017945 */ /* 0x000fe20003800000 */
[----:B-1----:R-:W-:Y:S01]  /*16450*/  @!P4 IADD3 R10, P5, R2, UR44, RZ ;  /* 0x0000002c020acc10 */ /* 0x002fe2000ffbe0ff */
[----:B--2---:R-:W-:-:S05]  /*16460*/  @!P3 IMAD R20, R20, R17, R4 ;  /* 0x000000111414b224 */ /* 0x004fca00078e0204 */
[----:B------:R1:W-:Y:S01]  /*16470*/  @!P3 STG.E.U8 desc[UR50][R12.64+0x58], R20 ;  /* 0x000058140c00b986 */ /* 0x0003e2000c101132 */
[----:B------:R-:W-:Y:S06]  /*16480*/  @P4 BRA `(.L_x_125) ;  /* 0x00000000000c4947 */ /* 0x000fec0003800000 */
[----:B------:R-:W2:Y:S02]  /*16490*/  LDG.E.U8 R16, desc[UR50][R152.64+0x59] ;  /* 0x0000593298107981 */ /* 0x000ea4000c1e1100 */
[----:B--2---:R-:W-:-:S05]  /*164a0*/  PRMT R4, R16, 0x8880, RZ ;  /* 0x0000888010047816 */ /* 0x004fca00000000ff */
[----:B------:R-:W-:-:S07]  /*164b0*/  IMAD R4, R4, R18, RZ ;  /* 0x0000001204047224 */ /* 0x000fce00078e02ff */
.L_x_125:
[----:B------:R-:W-:Y:S05]  /*164c0*/  BSYNC B1 ;  /* 0x0000000000017941 */ /* 0x000fea0003800000 */
.L_x_124:
[----:B-1----:R-:W2:Y:S01]  /*164d0*/  LDL.LU R12, [R1+0x8bc] ;  /* 0x0008bc00010c7983 */ /* 0x002ea20000300800 */
[----:B------:R-:W-:Y:S01]  /*164e0*/  @!P4 IADD3.X R11, R3, UR43, RZ, P5, !PT ;  /* 0x0000002b030bcc10 */ /* 0x000fe2000affe4ff */
[----:B------:R-:W-:Y:S01]  /*164f0*/  BSSY B1, `(.L_x_126) ;  /* 0x0000007000017945 */ /* 0x000fe20003800000 */
[----:B--2---:R-:W-:-:S05]  /*16500*/  @!P4 IMAD R12, R12, R17, R4 ;  /* 0x000000110c0cc224 */ /* 0x004fca00078e0204 */
[----:B------:R1:W-:Y:S01]  /*16510*/  @!P4 STG.E.U8 desc[UR50][R10.64+0x59], R12 ;  /* 0x0000590c0a00c986 */ /* 0x0003e2000c101132 */
[----:B------:R-:W-:Y:S05]  /*16520*/  @P0 BRA `(.L_x_127) ;  /* 0x00000000000c0947 */ /* 0x000fea0003800000 */
[----:B------:R-:W2:Y:S02]  /*16530*/  LDG.E.U8 R16, desc[UR50][R154.64+0x60] ;  /* 0x000060329a107981 */ /* 0x000ea4000c1e1100 */
[----:B--2---:R-:W-:-:S05]  /*16540*/  PRMT R4, R16, 0x8880, RZ ;  /* 0x0000888010047816 */ /* 0x004fca00000000ff */
[----:B------:R-:W-:-:S07]  /*16550*/  IMAD R4, R4, R18, RZ ;  /* 0x0000001204047224 */ /* 0x000fce00078e02ff */
.L_x_127:
[----:B------:R-:W-:Y:S05]  /*16560*/  BSYNC B1 ;  /* 0x0000000000017941 */ /* 0x000fea0003800000 */
.L_x_126:
[----:B-1----:R-:W2:Y:S01]  /*16570*/  LDL.LU R10, [R1+0x8c0] ;  /* 0x0008c000010a7983 */ /* 0x002ea20000300800 */
[----:B------:R-:W-:Y:S01]  /*16580*/  IADD3 R12, P3, R5, 0x80, RZ ;  /* 0x00000080050c7810 */ /* 0x000fe20007f7e0ff */
[----:B------:R-:W-:Y:S01]  /*16590*/  IMAD.U32 R162, RZ, RZ, UR44 ;  /* 0x0000002cffa27e24 */ /* 0x000fe2000f8e00ff */
[----:B------:R-:W-:Y:S01]  /*165a0*/  ISETP.GE.AND P4, PT, R23, 0x89, PT ;  /* 0x000000891700780c */ /* 0x000fe20003f86270 */
[----:B------:R-:W-:Y:S02]  /*165b0*/  BSSY B1, `(.L_x_128) ;  /* 0x000001c000017945 */ /* 0x000fe40003800000 */
[----:B------:R-:W-:-:S04]  /*165c0*/  IMAD.WIDE.U32 R20, R12, R8, R6 ;  /* 0x000000080c147225 */ /* 0x000fc800078e0006 */
[----:B--2---:R-:W-:-:S05]  /*165d0*/  @!P0 IMAD R10, R10, R17, R4 ;  /* 0x000000110a0a8224 */ /* 0x004fca00078e0204 */
[----:B------:R1:W-:Y:S01]  /*165e0*/  @!P0 STG.E.U8 desc[UR50][R2.64+0x60], R10 ;  /* 0x0000600a02008986 */ /* 0x0003e2000c101132 */
[----:B------:R-:W-:-:S05]  /*165f0*/  IADD3 R164, P0, R5, 0x100, RZ ;  /* 0x0000010005a47810 */ /* 0x000fca0007f1e0ff */
[----:B------:R-:W-:Y:S01]  /*16600*/  IMAD.X R5, RZ, RZ, UR7, P0 ;  /* 0x00000007ff057e24 */ /* 0x000fe200080e06ff */
[----:B------:R-:W-:Y:S01]  /*16610*/  ISETP.LT.OR P0, PT, R0, 0xa, !P4 ;  /* 0x0000000a0000780c */ /* 0x000fe20006701670 */
[----:B------:R-:W-:-:S04]  /*16620*/  IMAD.WIDE.U32 R6, R164, R8, R6 ;  /* 0x00000008a4067225 */ /* 0x000fc800078e0006 */
[----:B-1----:R-:W-:Y:S01]  /*16630*/  IMAD.X R10, RZ, RZ, UR7, P3 ;  /* 0x00000007ff0a7e24 */ /* 0x002fe200098e06ff */
[----:B------:R-:W-:Y:S01]  /*16640*/  IADD3 R20, P3, P5, R14, R156, R20 ;  /* 0x0000009c0e147210 */ /* 0x000fe20007d7e014 */
[-C--:B------:R-:W-:Y:S02]  /*16650*/  IMAD R5, R5, R8.reuse, RZ ;  /* 0x0000000805057224 */ /* 0x080fe400078e02ff */
[----:B------:R-:W-:Y:S02]  /*16660*/  IMAD R10, R10, R8, RZ ;  /* 0x000000080a0a7224 */ /* 0x000fe400078e02ff */
[-C--:B------:R-:W-:Y:S02]  /*16670*/  IMAD R165, R164, R9.reuse, R5 ;  /* 0x00000009a4a57224 */ /* 0x080fe400078e0205 */
[----:B------:R-:W-:-:S04]  /*16680*/  IMAD R11, R12, R9, R10 ;  /* 0x000000090c0b7224 */ /* 0x000fc800078e020a */
[----:B------:R-:W-:-:S05]  /*16690*/  IMAD.IADD R5, R11, 0x1, R21 ;  /* 0x000000010b057824 */ /* 0x000fca00078e0215 */
[----:B------:R-:W-:Y:S01]  /*166a0*/  IADD3.X R21, R159, R157, R5, P3, P5 ;  /* 0x0000009d9f157210 */ /* 0x000fe20001fea405 */
[----:B------:R-:W-:Y:S01]  /*166b0*/  IMAD.U32 R5, RZ, RZ, UR43 ;  /* 0x0000002bff057e24 */ /* 0x000fe2000f8e00ff */
[----:B------:R-:W-:-:S04]  /*166c0*/  @!P0 IADD3 R162, P3, P5, R162, UR42, R2 ;  /* 0x0000002aa2a28c10 */ /* 0x000fc8000fd7e002 */
[----:B------:R-:W-:Y:S02]  /*166d0*/  @!P0 IADD3.X R163, R5, UR41, R3, P3, P5 ;  /* 0x0000002905a38c10 */ /* 0x000fe40009fea403 */
[----:B------:R-:W-:Y:S01]  /*166e0*/  IADD3 R14, P3, P5, R14, R156, R6 ;  /* 0x0000009c0e0e7210 */ /* 0x000fe20007d7e006 */
[----:B------:R-:W-:-:S05]  /*166f0*/  IMAD.IADD R6, R165, 0x1, R7 ;  /* 0x00000001a5067824 */ /* 0x000fca00078e0207 */
[----:B------:R-:W-:Y:S02]  /*16700*/  IADD3.X R15, R159, R157, R6, P3, P5 ;  /* 0x0000009d9f0f7210 */ /* 0x000fe40001fea406 */
[C---:B------:R-:W-:Y:S02]  /*16710*/  ISETP.LT.OR P5, PT, R0.reuse, 0x62, !P1 ;  /* 0x000000620000780c */ /* 0x040fe40004fa1670 */
[----:B------:R-:W-:-:S11]  /*16720*/  ISETP.LT.OR P3, PT, R0, 0x61, !P2 ;  /* 0x000000610000780c */ /* 0x000fd60005761670 */
[----:B------:R-:W-:Y:S05]  /*16730*/  @P5 BRA `(.L_x_129) ;  /* 0x00000000000c5947 */ /* 0x000fea0003800000 */
[----:B------:R-:W2:Y:S02]  /*16740*/  LDG.E.U8 R16, desc[UR50][R154.64+0x61] ;  /* 0x000061329a107981 */ /* 0x000ea4000c1e1100 */
[----:B--2---:R-:W-:-:S05]  /*16750*/  PRMT R4, R16, 0x8880, RZ ;  /* 0x0000888010047816 */ /* 0x004fca00000000ff */
[----:B------:R-:W-:-:S07]  /*16760*/  IMAD R4, R4, R18, RZ ;  /* 0x0000001204047224 */ /* 0x000fce00078e02ff */
.L_x_129:
[----:B------:R-:W-:Y:S05]  /*16770*/  BSYNC B1 ;  /* 0x0000000000017941 */ /* 0x000fea0003800000 */
.L_x_128:
[----:B------:R-:W2:Y:S01]  /*16780*/  LDL.LU R5, [R1+0x8c4] ;  /* 0x0008c40001057983 */ /* 0x000ea20000300800 */
[----:B------:R-:W-:Y:S01]  /*16790*/  BSSY B1, `(.L_x_130) ;  /* 0x000000a000017945 */ /* 0x000fe20003800000 */
[----:B--2---:R-:W-:-:S05]  /*167a0*/  @!P5 IMAD R5, R5, R17, R4 ;  /* 0x000000110505d224 */ /* 0x004fca00078e0204 */
[----:B------:R1:W-:Y:S01]  /*167b0*/  @!P5 STG.E.U8 desc[UR50][R2.64+0x61], R5 ;  /* 0x000061050200d986 */ /* 0x0003e2000c101132 */
[----:B------:R-:W-:-:S04]  /*167c0*/  @!P3 IADD3 R6, P5, R2, UR44, RZ ;  /* 0x0000002c0206bc10 */ /* 0x000fc8000ffbe0ff */
[----:B------:R-:W-:Y:S02]  /*167d0*/  @!P3 IADD3.X R7, R3, UR43, RZ, P5, !PT ;  /* 0x0000002b0307bc10 */ /* 0x000fe4000affe4ff */
[----:B------:R-:W-:Y:S01]  /*167e0*/  ISETP.LT.OR P5, PT, R0, 0x62, !P2 ;  /* 0x000000620000780c */ /* 0x000fe200057a1670 */
[----:B------:R-:W-:-:S12]  /*167f0*/  @P3 BRA `(.L_x_131) ;  /* 0x00000000000c3947 */ /* 0x000fd80003800000 */
[----:B------:R-:W2:Y:S02]  /*16800*/  LDG.E.U8 R16, desc[UR50][R152.64+0x60] ;  /* 0x0000603298107981 */ /* 0x000ea4000c1e1100 */
[----:B--2---:R-:W-:-:S05]  /*16810*/  PRMT R4, R16, 0x8880, RZ ;  /* 0x0000888010047816 */ /* 0x004fca00000000ff */
[----:B------:R-:W-:-:S07]  /*16820*/  IMAD R4, R4, R18, RZ ;  /* 0x0000001204047224 */ /* 0x000fce00078e02ff */
.L_x_131:
[----:B------:R-:W-:Y:S05]  /*16830*/  BSYNC B1 ;  /* 0x0000000000017941 */ /* 0x000fea0003800000 */
.L_x_130:
[----:B-1----:R-:W2:Y:S01]  /*16840*/  LDL.LU R5, [R1+0x8c8] ;  /* 0x0008c80001057983 */ /* 0x002ea20000300800 */
[----:B------:R-:W-:Y:S01]  /*16850*/  BSSY B1, `(.L_x_132) ;  /* 0x000000a000017945 */ /* 0x000fe20003800000 */
        /* <DEDUP_REMOVED lines=9> */
.L_x_133:
[----:B------:R-:W-:Y:S05]  /*168f0*/  BSYNC B1 ;  /* 0x0000000000017941 */ /* 0x000fea0003800000 */
.L_x_132:
        /* <DEDUP_REMOVED lines=8> */
.L_x_135:
[----:B------:R-:W-:Y:S05]  /*16980*/  BSYNC B1 ;  /* 0x0000000000017941 */ /* 0x000fea0003800000 */
.L_x_134:
[----:B-1----:R-:W2:Y:S01]  /*16990*/  LDL.LU R5, [R1+0x8d0] ;  /* 0x0008d00001057983 */ /* 0x002ea20000300800 */
[----:B------:R-:W-:Y:S01]  /*169a0*/  ISETP.LT.OR P5, PT, R0, 0x6a, !P1 ;  /* 0x0000006a0000780c */ /* 0x000fe20004fa1670 */
[----:B------:R-:W-:Y:S01]  /*169b0*/  BSSY B1, `(.L_x_136) ;  /* 0x0000008000017945 */ /* 0x000fe20003800000 */
[----:B--2---:R-:W-:-:S05]  /*169c0*/  @!P3 IMAD R5, R5, R17, R4 ;  /* 0x000000110505b224 */ /* 0x004fca00078e0204 */
[----:B------:R1:W-:Y:S01]  /*169d0*/  @!P3 STG.E.U8 desc[UR50][R2.64+0x68], R5 ;  /* 0x000068050200b986 */ /* 0x0003e2000c101132 */
[----:B------:R-:W-:-:S05]  /*169e0*/  ISETP.LT.OR P3, PT, R0, 0x69, !P2 ;  /* 0x000000690000780c */ /* 0x000fca0005761670 */
[----:B------:R-:W-:Y:S08]  /*169f0*/  @P5 BRA `(.L_x_137) ;  /* 0x00000000000c5947 */ /* 0x000ff00003800000 */
[----:B------:R-:W2:Y:S02]  /*16a00*/  LDG.E.U8 R16, desc[UR50][R154.64+0x69] ;  /* 0x000069329a107981 */ /* 0x000ea4000c1e1100 */
[----:B--2---:R-:W-:-:S05]  /*16a10*/  PRMT R4, R16, 0x8880, RZ ;  /* 0x0000888010047816 */ /* 0x004fca00000000ff */
[----:B------:R-:W-:-:S07]  /*16a20*/  IMAD R4, R4, R18, RZ ;  /* 0x0000001204047224 */ /* 0x000fce00078e02ff */
.L_x_137:
[----:B------:R-:W-:Y:S05]  /*16a30*/  BSYNC B1 ;  /* 0x0000000000017941 */ /* 0x000fea0003800000 */
.L_x_136:
[----:B-1----:R-:W2:Y:S01]  /*16a40*/  LDL.LU R5, [R1+0x8d4] ;  /* 0x0008d40001057983 */ /* 0x002ea20000300800 */
        /* <DEDUP_REMOVED lines=10> */
.L_x_139:
[----:B------:R-:W-:Y:S05]  /*16af0*/  BSYNC B1 ;  /* 0x0000000000017941 */ /* 0x000fea0003800000 */
.L_x_138:
        /* <DEDUP_REMOVED lines=11> */
.L_x_141:
[----:B------:R-:W-:Y:S05]  /*16bb0*/  BSYNC B1 ;  /* 0x0000000000017941 */ /* 0x000fea0003800000 */
.L_x_140:
        /* <DEDUP_REMOVED lines=8> */
.L_x_143:
[----:B------:R-:W-:Y:S05]  /*16c40*/  BSYNC B1 ;  /* 0x0000000000017941 */ /* 0x000fea0003800000 */
.L_x_142:
        /* <DEDUP_REMOVED lines=10> */
.L_x_145:
[----:B------:R-:W-:Y:S05]  /*16cf0*/  BSYNC B1 ;  /* 0x0000000000017941 */ /* 0x000fea0003800000 */
.L_x_144:
        /* <DEDUP_REMOVED lines=11> */
.L_x_147:
[----:B------:R-:W-:Y:S05]  /*16db0*/  BSYNC B1 ;  /* 0x0000000000017941 */ /* 0x000fea0003800000 */
.L_x_146:
        /* <DEDUP_REMOVED lines=11> */
.L_x_149:
[----:B------:R-:W-:Y:S05]  /*16e70*/  BSYNC B1 ;  /* 0x0000000000017941 */ /* 0x000fea0003800000 */
.L_x_148:
        /* <DEDUP_REMOVED lines=8> */
.L_x_151:
[----:B------:R-:W-:Y:S05]  /*16f00*/  BSYNC B1 ;  /* 0x0000000000017941 */ /* 0x000fea0003800000 */
.L_x_150:
        /* <DEDUP_REMOVED lines=10> */
.L_x_153:
[----:B------:R-:W-:Y:S05]  /*16fb0*/  BSYNC B1 ;  /* 0x0000000000017941 */ /* 0x000fea0003800000 */
.L_x_152:
        /* <DEDUP_REMOVED lines=11> */
.L_x_155:
[----:B------:R-:W-:Y:S05]  /*17070*/  BSYNC B1 ;  /* 0x0000000000017941 */ /* 0x000fea0003800000 */
.L_x_154:
        /* <DEDUP_REMOVED lines=11> */
.L_x_157:
[----:B------:R-:W-:Y:S05]  /*17130*/  BSYNC B1 ;  /* 0x0000000000017941 */ /* 0x000fea0003800000 */
.L_x_156:
        /* <DEDUP_REMOVED lines=8> */
.L_x_159:
[----:B------:R-:W-:Y:S05]  /*171c0*/  BSYNC B1 ;  /* 0x0000000000017941 */ /* 0x000fea0003800000 */
.L_x_158:
        /* <DEDUP_REMOVED lines=10> */
.L_x_161:
[----:B------:R-:W-:Y:S05]  /*17270*/  BSYNC B1 ;  /* 0x0000000000017941 */ /* 0x000fea0003800000 */
.L_x_160:
        /* <DEDUP_REMOVED lines=11> */
.L_x_163:
[----:B------:R-:W-:Y:S05]  /*17330*/  BSYNC B1 ;  /* 0x0000000000017941 */ /* 0x000fea0003800000 */
.L_x_162:
        /* <DEDUP_REMOVED lines=11> */
.L_x_165:
[----:B------:R-:W-:Y:S05]  /*173f0*/  BSYNC B1 ;  /* 0x0000000000017941 */ /* 0x000fea0003800000 */
.L_x_164:
        /* <DEDUP_REMOVED lines=8> */
.L_x_167:
[----:B------:R-:W-:Y:S05]  /*17480*/  BSYNC B1 ;  /* 0x0000000000017941 */ /* 0x000fea0003800000 */
.L_x_166:
        /* <DEDUP_REMOVED lines=10> */
.L_x_169:
[----:B------:R-:W-:Y:S05]  /*17530*/  BSYNC B1 ;  /* 0x0000000000017941 */ /* 0x000fea0003800000 */
.L_x_168:
        /* <DEDUP_REMOVED lines=11> */
.L_x_171:
[----:B------:R-:W-:Y:S05]  /*175f0*/  BSYNC B1 ;  /* 0x0000000000017941 */ /* 0x000fea0003800000 */
.L_x_170:
        /* <DEDUP_REMOVED lines=11> */
.L_x_173:
[----:B------:R-:W-:Y:S05]  /*176b0*/  BSYNC B1 ;  /* 0x0000000000017941 */ /* 0x000fea0003800000 */
.L_x_172:
        /* <DEDUP_REMOVED lines=8> */
.L_x_175:
[----:B------:R-:W-:Y:S05]  /*17740*/  BSYNC B1 ;  /* 0x0000000000017941 */ /* 0x000fea0003800000 */
.L_x_174:
        /* <DEDUP_REMOVED lines=10> */
.L_x_177:
[----:B------:R-:W-:Y:S05]  /*177f0*/  BSYNC B1 ;  /* 0x0000000000017941 */ /* 0x000fea0003800000 */
.L_x_176:
        /* <DEDUP_REMOVED lines=11> */
.L_x_179:
[----:B------:R-:W-:Y:S05]  /*178b0*/  BSYNC B1 ;  /* 0x0000000000017941 */ /* 0x000fea0003800000 */
.L_x_178:
        /* <DEDUP_REMOVED lines=11> */
.L_x_181:
[----:B------:R-:W-:Y:S05]  /*17970*/  BSYNC B1 ;  /* 0x0000000000017941 */ /* 0x000fea0003800000 */
.L_x_180:
        /* <DEDUP_REMOVED lines=8> */
.L_x_183:
[----:B------:R-:W-:Y:S05]  /*17a00*/  BSYNC B1 ;  /* 0x0000000000017941 */ /* 0x000fea0003800000 */
.L_x_182:
        /* <DEDUP_REMOVED lines=10> */
.L_x_185:
[----:B------:R-:W-:Y:S05]  /*17ab0*/  BSYNC B1 ;  /* 0x0000000000017941 */ /* 0x000fea0003800000 */
.L_x_184:
        /* <DEDUP_REMOVED lines=11> */
.L_x_187:
[----:B------:R-:W-:Y:S05]  /*17b70*/  BSYNC B1 ;  /* 0x0000000000017941 */ /* 0x000fea0003800000 */
.L_x_186:
        /* <DEDUP_REMOVED lines=11> */
.L_x_189:
[----:B------:R-:W-:Y:S05]  /*17c30*/  BSYNC B1 ;  /* 0x0000000000017941 */ /* 0x000fea0003800000 */
.L_x_188:
        /* <DEDUP_REMOVED lines=8> */
.L_x_191:
[----:B------:R-:W-:Y:S05]  /*17cc0*/  BSYNC B1 ;  /* 0x0000000000017941 */ /* 0x000fea0003800000 */
.L_x_190:
        /* <DEDUP_REMOVED lines=10> */
.L_x_193:
[----:B------:R-:W-:Y:S05]  /*17d70*/  BSYNC B1 ;  /* 0x0000000000017941 */ /* 0x000fea0003800000 */
.L_x_192:
        /* <DEDUP_REMOVED lines=11> */
.L_x_195:
[----:B------:R-:W-:Y:S05]  /*17e30*/  BSYNC B1 ;  /* 0x0000000000017941 */ /* 0x000fea0003800000 */
.L_x_194:
        /* <DEDUP_REMOVED lines=11> */
.L_x_197:
[----:B------:R-:W-:Y:S05]  /*17ef0*/  BSYNC B1 ;  /* 0x0000000000017941 */ /* 0x000fea0003800000 */
.L_x_196:
        /* <DEDUP_REMOVED lines=8> */
.L_x_199:
[----:B------:R-:W-:Y:S05]  /*17f80*/  BSYNC B1 ;  /* 0x0000000000017941 */ /* 0x000fea0003800000 */
.L_x_198:
        /* <DEDUP_REMOVED lines=10> */
.L_x_201:
[----:B------:R-:W-:Y:S05]  /*18030*/  BSYNC B1 ;  /* 0x0000000000017941 */ /* 0x000fea0003800000 */
.L_x_200:
        /* <DEDUP_REMOVED lines=11> */
.L_x_203:
[----:B------:R-:W-:Y:S05]  /*180f0*/  BSYNC B1 ;  /* 0x0000000000017941 */ /* 0x000fea0003800000 */
.L_x_202:
        /* <DEDUP_REMOVED lines=11> */
.L_x_205:
[----:B------:R-:W-:Y:S05]  /*181b0*/  BSYNC B1 ;  /* 0x0000000000017941 */ /* 0x000fea0003800000 */
.L_x_204:
        /* <DEDUP_REMOVED lines=8> */
.L_x_207:
[----:B------:R-:W-:Y:S05]  /*18240*/  BSYNC B1 ;  /* 0x0000000000017941 */ /* 0x000fea0003800000 */
.L_x_206:
        /* <DEDUP_REMOVED lines=10> */
.L_x_209:
[----:B------:R-:W-:Y:S05]  /*182f0*/  BSYNC B1 ;  /* 0x0000000000017941 */ /* 0x000fea0003800000 */
.L_x_208:
        /* <DEDUP_REMOVED lines=11> */
.L_x_211:
[----:B------:R-:W-:Y:S05]  /*183b0*/  BSYNC B1 ;  /* 0x0000000000017941 */ /* 0x000fea0003800000 */
.L_x_210:
        /* <DEDUP_REMOVED lines=11> */
.L_x_213:
[----:B------:R-:W-:Y:S05]  /*18470*/  BSYNC B1 ;  /* 0x0000000000017941 */ /* 0x000fea0003800000 */
.L_x_212:
        /* <DEDUP_REMOVED lines=8> */
.L_x_215:
[----:B------:R-:W-:Y:S05]  /*18500*/  BSYNC B1 ;  /* 0x0000000000017941 */ /* 0x000fea0003800000 */
.L_x_214:
        /* <DEDUP_REMOVED lines=10> */
.L_x_217:
[----:B------:R-:W-:Y:S05]  /*185b0*/  BSYNC B1 ;  /* 0x0000000000017941 */ /* 0x000fea0003800000 */
.L_x_216:
        /* <DEDUP_REMOVED lines=11> */
.L_x_219:
[----:B------:R-:W-:Y:S05]  /*18670*/  BSYNC B1 ;  /* 0x0000000000017941 */ /* 0x000fea0003800000 */
.L_x_218:
        /* <DEDUP_REMOVED lines=11> */
.L_x_221:
[----:B------:R-:W-:Y:S05]  /*18730*/  BSYNC B1 ;  /* 0x0000000000017941 */ /* 0x000fea0003800000 */
.L_x_220:
        /* <DEDUP_REMOVED lines=8> */
.L_x_223:
[----:B------:R-:W-:Y:S05]  /*187c0*/  BSYNC B1 ;  /* 0x0000000000017941 */ /* 0x000fea0003800000 */
.L_x_222:
        /* <DEDUP_REMOVED lines=10> */
.L_x_225:
[----:B------:R-:W-:Y:S05]  /*18870*/  BSYNC B1 ;  /* 0x0000000000017941 */ /* 0x000fea0003800000 */
.L_x_224:
        /* <DEDUP_REMOVED lines=11> */
.L_x_227:
[----:B------:R-:W-:Y:S05]  /*18930*/  BSYNC B1 ;  /* 0x0000000000017941 */ /* 0x000fea0003800000 */
.L_x_226:
        /* <DEDUP_REMOVED lines=11> */
.L_x_229:
[----:B------:R-:W-:Y:S05]  /*189f0*/  BSYNC B1 ;  /* 0x0000000000017941 */ /* 0x000fea0003800000 */
.L_x_228:
        /* <DEDUP_REMOVED lines=8> */
.L_x_231:
[----:B------:R-:W-:Y:S05]  /*18a80*/  BSYNC B1 ;  /* 0x0000000000017941 */ /* 0x000fea0003800000 */
.L_x_230:
        /* <DEDUP_REMOVED lines=10> */
.L_x_233:
[----:B------:R-:W-:Y:S05]  /*18b30*/  BSYNC B1 ;  /* 0x0000000000017941 */ /* 0x000fea0003800000 */
.L_x_232:
        /* <DEDUP_REMOVED lines=11> */
.L_x_235:
[----:B------:R-:W-:Y:S05]  /*18bf0*/  BSYNC B1 ;  /* 0x0000000000017941 */ /* 0x000fea0003800000 */
.L_x_234:
        /* <DEDUP_REMOVED lines=11> */
.L_x_237:
[----:B------:R-:W-:Y:S05]  /*18cb0*/  BSYNC B1 ;  /* 0x0000000000017941 */ /* 0x000fea0003800000 */
.L_x_236:
        /* <DEDUP_REMOVED lines=8> */
.L_x_239:
[----:B------:R-:W-:Y:S05]  /*18d40*/  BSYNC B1 ;  /* 0x0000000000017941 */ /* 0x000fea0003800000 */
.L_x_238:
        /* <DEDUP_REMOVED lines=10> */
.L_x_241:
[----:B------:R-:W-:Y:S05]  /*18df0*/  BSYNC B1 ;  /* 0x0000000000017941 */ /* 0x000fea0003800000 */
.L_x_240:
        /* <DEDUP_REMOVED lines=11> */
.L_x_243:
[----:B------:R-:W-:Y:S05]  /*18eb0*/  BSYNC B1 ;  /* 0x0000000000017941 */ /* 0x000fea0003800000 */
.L_x_242:
        /* <DEDUP_REMOVED lines=11> */
.L_x_245:
[----:B------:R-:W-:Y:S05]  /*18f70*/  BSYNC B1 ;  /* 0x0000000000017941 */ /* 0x000fea0003800000 */
.L_x_244:
        /* <DEDUP_REMOVED lines=8> */
.L_x_247:
[----:B------:R-:W-:Y:S05]  /*19000*/  BSYNC B1 ;  /* 0x0000000000017941 */ /* 0x000fea0003800000 */
.L_x_246:
        /* <DEDUP_REMOVED lines=10> */
.L_x_249:
[----:B------:R-:W-:Y:S05]  /*190b0*/  BSYNC B1 ;  /* 0x0000000000017941 */ /* 0x000fea0003800000 */
.L_x_248:
        /* <DEDUP_REMOVED lines=11> */
.L_x_251:
[----:B------:R-:W-:Y:S05]  /*19170*/  BSYNC B1 ;  /* 0x0000000000017941 */ /* 0x000fea0003800000 */
.L_x_250:
        /* <DEDUP_REMOVED lines=11> */
.L_x_253:
[----:B------:R-:W-:Y:S05]  /*19230*/  BSYNC B1 ;  /* 0x0000000000017941 */ /* 0x000fea0003800000 */
.L_x_252:
        /* <DEDUP_REMOVED lines=8> */
.L_x_255:
[----:B------:R-:W-:Y:S05]  /*192c0*/  BSYNC B1 ;  /* 0x0000000000017941 */ /* 0x000fea0003800000 */
.L_x_254:
        /* <DEDUP_REMOVED lines=10> */
.L_x_257:
[----:B------:R-:W-:Y:S05]  /*19370*/  BSYNC B1 ;  /* 0x0000000000017941 */ /* 0x000fea0003800000 */
.L_x_256:
        /* <DEDUP_REMOVED lines=11> */
.L_x_259:
[----:B------:R-:W-:Y:S05]  /*19430*/  BSYNC B1 ;  /* 0x0000000000017941 */ /* 0x000fea0003800000 */
.L_x_258:
        /* <DEDUP_REMOVED lines=11> */
.L_x_261:
[----:B------:R-:W-:Y:S05]  /*194f0*/  BSYNC B1 ;  /* 0x0000000000017941 */ /* 0x000fea0003800000 */
.L_x_260:
        /* <DEDUP_REMOVED lines=8> */
.L_x_263:
[----:B------:R-:W-:Y:S05]  /*19580*/  BSYNC B1 ;  /* 0x0000000000017941 */ /* 0x000fea0003800000 */
.L_x_262:
        /* <DEDUP_REMOVED lines=10> */
.L_x_265:
[----:B------:R-:W-:Y:S05]  /*19630*/  BSYNC B1 ;  /* 0x0000000000017941 */ /* 0x000fea0003800000 */
.L_x_264:
        /* <DEDUP_REMOVED lines=11> */
.L_x_267:
[----:B------:R-:W-:Y:S05]  /*196f0*/  BSYNC B1 ;  /* 0x0000000000017941 */ /* 0x000fea0003800000 */
.L_x_266:
        /* <DEDUP_REMOVED lines=11> */
.L_x_269:
[----:B------:R-:W-:Y:S05]  /*197b0*/  BSYNC B1 ;  /* 0x0000000000017941 */ /* 0x000fea0003800000 */
.L_x_268:
        /* <DEDUP_REMOVED lines=8> */
.L_x_271:
[----:B------:R-:W-:Y:S05]  /*19840*/  BSYNC B1 ;  /* 0x0000000000017941 */ /* 0x000fea0003800000 */
.L_x_270:
        /* <DEDUP_REMOVED lines=10> */
.L_x_273:
[----:B------:R-:W-:Y:S05]  /*198f0*/  BSYNC B1 ;  /* 0x0000000000017941 */ /* 0x000fea0003800000 */
.L_x_272:
        /* <DEDUP_REMOVED lines=11> */
.L_x_275:
[----:B------:R-:W-:Y:S05]  /*199b0*/  BSYNC B1 ;  /* 0x0000000000017941 */ /* 0x000fea0003800000 */
.L_x_274:
        /* <DEDUP_REMOVED lines=11> */
.L_x_277:
[----:B------:R-:W-:Y:S05]  /*19a70*/  BSYNC B1 ;  /* 0x0000000000017941 */ /* 0x000fea0003800000 */
.L_x_276:
        /* <DEDUP_REMOVED lines=8> */
.L_x_279:
[----:B------:R-:W-:Y:S05]  /*19b00*/  BSYNC B1 ;  /* 0x0000000000017941 */ /* 0x000fea0003800000 */
.L_x_278:
[----:B-1----:R-:W2:Y:S01]  /*19b10*/  LDL.LU R5, [R1+0x9f0] ;  /* 0x0009f00001057983 */ /* 0x002ea20000300800 */
[----:B------:R-:W-:Y:S01]  /*19b20*/  BSSY B1, `(.L_x_280) ;  /* 0x0000009000017945 */ /* 0x000fe20003800000 */
[----:B------:R-:W-:Y:S01]  /*19b30*/  ISETP.LT.OR P5, PT, R0, 0xf9, !P2 ;  /* 0x000000f90000780c */ /* 0x000fe200057a1670 */
[----:B--2---:R-:W-:-:S05]  /*19b40*/  @!P3 IMAD R5, R5, R17, R4 ;  /* 0x000000110505b224 */ /* 0x004fca00078e0204 */
[----:B------:R1:W-:Y:S01]  /*19b50*/  @!P3 STG.E.U8 desc[UR50][R2.64+0xf8], R5 ;  /* 0x0000f8050200b986 */ /* 0x0003e2000c101132 */
[----:B------:R-:W-:-:S13]  /*19b60*/  ISETP.LT.OR P3, PT, R0, 0xfa, !P1 ;  /* 0x000000fa0000780c */ /* 0x000fda0004f61670 */
[----:B-1----:R-:W-:Y:S05]  /*19b70*/  @P3 BRA `(.L_x_281) ;  /* 0x00000000000c3947 */ /* 0x002fea0003800000 */
[----:B------:R-:W2:Y:S02]  /*19b80*/  LDG.E.U8 R16, desc[UR50][R154.64+0xf9] ;  /* 0x0000f9329a107981 */ /* 0x000ea4000c1e1100 */
[----:B--2---:R-:W-:-:S05]  /*19b90*/  PRMT R4, R16, 0x8880, RZ ;  /* 0x0000888010047816 */ /* 0x004fca00000000ff */
[----:B------:R-:W-:-:S07]  /*19ba0*/  IMAD R4, R4, R18, RZ ;  /* 0x0000001204047224 */ /* 0x000fce00078e02ff */
.L_x_281:
[----:B------:R-:W-:Y:S05]  /*19bb0*/  BSYNC B1 ;  /* 0x0000000000017941 */ /* 0x000fea0003800000 */
.L_x_280:
        /* <DEDUP_REMOVED lines=11> */
.L_x_283:
[----:B------:R-:W-:Y:S05]  /*19c70*/  BSYNC B1 ;  /* 0x0000000000017941 */ /* 0x000fea0003800000 */
.L_x_282:
[----:B-1----:R-:W2:Y:S01]  /*19c80*/  LDL.LU R5, [R1+0x9f8] ;  /* 0x0009f80001057983 */ /* 0x002ea20000300800 */
[----:B------:R-:W-:Y:S01]  /*19c90*/  IMAD.WIDE.U32 R12, R12, R8, R158 ;  /* 0x000000080c0c7225 */ /* 0x000fe200078e009e */
[----:B------:R-:W-:Y:S03]  /*19ca0*/  BSSY B1, `(.L_x_284) ;  /* 0x000000a000017945 */ /* 0x000fe60003800000 */
[----:B--2---:R-:W-:-:S05]  /*19cb0*/  @!P5 IMAD R5, R5, R17, R4 ;  /* 0x000000110505d224 */ /* 0x004fca00078e0204 */
[----:B------:R1:W-:Y:S02]  /*19cc0*/  @!P5 STG.E.U8 desc[UR50][R6.64+0xf8], R5 ;  /* 0x0000f8050600d986 */ /* 0x0003e4000c101132 */
[----:B-1----:R-:W-:-:S04]  /*19cd0*/  @!P3 IADD3 R6, P5, R2, UR44, RZ ;  /* 0x0000002c0206bc10 */ /* 0x002fc8000ffbe0ff */
[----:B------:R-:W-:Y:S02]  /*19ce0*/  @!P3 IADD3.X R7, R3, UR43, RZ, P5, !PT ;  /* 0x0000002b0307bc10 */ /* 0x000fe4000affe4ff */
[----:B------:R-:W-:Y:S01]  /*19cf0*/  IADD3 R10, P5, R12, R156, RZ ;  /* 0x0000009c0c0a7210 */ /* 0x000fe20007fbe0ff */
[----:B------:R-:W-:-:S12]  /*19d00*/  @P3 BRA `(.L_x_285) ;  /* 0x00000000000c3947 */ /* 0x000fd80003800000 */
[----:B------:R-:W2:Y:S02]  /*19d10*/  LDG.E.U8 R16, desc[UR50][R152.64+0xf9] ;  /* 0x0000f93298107981 */ /* 0x000ea4000c1e1100 */
[----:B--2---:R-:W-:-:S05]  /*19d20*/  PRMT R4, R16, 0x8880, RZ ;  /* 0x0000888010047816 */ /* 0x004fca00000000ff */
[----:B------:R-:W-:-:S07]  /*19d30*/  IMAD R4, R4, R18, RZ ;  /* 0x0000001204047224 */ /* 0x000fce00078e02ff */
.L_x_285:
[----:B------:R-:W-:Y:S05]  /*19d40*/  BSYNC B1 ;  /* 0x0000000000017941 */ /* 0x000fea0003800000 */
.L_x_284:
[----:B------:R-:W2:Y:S01]  /*19d50*/  LDL.LU R5, [R1+0x9fc] ;  /* 0x0009fc0001057983 */ /* 0x000ea20000300800 */
[----:B------:R-:W-:Y:S01]  /*19d60*/  ISETP.GE.AND P6, PT, R23, 0x81, PT ;  /* 0x000000811700780c */ /* 0x000fe20003fc6270 */
[----:B------:R-:W-:Y:S01]  /*19d70*/  BSSY B1, `(.L_x_286) ;  /* 0x000000d000017945 */ /* 0x000fe20003800000 */
[----:B------:R-:W-:Y:S02]  /*19d80*/  LOP3.LUT R22, R22, 0xfffffffb, RZ, 0xc0, !PT ;  /* 0xfffffffb16167812 */ /* 0x000fe400078ec0ff */
[----:B------:R-:W-:-:S09]  /*19d90*/  IADD3.X R11, R157, R13, R11, P5, !PT ;  /* 0x0000000d9d0b7210 */ /* 0x000fd20002ffe40b */
[----:B------:R-:W-:Y:S01]  /*19da0*/  @P6 LOP3.LUT R22, R22, 0x4, RZ, 0xfc, !PT ;  /* 0x0000000416166812 */ /* 0x000fe200078efcff */
[----:B--2---:R-:W-:-:S05]  /*19db0*/  @!P3 IMAD R5, R5, R17, R4 ;  /* 0x000000110505b224 */ /* 0x004fca00078e0204 */
[----:B------:R1:W-:Y:S02]  /*19dc0*/  @!P3 STG.E.U8 desc[UR50][R6.64+0xf9], R5 ;  /* 0x0000f9050600b986 */ /* 0x0003e4000c101132 */
[----:B-1----:R-:W-:-:S04]  /*19dd0*/  IADD3 R6, P3, R2, UR42, RZ ;  /* 0x0000002a02067c10 */ /* 0x002fc8000ff7e0ff */
[----:B------:R-:W-:Y:S02]  /*19de0*/  IADD3.X R7, R3, UR41, RZ, P3, !PT ;  /* 0x0000002903077c10 */ /* 0x000fe40009ffe4ff */
[----:B------:R-:W-:-:S13]  /*19df0*/  ISETP.LT.OR P3, PT, R0, 0x1, !P6 ;  /* 0x000000010000780c */ /* 0x000fda0007761670 */
[----:B------:R-:W-:Y:S05]  /*19e00*/  @P3 BRA `(.L_x_287) ;  /* 0x00000000000c3947 */ /* 0x000fea0003800000 */
[----:B------:R-:W2:Y:S02]  /*19e10*/  LDG.E.U8 R16, desc[UR50][R10.64] ;  /* 0x000000320a107981 */ /* 0x000ea4000c1e1100 */
[----:B--2---:R-:W-:-:S05]  /*19e20*/  PRMT R4, R16, 0x8880, RZ ;  /* 0x0000888010047816 */ /* 0x004fca00000000ff */
[----:B------:R-:W-:-:S07]  /*19e30*/  IMAD R4, R4, R18, RZ ;  /* 0x0000001204047224 */ /* 0x000fce00078e02ff */
.L_x_287:
[----:B------:R-:W-:Y:S05]  /*19e40*/  BSYNC B1 ;  /* 0x0000000000017941 */ /* 0x000fea0003800000 */
.L_x_286:
[----:B------:R-:W2:Y:S01]  /*19e50*/  LDL.LU R5, [R1+0x600] ;  /* 0x0006000001057983 */ /* 0x000ea20000300800 */
[----:B------:R-:W-:Y:S01]  /*19e60*/  BSSY B1, `(.L_x_288) ;  /* 0x0000008000017945 */ /* 0x000fe20003800000 */
[----:B--2---:R-:W-:-:S05]  /*19e70*/  @!P3 IMAD R5, R5, R17, R4 ;  /* 0x000000110505b224 */ /* 0x004fca00078e0204 */
[----:B------:R1:W-:Y:S01]  /*19e80*/  @!P3 STG.E.U8 desc[UR50][R6.64], R5 ;  /* 0x000000050600b986 */ /* 0x0003e2000c101132 */
[----:B------:R-:W-:-:S13]  /*19e90*/  ISETP.LT.OR P3, PT, R0, 0x2, !P6 ;  /* 0x000000020000780c */ /* 0x000fda0007761670 */
[----:B-1----:R-:W-:Y:S05]  /*19ea0*/  @P3 BRA `(.L_x_289) ;  /* 0x00000000000c3947 */ /* 0x002fea0003800000 */
[----:B------:R-:W2:Y:S02]  /*19eb0*/  LDG.E.U8 R16, desc[UR50][R10.64+0x1] ;  /* 0x000001320a107981 */ /* 0x000ea4000c1e1100 */
[----:B--2---:R-:W-:-:S05]  /*19ec0*/  PRMT R4, R16, 0x8880, RZ ;  /* 0x0000888010047816 */ /* 0x004fca00000000ff */
[----:B------:R-:W-:-:S07]  /*19ed0*/  IMAD R4, R4, R18, RZ ;  /* 0x0000001204047224 */ /* 0x000fce00078e02ff */
.L_x_289:
[----:B------:R-:W-:Y:S05]  /*19ee0*/  BSYNC B1 ;  /* 0x0000000000017941 */ /* 0x000fea0003800000 */
.L_x_288:
[----:B------:R-:W2:Y:S01]  /*19ef0*/  LDL.LU R5, [R1+0x604] ;  /* 0x0006040001057983 */ /* 0x000ea20000300800 */
[----:B------:R-:W-:Y:S01]  /*19f00*/  BSSY B1, `(.L_x_290) ;  /* 0x000000a000017945 */ /* 0x000fe20003800000 */
[----:B--2---:R-:W-:-:S05]  /*19f10*/  @!P3 IMAD R5, R5, R17, R4 ;  /* 0x000000110505b224 */ /* 0x004fca00078e0204 */
[----:B------:R1:W-:Y:S01]  /*19f20*/  @!P3 STG.E.U8 desc[UR50][R6.64+0x1], R5 ;  /* 0x000001050600b986 */ /* 0x0003e2000c101132 */
[----:B------:R-:W-:-:S13]  /*19f30*/  ISETP.LT.OR P3, PT, R0, 0x1, !P4 ;  /* 0x000000010000780c */ /* 0x000fda0006761670 */
[----:B------:R-:W-:-:S04]  /*19f40*/  @!P3 IADD3 R160, P5, R6, UR44, RZ ;  /* 0x0000002c06a0bc10 */ /* 0x000fc8000ffbe0ff */
[----:B------:R-:W-:Y:S01]  /*19f50*/  @!P3 IADD3.X R161, R7, UR43, RZ, P5, !PT ;  /* 0x0000002b07a1bc10 */ /* 0x000fe2000affe4ff */
[----:B-1----:R-:W-:Y:S08]  /*19f60*/  @P3 BRA `(.L_x_291) ;  /* 0x00000000000c3947 */ /* 0x002ff00003800000 */
[----:B------:R-:W2:Y:S02]  /*19f70*/  LDG.E.U8 R16, desc[UR50][R20.64] ;  /* 0x0000003214107981 */ /* 0x000ea4000c1e1100 */
[----:B--2---:R-:W-:-:S05]  /*19f80*/  PRMT R4, R16, 0x8880, RZ ;  /* 0x0000888010047816 */ /* 0x004fca00000000ff */
[----:B------:R-:W-:-:S07]  /*19f90*/  IMAD R4, R4, R18, RZ ;  /* 0x0000001204047224 */ /* 0x000fce00078e02ff */
.L_x_291:
[----:B------:R-:W-:Y:S05]  /*19fa0*/  BSYNC B1 ;  /* 0x0000000000017941 */ /* 0x000fea0003800000 */
.L_x_290:
[----:B------:R-:W2:Y:S01]  /*19fb0*/  LDL.LU R5, [R1+0x608] ;  /* 0x0006080001057983 */ /* 0x000ea20000300800 */
[----:B------:R-:W-:Y:S01]  /*19fc0*/  ISETP.LT.OR P5, PT, R0, 0x2, !P4 ;  /* 0x000000020000780c */ /* 0x000fe200067a1670 */
[----:B------:R-:W-:-:S12]  /*19fd0*/  BSSY B1, `(.L_x_292) ;  /* 0x0000009000017945 */ /* 0x000fd80003800000 */
[----:B------:R-:W-:-:S04]  /*19fe0*/  @!P5 IADD3 R12, P6, R6, UR44, RZ ;  /* 0x0000002c060cdc10 */ /* 0x000fc8000ffde0ff */
[----:B------:R-:W-:Y:S01]  /*19ff0*/  @!P5 IADD3.X R13, R7, UR43, RZ, P6, !PT ;  /* 0x0000002b070ddc10 */ /* 0x000fe2000b7fe4ff */
[----:B--2---:R-:W-:-:S05]  /*1a000*/  @!P3 IMAD R5, R5, R17, R4 ;  /* 0x000000110505b224 */ /* 0x004fca00078e0204 */
[----:B------:R1:W-:Y:S01]  /*1a010*/  @!P3 STG.E.U8 desc[UR50][R160.64], R5 ;  /* 0x00000005a000b986 */ /* 0x0003e2000c101132 */
[----:B------:R-:W-:Y:S05]  /*1a020*/  @P5 BRA `(.L_x_293) ;  /* 0x00000000000c5947 */ /* 0x000fea0003800000 */
[----:B------:R-:W2:Y:S02]  /*1a030*/  LDG.E.U8 R16, desc[UR50][R20.64+0x1] ;  /* 0x0000013214107981 */ /* 0x000ea4000c1e1100 */
[----:B--2---:R-:W-:-:S05]  /*1a040*/  PRMT R4, R16, 0x8880, RZ ;  /* 0x0000888010047816 */ /* 0x004fca00000000ff */
[----:B------:R-:W-:-:S07]  /*1a050*/  IMAD R4, R4, R18, RZ ;  /* 0x0000001204047224 */ /* 0x000fce00078e02ff */
.L_x_293:
[----:B------:R-:W-:Y:S05]  /*1a060*/  BSYNC B1 ;  /* 0x0000000000017941 */ /* 0x000fea0003800000 */
.L_x_292:
[----:B-1----:R-:W2:Y:S01]  /*1a070*/  LDL.LU R5, [R1+0x60c] ;  /* 0x00060c0001057983 */ /* 0x002ea20000300800 */
[----:B------:R-:W-:Y:S01]  /*1a080*/  LOP3.LUT P6, RZ, R22, 0x4, RZ, 0xc0, !PT ;  /* 0x0000000416ff7812 */ /* 0x000fe200078cc0ff */
[----:B------:R-:W-:Y:S03]  /*1a090*/  BSSY B1, `(.L_x_294) ;  /* 0x0000008000017945 */ /* 0x000fe60003800000 */
[----:B------:R-:W-:Y:S01]  /*1a0a0*/  ISETP.LT.OR P3, PT, R0, 0x9, !P6 ;  /* 0x000000090000780c */ /* 0x000fe20007761670 */
[----:B--2---:R-:W-:-:S05]  /*1a0b0*/  @!P5 IMAD R5, R5, R17, R4 ;  /* 0x000000110505d224 */ /* 0x004fca00078e0204 */
[----:B------:R1:W-:Y:S07]  /*1a0c0*/  @!P5 STG.E.U8 desc[UR50][R12.64+0x1], R5 ;  /* 0x000001050c00d986 */ /* 0x0003ee000c101132 */
[----:B------:R-:W-:Y:S05]  /*1a0d0*/  @P3 BRA `(.L_x_295) ;  /* 0x00000000000c3947 */ /* 0x000fea0003800000 */
[----:B------:R-:W2:Y:S02]  /*1a0e0*/  LDG.E.U8 R16, desc[UR50][R10.64+0x8] ;  /* 0x000008320a107981 */ /* 0x000ea4000c1e1100 */
[----:B--2---:R-:W-:-:S05]  /*1a0f0*/  PRMT R4, R16, 0x8880, RZ ;  /* 0x0000888010047816 */ /* 0x004fca00000000ff */
[----:B------:R-:W-:-:S07]  /*1a100*/  IMAD R4, R4, R18, RZ ;  /* 0x0000001204047224 */ /* 0x000fce00078e02ff */
.L_x_295:
[----:B------:R-:W-:Y:S05]  /*1a110*/  BSYNC B1 ;  /* 0x0000000000017941 */ /* 0x000fea0003800000 */
.L_x_294:
[----:B-1----:R-:W2:Y:S01]  /*1a120*/  LDL.LU R5, [R1+0x610] ;  /* 0x0006100001057983 */ /* 0x002ea20000300800 */
[----:B------:R-:W-:Y:S01]  /*1a130*/  IMAD.MOV.U32 R12, RZ, RZ, R6 ;  /* 0x000000ffff0c7224 */ /* 0x000fe200078e0006 */
[----:B------:R-:W-:Y:S01]  /*1a140*/  BSSY B1, `(.L_x_296) ;  /* 0x0000009000017945 */ /* 0x000fe20003800000 */
[----:B------:R-:W-:Y:S02]  /*1a150*/  IMAD.MOV.U32 R13, RZ, RZ, R7 ;  /* 0x000000ffff0d7224 */ /* 0x000fe400078e0007 */
[----:B--2---:R-:W-:-:S05]  /*1a160*/  @!P3 IMAD R5, R5, R17, R4 ;  /* 0x000000110505b224 */ /* 0x004fca00078e0204 */
[----:B------:R1:W-:Y:S01]  /*1a170*/  @!P3 STG.E.U8 desc[UR50][R12.64+0x8], R5 ;  /* 0x000008050c00b986 */ /* 0x0003e2000c101132 */
[----:B------:R-:W-:-:S13]  /*1a180*/  ISETP.LT.OR P3, PT, R0, 0xa, !P6 ;  /* 0x0000000a0000780c */ /* 0x000fda0007761670 */
[----:B-1----:R-:W-:Y:S05]  /*1a190*/  @P3 BRA `(.L_x_297) ;  /* 0x00000000000c3947 */ /* 0x002fea0003800000 */
[----:B------:R-:W2:Y:S02]  /*1a1a0*/  LDG.E.U8 R16, desc[UR50][R10.64+0x9] ;  /* 0x000009320a107981 */ /* 0x000ea4000c1e1100 */
[----:B--2---:R-:W-:-:S05]  /*1a1b0*/  PRMT R4, R16, 0x8880, RZ ;  /* 0x0000888010047816 */ /* 0x004fca00000000ff */
[----:B------:R-:W-:-:S07]  /*1a1c0*/  IMAD R4, R4, R18, RZ ;  /* 0x0000001204047224 */ /* 0x000fce00078e02ff */
.L_x_297:
[----:B------:R-:W-:Y:S05]  /*1a1d0*/  BSYNC B1 ;  /* 0x0000000000017941 */ /* 0x000fea0003800000 */
.L_x_296:
[----:B------:R-:W2:Y:S01]  /*1a1e0*/  LDL.LU R5, [R1+0x614] ;  /* 0x0006140001057983 */ /* 0x000ea20000300800 */
[----:B------:R-:W-:Y:S01]  /*1a1f0*/  BSSY B1, `(.L_x_298) ;  /* 0x000000a000017945 */ /* 0x000fe20003800000 */
[----:B------:R-:W-:Y:S02]  /*1a200*/  IMAD.U32 R160, RZ, RZ, UR44 ;  /* 0x0000002cffa07e24 */ /* 0x000fe4000f8e00ff */
[----:B--2---:R-:W-:-:S05]  /*1a210*/  @!P3 IMAD R5, R5, R17, R4 ;  /* 0x000000110505b224 */ /* 0x004fca00078e0204 */
[----:B------:R1:W-:Y:S01]  /*1a220*/  @!P3 STG.E.U8 desc[UR50][R12.64+0x9], R5 ;  /* 0x000009050c00b986 */ /* 0x0003e2000c101132 */
[----:B------:R-:W-:Y:S01]  /*1a230*/  ISETP.LT.OR P3, PT, R0, 0x9, !P4 ;  /* 0x000000090000780c */ /* 0x000fe20006761670 */
[----:B-1----:R-:W-:-:S12]  /*1a240*/  IMAD.U32 R5, RZ, RZ, UR43 ;  /* 0x0000002bff057e24 */ /* 0x002fd8000f8e00ff */
[----:B------:R-:W-:Y:S05]  /*1a250*/  @P3 BRA `(.L_x_299) ;  /* 0x00000000000c3947 */ /* 0x000fea0003800000 */
[----:B------:R-:W2:Y:S02]  /*1a260*/  LDG.E.U8 R16, desc[UR50][R20.64+0x8] ;  /* 0x0000083214107981 */ /* 0x000ea4000c1e1100 */
[----:B--2---:R-:W-:-:S05]  /*1a270*/  PRMT R4, R16, 0x8880, RZ ;  /* 0x0000888010047816 */ /* 0x004fca00000000ff */
[----:B------:R-:W-:-:S07]  /*1a280*/  IMAD R4, R4, R18, RZ ;  /* 0x0000001204047224 */ /* 0x000fce00078e02ff */
.L_x_299:
[----:B------:R-:W-:Y:S05]  /*1a290*/  BSYNC B1 ;  /* 0x0000000000017941 */ /* 0x000fea0003800000 */
.L_x_298:
[----:B------:R-:W2:Y:S01]  /*1a2a0*/  LDL.LU R9, [R1+0x618] ;  /* 0x0006180001097983 */ /* 0x000ea20000300800 */
[----:B------:R-:W-:Y:S01]  /*1a2b0*/  ISETP.LT.OR P5, PT, R0, 0x11, !P4 ;  /* 0x000000110000780c */ /* 0x000fe200067a1670 */
[----:B------:R-:W-:Y:S01]  /*1a2c0*/  BSSY B1, `(.L_x_300) ;  /* 0x000000e000017945 */ /* 0x000fe20003800000 */
[----:B------:R-:W-:-:S04]  /*1a2d0*/  LOP3.LUT R19, R19, 0xfeffffff, RZ, 0xc0, !PT ;  /* 0xfeffffff13137812 */ /* 0x000fc800078ec0ff */
[----:B------:R-:W-:-:S07]  /*1a2e0*/  @P1 LOP3.LUT R19, R19, 0x1000000, RZ, 0xfc, !PT ;  /* 0x0100000013131812 */ /* 0x000fce00078efcff */
[----:B------:R-:W-:-:S04]  /*1a2f0*/  @!P5 IADD3 R160, P1, P6, R160, UR42, R2 ;  /* 0x0000002aa0a0dc10 */ /* 0x000fc8000fe3e002 */
[----:B------:R-:W-:Y:S02]  /*1a300*/  @!P5 IADD3.X R161, R5, UR41, R3, P1, P6 ;  /* 0x0000002905a1dc10 */ /* 0x000fe40008fec403 */
[----:B------:R-:W-:Y:S02]  /*1a310*/  @!P3 IADD3 R6, P6, R6, UR44, RZ ;  /* 0x0000002c0606bc10 */ /* 0x000fe4000ffde0ff */
[----:B------:R-:W-:Y:S02]  /*1a320*/  LOP3.LUT P1, RZ, R19, 0x1000000, RZ, 0xc0, !PT ;  /* 0x0100000013ff7812 */ /* 0x000fe4000782c0ff */
[----:B------:R-:W-:Y:S01]  /*1a330*/  @!P3 IADD3.X R7, R7, UR43, RZ, P6, !PT ;  /* 0x0000002b0707bc10 */ /* 0x000fe2000b7fe4ff */
[----:B--2---:R-:W-:-:S05]  /*1a340*/  @!P3 IMAD R5, R9, R17, R4 ;  /* 0x000000110905b224 */ /* 0x004fca00078e0204 */
[----:B------:R1:W-:Y:S01]  /*1a350*/  @!P3 STG.E.U8 desc[UR50][R6.64+0x8], R5 ;  /* 0x000008050600b986 */ /* 0x0003e2000c101132 */
[----:B------:R-:W-:Y:S05]  /*1a360*/  @P0 BRA `(.L_x_301) ;  /* 0x00000000000c0947 */ /* 0x000fea0003800000 */
[----:B------:R-:W2:Y:S02]  /*1a370*/  LDG.E.U8 R16, desc[UR50][R20.64+0x9] ;  /* 0x0000093214107981 */ /* 0x000ea4000c1e1100 */
[----:B--2---:R-:W-:-:S05]  /*1a380*/  PRMT R4, R16, 0x8880, RZ ;  /* 0x0000888010047816 */ /* 0x004fca00000000ff */
[----:B------:R-:W-:-:S07]  /*1a390*/  IMAD R4, R4, R18, RZ ;  /* 0x0000001204047224 */ /* 0x000fce00078e02ff */
.L_x_301:
[----:B------:R-:W-:Y:S05]  /*1a3a0*/  BSYNC B1 ;  /* 0x0000000000017941 */ /* 0x000fea0003800000 */
.L_x_300:
[----:B-1----:R-:W2:Y:S01]  /*1a3b0*/  LDL.LU R5, [R1+0x61c] ;  /* 0x00061c0001057983 */ /* 0x002ea20000300800 */
[----:B------:R-:W-:Y:S01]  /*1a3c0*/  LOP3.LUT P3, RZ, R22, 0x4, RZ, 0xc0, !PT ;  /* 0x0000000416ff7812 */ /* 0x000fe2000786c0ff */
        /* <DEDUP_REMOVED lines=8> */
.L_x_303:
[----:B------:R-:W-:Y:S05]  /*1a450*/  BSYNC B1 ;  /* 0x0000000000017941 */ /* 0x000fea0003800000 */
.L_x_302:
[----:B------:R-:W2:Y:S01]  /*1a460*/  LDL.LU R5, [R1+0x620] ;  /* 0x0006200001057983 */ /* 0x000ea20000300800 */
[----:B------:R-:W-:Y:S01]  /*1a470*/  ISETP.LT.OR P3, PT, R0, 0x12, !P3 ;  /* 0x000000120000780c */ /* 0x000fe20005f61670 */
[----:B------:R-:W-:Y:S01]  /*1a480*/  BSSY B1, `(.L_x_304) ;  /* 0x0000009000017945 */ /* 0x000fe20003800000 */
[----:B------:R-:W-:Y:S02]  /*1a490*/  IMAD.U32 R6, RZ, RZ, UR44 ;  /* 0x0000002cff067e24 */ /* 0x000fe4000f8e00ff */
[----:B--2---:R-:W-:-:S05]  /*1a4a0*/  @!P0 IMAD R5, R5, R17, R4 ;  /* 0x0000001105058224 */ /* 0x004fca00078e0204 */
[----:B------:R1:W-:Y:S02]  /*1a4b0*/  @!P0 STG.E.U8 desc[UR50][R12.64+0x10], R5 ;  /* 0x000010050c008986 */ /* 0x0003e4000c101132 */
[----:B-1----:R-:W-:Y:S02]  /*1a4c0*/  IMAD.U32 R5, RZ, RZ, UR43 ;  /* 0x0000002bff057e24 */ /* 0x002fe4000f8e00ff */
[----:B------:R-:W-:Y:S05]  /*1a4d0*/  @P3 BRA `(.L_x_305) ;  /* 0x00000000000c3947 */ /* 0x000fea0003800000 */
[----:B------:R-:W2:Y:S02]  /*1a4e0*/  LDG.E.U8 R16, desc[UR50][R10.64+0x11] ;  /* 0x000011320a107981 */ /* 0x000ea4000c1e1100 */
[----:B--2---:R-:W-:-:S05]  /*1a4f0*/  PRMT R4, R16, 0x8880, RZ ;  /* 0x0000888010047816 */ /* 0x004fca00000000ff */
[----:B------:R-:W-:-:S07]  /*1a500*/  IMAD R4, R4, R18, RZ ;  /* 0x0000001204047224 */ /* 0x000fce00078e02ff */
.L_x_305:
[----:B------:R-:W-:Y:S05]  /*1a510*/  BSYNC B1 ;  /* 0x0000000000017941 */ /* 0x000fea0003800000 */
.L_x_304:
[----:B------:R-:W2:Y:S01]  /*1a520*/  LDL.LU R9, [R1+0x624] ;  /* 0x0006240001097983 */ /* 0x000ea20000300800 */
[----:B------:R-:W-:Y:S01]  /*1a530*/  ISETP.LT.OR P0, PT, R0, 0x12, !P4 ;  /* 0x000000120000780c */ /* 0x000fe20006701670 */
[----:B------:R-:W-:Y:S01]  /*1a540*/  BSSY B1, `(.L_x_306) ;  /* 0x000000e000017945 */ /* 0x000fe20003800000 */
[----:B------:R-:W-:Y:S01]  /*1a550*/  LOP3.LUT R19, R19, 0xfeffffff, RZ, 0xc0, !PT ;  /* 0xfeffffff13137812 */ /* 0x000fe200078ec0ff */
[----:B------:R-:W-:-:S03]  /*1a560*/  IMAD.U32 R162, RZ, RZ, UR44 ;  /* 0x0000002cffa27e24 */ /* 0x000fc6000f8e00ff */
[----:B------:R-:W-:-:S07]  /*1a570*/  @P1 LOP3.LUT R19, R19, 0x1000000, RZ, 0xfc, !PT ;  /* 0x0100000013131812 */ /* 0x000fce00078efcff */
[----:B------:R-:W-:-:S04]  /*1a580*/  @!P0 IADD3 R6, P1, P6, R6, UR42, R2 ;  /* 0x0000002a06068c10 */ /* 0x000fc8000fe3e002 */
[----:B------:R-:W-:Y:S02]  /*1a590*/  @!P0 IADD3.X R7, R5, UR41, R3, P1, P6 ;  /* 0x0000002905078c10 */ /* 0x000fe40008fec403 */
[----:B------:R-:W-:Y:S01]  /*1a5a0*/  LOP3.LUT P1, RZ, R19, 0x1000000, RZ, 0xc0, !PT ;  /* 0x0100000013ff7812 */ /* 0x000fe2000782c0ff */
[----:B--2---:R-:W-:-:S05]  /*1a5b0*/  @!P3 IMAD R5, R9, R17, R4 ;  /* 0x000000110905b224 */ /* 0x004fca00078e0204 */
[----:B------:R1:W-:Y:S02]  /*1a5c0*/  @!P3 STG.E.U8 desc[UR50][R12.64+0x11], R5 ;  /* 0x000011050c00b986 */ /* 0x0003e4000c101132 */
[----:B-1----:R-:W-:Y:S01]  /*1a5d0*/  IMAD.U32 R5, RZ, RZ, UR43 ;  /* 0x0000002bff057e24 */ /* 0x002fe2000f8e00ff */
[----:B------:R-:W-:Y:S06]  /*1a5e0*/  @P5 BRA `(.L_x_307) ;  /* 0x00000000000c5947 */ /* 0x000fec0003800000 */
[----:B------:R-:W2:Y:S02]  /*1a5f0*/  LDG.E.U8 R16, desc[UR50][R20.64+0x10] ;  /* 0x0000103214107981 */ /* 0x000ea4000c1e1100 */
[----:B--2---:R-:W-:-:S05]  /*1a600*/  PRMT R4, R16, 0x8880, RZ ;  /* 0x0000888010047816 */ /* 0x004fca00000000ff */
[----:B------:R-:W-:-:S07]  /*1a610*/  IMAD R4, R4, R18, RZ ;  /* 0x0000001204047224 */ /* 0x000fce00078e02ff */
.L_x_307:
[----:B------:R-:W-:Y:S05]  /*1a620*/  BSYNC B1 ;  /* 0x0000000000017941 */ /* 0x000fea0003800000 */
.L_x_306:
[----:B------:R-:W2:Y:S01]  /*1a630*/  LDL.LU R9, [R1+0x628] ;  /* 0x0006280001097983 */ /* 0x000ea20000300800 */
[----:B------:R-:W-:Y:S01]  /*1a640*/  ISETP.LT.OR P3, PT, R0, 0x19, !P4 ;  /* 0x000000190000780c */ /* 0x000fe20006761670 */
[----:B------:R-:W-:Y:S01]  /*1a650*/  BSSY B1, `(.L_x_308) ;  /* 0x000000c000017945 */ /* 0x000fe20003800000 */
[----:B------:R-:W-:-:S04]  /*1a660*/  LOP3.LUT R19, R19, 0xfeffffff, RZ, 0xc0, !PT ;  /* 0xfeffffff13137812 */ /* 0x000fc800078ec0ff */
[----:B------:R-:W-:-:S07]  /*1a670*/  @P1 LOP3.LUT R19, R19, 0x1000000, RZ, 0xfc, !PT ;  /* 0x0100000013131812 */ /* 0x000fce00078efcff */
[----:B------:R-:W-:-:S04]  /*1a680*/  @!P3 IADD3 R162, P1, P6, R162, UR42, R2 ;  /* 0x0000002aa2a2bc10 */ /* 0x000fc8000fe3e002 */
[----:B------:R-:W-:Y:S02]  /*1a690*/  @!P3 IADD3.X R163, R5, UR41, R3, P1, P6 ;  /* 0x0000002905a3bc10 */ /* 0x000fe40008fec403 */
[----:B------:R-:W-:Y:S01]  /*1a6a0*/  LOP3.LUT P1, RZ, R19, 0x1000000, RZ, 0xc0, !PT ;  /* 0x0100000013ff7812 */ /* 0x000fe2000782c0ff */
[----:B--2---:R-:W-:-:S05]  /*1a6b0*/  @!P5 IMAD R5, R9, R17, R4 ;  /* 0x000000110905d224 */ /* 0x004fca00078e0204 */
[----:B------:R1:W-:Y:S01]  /*1a6c0*/  @!P5 STG.E.U8 desc[UR50][R160.64+0x10], R5 ;  /* 0x00001005a000d986 */ /* 0x0003e2000c101132 */
[----:B------:R-:W-:Y:S06]  /*1a6d0*/  @P0 BRA `(.L_x_309) ;  /* 0x00000000000c0947 */ /* 0x000fec0003800000 */
[----:B------:R-:W2:Y:S02]  /*1a6e0*/  LDG.E.U8 R16, desc[UR50][R20.64+0x11] ;  /* 0x0000113214107981 */ /* 0x000ea4000c1e1100 */
[----:B--2---:R-:W-:-:S05]  /*1a6f0*/  PRMT R4, R16, 0x8880, RZ ;  /* 0x0000888010047816 */ /* 0x004fca00000000ff */
[----:B------:R-:W-:-:S07]  /*1a700*/  IMAD R4, R4, R18, RZ ;  /* 0x0000001204047224 */ /* 0x000fce00078e02ff */
.L_x_309:
[----:B------:R-:W-:Y:S05]  /*1a710*/  BSYNC B1 ;  /* 0x0000000000017941 */ /* 0x000fea0003800000 */
.L_x_308:
        /* <DEDUP_REMOVED lines=10> */
.L_x_311:
[----:B------:R-:W-:Y:S05]  /*1a7c0*/  BSYNC B1 ;  /* 0x0000000000017941 */ /* 0x000fea0003800000 */
.L_x_310:
        /* <DEDUP_REMOVED lines=11> */
.L_x_313:
[----:B------:R-:W-:Y:S05]  /*1a880*/  BSYNC B1 ;  /* 0x0000000000017941 */ /* 0x000fea0003800000 */
.L_x_312:
        /* <DEDUP_REMOVED lines=16> */
.L_x_315:
[----:B------:R-:W-:Y:S05]  /*1a990*/  BSYNC B1 ;  /* 0x0000000000017941 */ /* 0x000fea0003800000 */
.L_x_314:
        /* <DEDUP_REMOVED lines=14> */
.L_x_317:
[----:B------:R-:W-:Y:S05]  /*1aa80*/  BSYNC B1 ;  /* 0x0000000000017941 */ /* 0x000fea0003800000 */
.L_x_316:
        /* <DEDUP_REMOVED lines=10> */
.L_x_319:
[----:B------:R-:W-:Y:S05]  /*1ab30*/  BSYNC B1 ;  /* 0x0000000000017941 */ /* 0x000fea0003800000 */
.L_x_318:
        /* <DEDUP_REMOVED lines=11> */
.L_x_321:
[----:B------:R-:W-:Y:S05]  /*1abf0*/  BSYNC B1 ;  /* 0x0000000000017941 */ /* 0x000fea0003800000 */
.L_x_320:
        /* <DEDUP_REMOVED lines=16> */
.L_x_323:
[----:B------:R-:W-:Y:S05]  /*1ad00*/  BSYNC B1 ;  /* 0x0000000000017941 */ /* 0x000fea0003800000 */
.L_x_322:
        /* <DEDUP_REMOVED lines=14> */
.L_x_325:
[----:B------:R-:W-:Y:S05]  /*1adf0*/  BSYNC B1 ;  /* 0x0000000000017941 */ /* 0x000fea0003800000 */
.L_x_324:
        /* <DEDUP_REMOVED lines=10> */
.L_x_327:
[----:B------:R-:W-:Y:S05]  /*1aea0*/  BSYNC B1 ;  /* 0x0000000000017941 */ /* 0x000fea0003800000 */
.L_x_326:
        /* <DEDUP_REMOVED lines=11> */
.L_x_329:
[----:B------:R-:W-:Y:S05]  /*1af60*/  BSYNC B1 ;  /* 0x0000000000017941 */ /* 0x000fea0003800000 */
.L_x_328:
        /* <DEDUP_REMOVED lines=16> */
.L_x_331:
[----:B------:R-:W-:Y:S05]  /*1b070*/  BSYNC B1 ;  /* 0x0000000000017941 */ /* 0x000fea0003800000 */
.L_x_330:
        /* <DEDUP_REMOVED lines=14> */
.L_x_333:
[----:B------:R-:W-:Y:S05]  /*1b160*/  BSYNC B1 ;  /* 0x0000000000017941 */ /* 0x000fea0003800000 */
.L_x_332:
        /* <DEDUP_REMOVED lines=10> */
.L_x_335:
[----:B------:R-:W-:Y:S05]  /*1b210*/  BSYNC B1 ;  /* 0x0000000000017941 */ /* 0x000fea0003800000 */
.L_x_334:
        /* <DEDUP_REMOVED lines=11> */
.L_x_337:
[----:B------:R-:W-:Y:S05]  /*1b2d0*/  BSYNC B1 ;  /* 0x0000000000017941 */ /* 0x000fea0003800000 */
.L_x_336:
        /* <DEDUP_REMOVED lines=16> */
.L_x_339:
[----:B------:R-:W-:Y:S05]  /*1b3e0*/  BSYNC B1 ;  /* 0x0000000000017941 */ /* 0x000fea0003800000 */
.L_x_338:
        /* <DEDUP_REMOVED lines=14> */
.L_x_341:
[----:B------:R-:W-:Y:S05]  /*1b4d0*/  BSYNC B1 ;  /* 0x0000000000017941 */ /* 0x000fea0003800000 */
.L_x_340:
        /* <DEDUP_REMOVED lines=10> */
.L_x_343:
[----:B------:R-:W-:Y:S05]  /*1b580*/  BSYNC B1 ;  /* 0x0000000000017941 */ /* 0x000fea0003800000 */
.L_x_342:
        /* <DEDUP_REMOVED lines=11> */
.L_x_345:
[----:B------:R-:W-:Y:S05]  /*1b640*/  BSYNC B1 ;  /* 0x0000000000017941 */ /* 0x000fea0003800000 */
.L_x_344:
        /* <DEDUP_REMOVED lines=16> */
.L_x_347:
[----:B------:R-:W-:Y:S05]  /*1b750*/  BSYNC B1 ;  /* 0x0000000000017941 */ /* 0x000fea0003800000 */
.L_x_346:
        /* <DEDUP_REMOVED lines=14> */
.L_x_349:
[----:B------:R-:W-:Y:S05]  /*1b840*/  BSYNC B1 ;  /* 0x0000000000017941 */ /* 0x000fea0003800000 */
.L_x_348:
        /* <DEDUP_REMOVED lines=10> */
.L_x_351:
[----:B------:R-:W-:Y:S05]  /*1b8f0*/  BSYNC B1 ;  /* 0x0000000000017941 */ /* 0x000fea0003800000 */
.L_x_350:
        /* <DEDUP_REMOVED lines=11> */
.L_x_353:
[----:B------:R-:W-:Y:S05]  /*1b9b0*/  BSYNC B1 ;  /* 0x0000000000017941 */ /* 0x000fea0003800000 */
.L_x_352:
        /* <DEDUP_REMOVED lines=16> */
.L_x_355:
[----:B------:R-:W-:Y:S05]  /*1bac0*/  BSYNC B1 ;  /* 0x0000000000017941 */ /* 0x000fea0003800000 */
.L_x_354:
        /* <DEDUP_REMOVED lines=14> */
.L_x_357:
[----:B------:R-:W-:Y:S05]  /*1bbb0*/  BSYNC B1 ;  /* 0x0000000000017941 */ /* 0x000fea0003800000 */
.L_x_356:
        /* <DEDUP_REMOVED lines=10> */
.L_x_359:
[----:B------:R-:W-:Y:S05]  /*1bc60*/  BSYNC B1 ;  /* 0x0000000000017941 */ /* 0x000fea0003800000 */
.L_x_358:
        /* <DEDUP_REMOVED lines=11> */
.L_x_361:
[----:B------:R-:W-:Y:S05]  /*1bd20*/  BSYNC B1 ;  /* 0x0000000000017941 */ /* 0x000fea0003800000 */
.L_x_360:
        /* <DEDUP_REMOVED lines=16> */
.L_x_363:
[----:B------:R-:W-:Y:S05]  /*1be30*/  BSYNC B1 ;  /* 0x0000000000017941 */ /* 0x000fea0003800000 */
.L_x_362:
        /* <DEDUP_REMOVED lines=14> */
.L_x_365:
[----:B------:R-:W-:Y:S05]  /*1bf20*/  BSYNC B1 ;  /* 0x0000000000017941 */ /* 0x000fea0003800000 */
.L_x_364:
        /* <DEDUP_REMOVED lines=10> */
.L_x_367:
[----:B------:R-:W-:Y:S05]  /*1bfd0*/  BSYNC B1 ;  /* 0x0000000000017941 */ /* 0x000fea0003800000 */
.L_x_366:
        /* <DEDUP_REMOVED lines=11> */
.L_x_369:
[----:B------:R-:W-:Y:S05]  /*1c090*/  BSYNC B1 ;  /* 0x0000000000017941 */ /* 0x000fea0003800000 */
.L_x_368:
        /* <DEDUP_REMOVED lines=16> */
.L_x_371:
[----:B------:R-:W-:Y:S05]  /*1c1a0*/  BSYNC B1 ;  /* 0x0000000000017941 */ /* 0x000fea0003800000 */
.L_x_370:
        /* <DEDUP_REMOVED lines=14> */
.L_x_373:
[----:B------:R-:W-:Y:S05]  /*1c290*/  BSYNC B1 ;  /* 0x0000000000017941 */ /* 0x000fea0003800000 */
.L_x_372:
        /* <DEDUP_REMOVED lines=10> */
.L_x_375:
[----:B------:R-:W-:Y:S05]  /*1c340*/  BSYNC B1 ;  /* 0x0000000000017941 */ /* 0x000fea0003800000 */
.L_x_374:
        /* <DEDUP_REMOVED lines=11> */
.L_x_377:
[----:B------:R-:W-:Y:S05]  /*1c400*/  BSYNC B1 ;  /* 0x0000000000017941 */ /* 0x000fea0003800000 */
.L_x_376:
        /* <DEDUP_REMOVED lines=16> */
.L_x_379:
[----:B------:R-:W-:Y:S05]  /*1c510*/  BSYNC B1 ;  /* 0x0000000000017941 */ /* 0x000fea0003800000 */
.L_x_378:
        /* <DEDUP_REMOVED lines=14> */
.L_x_381:
[----:B------:R-:W-:Y:S05]  /*1c600*/  BSYNC B1 ;  /* 0x0000000000017941 */ /* 0x000fea0003800000 */
.L_x_380:
        /* <DEDUP_REMOVED lines=10> */
.L_x_383:
[----:B------:R-:W-:Y:S05]  /*1c6b0*/  BSYNC B1 ;  /* 0x0000000000017941 */ /* 0x000fea0003800000 */
.L_x_382:
        /* <DEDUP_REMOVED lines=11> */
.L_x_385:
[----:B------:R-:W-:Y:S05]  /*1c770*/  BSYNC B1 ;  /* 0x0000000000017941 */ /* 0x000fea0003800000 */
.L_x_384:
        /* <DEDUP_REMOVED lines=16> */
.L_x_387:
[----:B------:R-:W-:Y:S05]  /*1c880*/  BSYNC B1 ;  /* 0x0000000000017941 */ /* 0x000fea0003800000 */
.L_x_386:
        /* <DEDUP_REMOVED lines=14> */
.L_x_389:
[----:B------:R-:W-:Y:S05]  /*1c970*/  BSYNC B1 ;  /* 0x0000000000017941 */ /* 0x000fea0003800000 */
.L_x_388:
        /* <DEDUP_REMOVED lines=10> */
.L_x_391:
[----:B------:R-:W-:Y:S05]  /*1ca20*/  BSYNC B1 ;  /* 0x0000000000017941 */ /* 0x000fea0003800000 */
.L_x_390:
        /* <DEDUP_REMOVED lines=11> */
.L_x_393:
[----:B------:R-:W-:Y:S05]  /*1cae0*/  BSYNC B1 ;  /* 0x0000000000017941 */ /* 0x000fea0003800000 */
.L_x_392:
        /* <DEDUP_REMOVED lines=16> */
.L_x_395:
[----:B------:R-:W-:Y:S05]  /*1cbf0*/  BSYNC B1 ;  /* 0x0000000000017941 */ /* 0x000fea0003800000 */
.L_x_394:
        /* <DEDUP_REMOVED lines=14> */
.L_x_397:
[----:B------:R-:W-:Y:S05]  /*1cce0*/  BSYNC B1 ;  /* 0x0000000000017941 */ /* 0x000fea0003800000 */
.L_x_396:
        /* <DEDUP_REMOVED lines=10> */
.L_x_399:
[----:B------:R-:W-:Y:S05]  /*1cd90*/  BSYNC B1 ;  /* 0x0000000000017941 */ /* 0x000fea0003800000 */
.L_x_398:
        /* <DEDUP_REMOVED lines=11> */
.L_x_401:
[----:B------:R-:W-:Y:S05]  /*1ce50*/  BSYNC B1 ;  /* 0x0000000000017941 */ /* 0x000fea0003800000 */
.L_x_400:
        /* <DEDUP_REMOVED lines=16> */
.L_x_403:
[----:B------:R-:W-:Y:S05]  /*1cf60*/  BSYNC B1 ;  /* 0x0000000000017941 */ /* 0x000fea0003800000 */
.L_x_402:
        /* <DEDUP_REMOVED lines=14> */
.L_x_405:
[----:B------:R-:W-:Y:S05]  /*1d050*/  BSYNC B1 ;  /* 0x0000000000017941 */ /* 0x000fea0003800000 */
.L_x_404:
        /* <DEDUP_REMOVED lines=10> */
.L_x_407:
[----:B------:R-:W-:Y:S05]  /*1d100*/  BSYNC B1 ;  /* 0x0000000000017941 */ /* 0x000fea0003800000 */
.L_x_406:
        /* <DEDUP_REMOVED lines=11> */
.L_x_409:
[----:B------:R-:W-:Y:S05]  /*1d1c0*/  BSYNC B1 ;  /* 0x0000000000017941 */ /* 0x000fea0003800000 */
.L_x_408:
        /* <DEDUP_REMOVED lines=16> */
.L_x_411:
[----:B------:R-:W-:Y:S05]  /*1d2d0*/  BSYNC B1 ;  /* 0x0000000000017941 */ /* 0x000fea0003800000 */
.L_x_410:
        /* <DEDUP_REMOVED lines=14> */
.L_x_413:
[----:B------:R-:W-:Y:S05]  /*1d3c0*/  BSYNC B1 ;  /* 0x0000000000017941 */ /* 0x000fea0003800000 */
.L_x_412:
        /* <DEDUP_REMOVED lines=10> */
.L_x_415:
[----:B------:R-:W-:Y:S05]  /*1d470*/  BSYNC B1 ;  /* 0x0000000000017941 */ /* 0x000fea0003800000 */
.L_x_414:
        /* <DEDUP_REMOVED lines=11> */
.L_x_417:
[----:B------:R-:W-:Y:S05]  /*1d530*/  BSYNC B1 ;  /* 0x0000000000017941 */ /* 0x000fea0003800000 */
.L_x_416:
        /* <DEDUP_REMOVED lines=16> */
.L_x_419:
[----:B------:R-:W-:Y:S05]  /*1d640*/  BSYNC B1 ;  /* 0x0000000000017941 */ /* 0x000fea0003800000 */
.L_x_418:
        /* <DEDUP_REMOVED lines=14> */
.L_x_421:
[----:B------:R-:W-:Y:S05]  /*1d730*/  BSYNC B1 ;  /* 0x0000000000017941 */ /* 0x000fea0003800000 */
.L_x_420:
        /* <DEDUP_REMOVED lines=10> */
.L_x_423:
[----:B------:R-:W-:Y:S05]  /*1d7e0*/  BSYNC B1 ;  /* 0x0000000000017941 */ /* 0x000fea0003800000 */
.L_x_422:
        /* <DEDUP_REMOVED lines=11> */
.L_x_425:
[----:B------:R-:W-:Y:S05]  /*1d8a0*/  BSYNC B1 ;  /* 0x0000000000017941 */ /* 0x000fea0003800000 */
.L_x_424:
        /* <DEDUP_REMOVED lines=16> */
.L_x_427:
[----:B------:R-:W-:Y:S05]  /*1d9b0*/  BSYNC B1 ;  /* 0x0000000000017941 */ /* 0x000fea0003800000 */
.L_x_426:
        /* <DEDUP_REMOVED lines=14> */
.L_x_429:
[----:B------:R-:W-:Y:S05]  /*1daa0*/  BSYNC B1 ;  /* 0x0000000000017941 */ /* 0x000fea0003800000 */
.L_x_428:
        /* <DEDUP_REMOVED lines=10> */
.L_x_431:
[----:B------:R-:W-:Y:S05]  /*1db50*/  BSYNC B1 ;  /* 0x0000000000017941 */ /* 0x000fea0003800000 */
.L_x_430:
        /* <DEDUP_REMOVED lines=11> */
.L_x_433:
[----:B------:R-:W-:Y:S05]  /*1dc10*/  BSYNC B1 ;  /* 0x0000000000017941 */ /* 0x000fea0003800000 */
.L_x_432:
        /* <DEDUP_REMOVED lines=16> */
.L_x_435:
[----:B------:R-:W-:Y:S05]  /*1dd20*/  BSYNC B1 ;  /* 0x0000000000017941 */ /* 0x000fea0003800000 */
.L_x_434:
        /* <DEDUP_REMOVED lines=14> */
.L_x_437:
[----:B------:R-:W-:Y:S05]  /*1de10*/  BSYNC B1 ;  /* 0x0000000000017941 */ /* 0x000fea0003800000 */
.L_x_436:
        /* <DEDUP_REMOVED lines=10> */
.L_x_439:
[----:B------:R-:W-:Y:S05]  /*1dec0*/  BSYNC B1 ;  /* 0x0000000000017941 */ /* 0x000fea0003800000 */
.L_x_438:
        /* <DEDUP_REMOVED lines=11> */
.L_x_441:
[----:B------:R-:W-:Y:S05]  /*1df80*/  BSYNC B1 ;  /* 0x0000000000017941 */ /* 0x000fea0003800000 */
.L_x_440:
        /* <DEDUP_REMOVED lines=16> */
.L_x_443:
[----:B------:R-:W-:Y:S05]  /*1e090*/  BSYNC B1 ;  /* 0x0000000000017941 */ /* 0x000fea0003800000 */
.L_x_442:
        /* <DEDUP_REMOVED lines=14> */
.L_x_445:
[----:B------:R-:W-:Y:S05]  /*1e180*/  BSYNC B1 ;  /* 0x0000000000017941 */ /* 0x000fea0003800000 */
.L_x_444:
        /* <DEDUP_REMOVED lines=10> */
.L_x_447:
[----:B------:R-:W-:Y:S05]  /*1e230*/  BSYNC B1 ;  /* 0x0000000000017941 */ /* 0x000fea0003800000 */
.L_x_446:
        /* <DEDUP_REMOVED lines=11> */
.L_x_449:
[----:B------:R-:W-:Y:S05]  /*1e2f0*/  BSYNC B1 ;  /* 0x0000000000017941 */ /* 0x000fea0003800000 */
.L_x_448:
        /* <DEDUP_REMOVED lines=16> */
.L_x_451:
[----:B------:R-:W-:Y:S05]  /*1e400*/  BSYNC B1 ;  /* 0x0000000000017941 */ /* 0x000fea0003800000 */
.L_x_450:
        /* <DEDUP_REMOVED lines=14> */
.L_x_453:
[----:B------:R-:W-:Y:S05]  /*1e4f0*/  BSYNC B1 ;  /* 0x0000000000017941 */ /* 0x000fea0003800000 */
.L_x_452:
        /* <DEDUP_REMOVED lines=10> */
.L_x_455:
[----:B------:R-:W-:Y:S05]  /*1e5a0*/  BSYNC B1 ;  /* 0x0000000000017941 */ /* 0x000fea0003800000 */
.L_x_454:
        /* <DEDUP_REMOVED lines=11> */
.L_x_457:
[----:B------:R-:W-:Y:S05]  /*1e660*/  BSYNC B1 ;  /* 0x0000000000017941 */ /* 0x000fea0003800000 */
.L_x_456:
        /* <DEDUP_REMOVED lines=16> */
.L_x_459:
[----:B------:R-:W-:Y:S05]  /*1e770*/  BSYNC B1 ;  /* 0x0000000000017941 */ /* 0x000fea0003800000 */
.L_x_458:
        /* <DEDUP_REMOVED lines=14> */
.L_x_461:
[----:B------:R-:W-:Y:S05]  /*1e860*/  BSYNC B1 ;  /* 0x0000000000017941 */ /* 0x000fea0003800000 */
.L_x_460:
        /* <DEDUP_REMOVED lines=10> */
.L_x_463:
[----:B------:R-:W-:Y:S05]  /*1e910*/  BSYNC B1 ;  /* 0x0000000000017941 */ /* 0x000fea0003800000 */
.L_x_462:
        /* <DEDUP_REMOVED lines=11> */
.L_x_465:
[----:B------:R-:W-:Y:S05]  /*1e9d0*/  BSYNC B1 ;  /* 0x0000000000017941 */ /* 0x000fea0003800000 */
.L_x_464:
        /* <DEDUP_REMOVED lines=16> */
.L_x_467:
[----:B------:R-:W-:Y:S05]  /*1eae0*/  BSYNC B1 ;  /* 0x0000000000017941 */ /* 0x000fea0003800000 */
.L_x_466:
        /* <DEDUP_REMOVED lines=14> */
.L_x_469:
[----:B------:R-:W-:Y:S05]  /*1ebd0*/  BSYNC B1 ;  /* 0x0000000000017941 */ /* 0x000fea0003800000 */
.L_x_468:
        /* <DEDUP_REMOVED lines=10> */
.L_x_471:
[----:B------:R-:W-:Y:S05]  /*1ec80*/  BSYNC B1 ;  /* 0x0000000000017941 */ /* 0x000fea0003800000 */
.L_x_470:
        /* <DEDUP_REMOVED lines=11> */
.L_x_473:
[----:B------:R-:W-:Y:S05]  /*1ed40*/  BSYNC B1 ;  /* 0x0000000000017941 */ /* 0x000fea0003800000 */
.L_x_472:
        /* <DEDUP_REMOVED lines=16> */
.L_x_475:
[----:B------:R-:W-:Y:S05]  /*1ee50*/  BSYNC B1 ;  /* 0x0000000000017941 */ /* 0x000fea0003800000 */
.L_x_474:
        /* <DEDUP_REMOVED lines=14> */
.L_x_477:
[----:B------:R-:W-:Y:S05]  /*1ef40*/  BSYNC B1 ;  /* 0x0000000000017941 */ /* 0x000fea0003800000 */
.L_x_476:
        /* <DEDUP_REMOVED lines=10> */
.L_x_479:
[----:B------:R-:W-:Y:S05]  /*1eff0*/  BSYNC B1 ;  /* 0x0000000000017941 */ /* 0x000fea0003800000 */
.L_x_478:
        /* <DEDUP_REMOVED lines=11> */
.L_x_481:
[----:B------:R-:W-:Y:S05]  /*1f0b0*/  BSYNC B1 ;  /* 0x0000000000017941 */ /* 0x000fea0003800000 */
.L_x_480:
        /* <DEDUP_REMOVED lines=16> */
.L_x_483:
[----:B------:R-:W-:Y:S05]  /*1f1c0*/  BSYNC B1 ;  /* 0x0000000000017941 */ /* 0x000fea0003800000 */
.L_x_482:
        /* <DEDUP_REMOVED lines=14> */
.L_x_485:
[----:B------:R-:W-:Y:S05]  /*1f2b0*/  BSYNC B1 ;  /* 0x0000000000017941 */ /* 0x000fea0003800000 */
.L_x_484:
        /* <DEDUP_REMOVED lines=10> */
.L_x_487:
[----:B------:R-:W-:Y:S05]  /*1f360*/  BSYNC B1 ;  /* 0x0000000000017941 */ /* 0x000fea0003800000 */
.L_x_486:
        /* <DEDUP_REMOVED lines=11> */
.L_x_489:
[----:B------:R-:W-:Y:S05]  /*1f420*/  BSYNC B1 ;  /* 0x0000000000017941 */ /* 0x000fea0003800000 */
.L_x_488:
        /* <DEDUP_REMOVED lines=16> */
.L_x_491:
[----:B------:R-:W-:Y:S05]  /*1f530*/  BSYNC B1 ;  /* 0x0000000000017941 */ /* 0x000fea0003800000 */
.L_x_490:
        /* <DEDUP_REMOVED lines=14> */
.L_x_493:
[----:B------:R-:W-:Y:S05]  /*1f620*/  BSYNC B1 ;  /* 0x0000000000017941 */ /* 0x000fea0003800000 */
.L_x_492:
        /* <DEDUP_REMOVED lines=10> */
.L_x_495:
[----:B------:R-:W-:Y:S05]  /*1f6d0*/  BSYNC B1 ;  /* 0x0000000000017941 */ /* 0x000fea0003800000 */
.L_x_494:
        /* <DEDUP_REMOVED lines=11> */
.L_x_497:
[----:B------:R-:W-:Y:S05]  /*1f790*/  BSYNC B1 ;  /* 0x0000000000017941 */ /* 0x000fea0003800000 */
.L_x_496:
        /* <DEDUP_REMOVED lines=16> */
.L_x_499:
[----:B------:R-:W-:Y:S05]  /*1f8a0*/  BSYNC B1 ;  /* 0x0000000000017941 */ /* 0x000fea0003800000 */
.L_x_498:
        /* <DEDUP_REMOVED lines=14> */
.L_x_501:
[----:B------:R-:W-:Y:S05]  /*1f990*/  BSYNC B1 ;  /* 0x0000000000017941 */ /* 0x000fea0003800000 */
.L_x_500:
        /* <DEDUP_REMOVED lines=10> */
.L_x_503:
[----:B------:R-:W-:Y:S05]  /*1fa40*/  BSYNC B1 ;  /* 0x0000000000017941 */ /* 0x000fea0003800000 */
.L_x_502:
        /* <DEDUP_REMOVED lines=11> */
.L_x_505:
[----:B------:R-:W-:Y:S05]  /*1fb00*/  BSYNC B1 ;  /* 0x0000000000017941 */ /* 0x000fea0003800000 */
.L_x_504:
        /* <DEDUP_REMOVED lines=16> */
.L_x_507:
[----:B------:R-:W-:Y:S05]  /*1fc10*/  BSYNC B1 ;  /* 0x0000000000017941 */ /* 0x000fea0003800000 */
.L_x_506:
        /* <DEDUP_REMOVED lines=14> */
.L_x_509:
[----:B------:R-:W-:Y:S05]  /*1fd00*/  BSYNC B1 ;  /* 0x0000000000017941 */ /* 0x000fea0003800000 */
.L_x_508:
        /* <DEDUP_REMOVED lines=10> */
.L_x_511:
[----:B------:R-:W-:Y:S05]  /*1fdb0*/  BSYNC B1 ;  /* 0x0000000000017941 */ /* 0x000fea0003800000 */
.L_x_510:
        /* <DEDUP_REMOVED lines=11> */
.L_x_513:
[----:B------:R-:W-:Y:S05]  /*1fe70*/  BSYNC B1 ;  /* 0x0000000000017941 */ /* 0x000fea0003800000 */
.L_x_512:
        /* <DEDUP_REMOVED lines=16> */
.L_x_515:
[----:B------:R-:W-:Y:S05]  /*1ff80*/  BSYNC B1 ;  /* 0x0000000000017941 */ /* 0x000fea0003800000 */
.L_x_514:
        /* <DEDUP_REMOVED lines=14> */
.L_x_517:
[----:B------:R-:W-:Y:S05]  /*20070*/  BSYNC B1 ;  /* 0x0000000000017941 */ /* 0x000fea0003800000 */
.L_x_516:
        /* <DEDUP_REMOVED lines=10> */
.L_x_519:
[----:B------:R-:W-:Y:S05]  /*20120*/  BSYNC B1 ;  /* 0x0000000000017941 */ /* 0x000fea0003800000 */
.L_x_518:
        /* <DEDUP_REMOVED lines=11> */
.L_x_521:
[----:B------:R-:W-:Y:S05]  /*201e0*/  BSYNC B1 ;  /* 0x0000000000017941 */ /* 0x000fea0003800000 */
.L_x_520:
        /* <DEDUP_REMOVED lines=16> */
.L_x_523:
[----:B------:R-:W-:Y:S05]  /*202f0*/  BSYNC B1 ;  /* 0x0000000000017941 */ /* 0x000fea0003800000 */
.L_x_522:
        /* <DEDUP_REMOVED lines=14> */
.L_x_525:
[----:B------:R-:W-:Y:S05]  /*203e0*/  BSYNC B1 ;  /* 0x0000000000017941 */ /* 0x000fea0003800000 */
.L_x_524:
        /* <DEDUP_REMOVED lines=10> */
.L_x_527:
[----:B------:R-:W-:Y:S05]  /*20490*/  BSYNC B1 ;  /* 0x0000000000017941 */ /* 0x000fea0003800000 */
.L_x_526:
        /* <DEDUP_REMOVED lines=11> */
.L_x_529:
[----:B------:R-:W-:Y:S05]  /*20550*/  BSYNC B1 ;  /* 0x0000000000017941 */ /* 0x000fea0003800000 */
.L_x_528:
        /* <DEDUP_REMOVED lines=16> */
.L_x_531:
[----:B------:R-:W-:Y:S05]  /*20660*/  BSYNC B1 ;  /* 0x0000000000017941 */ /* 0x000fea0003800000 */
.L_x_530:
        /* <DEDUP_REMOVED lines=14> */
.L_x_533:
[----:B------:R-:W-:Y:S05]  /*20750*/  BSYNC B1 ;  /* 0x0000000000017941 */ /* 0x000fea0003800000 */
.L_x_532:
        /* <DEDUP_REMOVED lines=10> */
.L_x_535:
[----:B------:R-:W-:Y:S05]  /*20800*/  BSYNC B1 ;  /* 0x0000000000017941 */ /* 0x000fea0003800000 */
.L_x_534:
        /* <DEDUP_REMOVED lines=11> */
.L_x_537:
[----:B------:R-:W-:Y:S05]  /*208c0*/  BSYNC B1 ;  /* 0x0000000000017941 */ /* 0x000fea0003800000 */
.L_x_536:
        /* <DEDUP_REMOVED lines=14> */
.L_x_539:
[----:B------:R-:W-:Y:S05]  /*209b0*/  BSYNC B1 ;  /* 0x0000000000017941 */ /* 0x000fea0003800000 */
.L_x_538:
[----:B-1----:R-:W2:Y:S01]  /*209c0*/  LDL.LU R5, [R1+0x7f8] ;  /* 0x0007f80001057983 */ /* 0x002ea20000300800 */
[----:B------:R-:W-:Y:S01]  /*209d0*/  IMAD.WIDE.U32 R8, R164, R8, R158 ;  /* 0x00000008a4087225 */ /* 0x000fe200078e009e */
[----:B------:R-:W-:Y:S03]  /*209e0*/  BSSY B1, `(.L_x_540) ;  /* 0x0000008000017945 */ /* 0x000fe60003800000 */
[----:B--2---:R-:W-:-:S05]  /*209f0*/  @!P0 IMAD R5, R5, R17, R4 ;  /* 0x0000001105058224 */ /* 0x004fca00078e0204 */
[----:B------:R1:W-:Y:S01]  /*20a00*/  @!P0 STG.E.U8 desc[UR50][R162.64+0xf8], R5 ;  /* 0x0000f805a2008986 */ /* 0x0003e2000c101132 */
[----:B------:R-:W-:Y:S01]  /*20a10*/  IADD3 R6, P0, R8, R156, RZ ;  /* 0x0000009c08067210 */ /* 0x000fe20007f1e0ff */
[----:B------:R-:W-:-:S12]  /*20a20*/  @P3 BRA `(.L_x_541) ;  /* 0x00000000000c3947 */ /* 0x000fd80003800000 */
[----:B------:R-:W2:Y:S02]  /*20a30*/  LDG.E.U8 R16, desc[UR50][R20.64+0xf9] ;  /* 0x0000f93214107981 */ /* 0x000ea4000c1e1100 */
[----:B--2---:R-:W-:-:S05]  /*20a40*/  PRMT R4, R16, 0x8880, RZ ;  /* 0x0000888010047816 */ /* 0x004fca00000000ff */
[----:B------:R-:W-:-:S07]  /*20a50*/  IMAD R4, R4, R18, RZ ;  /* 0x0000001204047224 */ /* 0x000fce00078e02ff */
.L_x_541:
[----:B------:R-:W-:Y:S05]  /*20a60*/  BSYNC B1 ;  /* 0x0000000000017941 */ /* 0x000fea0003800000 */
.L_x_540:
[----:B-1----:R-:W2:Y:S01]  /*20a70*/  LDL.LU R5, [R1+0x7fc] ;  /* 0x0007fc0001057983 */ /* 0x002ea20000300800 */
[----:B------:R-:W-:Y:S01]  /*20a80*/  IADD3.X R7, R157, R9, R165, P0, !PT ;  /* 0x000000099d077210 */ /* 0x000fe200007fe4a5 */
[----:B------:R-:W-:Y:S01]  /*20a90*/  BSSY B1, `(.L_x_542) ;  /* 0x000000d000017945 */ /* 0x000fe20003800000 */
[----:B------:R-:W-:Y:S02]  /*20aa0*/  IADD3 R8, P0, R2, UR46, RZ ;  /* 0x0000002e02087c10 */ /* 0x000fe4000ff1e0ff */
[----:B------:R-:W-:Y:S02]  /*20ab0*/  ISETP.GE.AND P5, PT, R23, 0x101, PT ;  /* 0x000001011700780c */ /* 0x000fe40003fa6270 */
[----:B------:R-:W-:Y:S02]  /*20ac0*/  IADD3.X R9, R3, UR45, RZ, P0, !PT ;  /* 0x0000002d03097c10 */ /* 0x000fe400087fe4ff */
[----:B------:R-:W-:Y:S02]  /*20ad0*/  ISETP.LT.OR P0, PT, R0, 0x1, !P5 ;  /* 0x000000010000780c */ /* 0x000fe40006f01670 */
[----:B------:R-:W-:-:S07]  /*20ae0*/  LOP3.LUT R22, R22, 0xfffffffd, RZ, 0xc0, !PT ;  /* 0xfffffffd16167812 */ /* 0x000fce00078ec0ff */
[----:B------:R-:W-:Y:S01]  /*20af0*/  @P5 LOP3.LUT R22, R22, 0x2, RZ, 0xfc, !PT ;  /* 0x0000000216165812 */ /* 0x000fe200078efcff */
[----:B--2---:R-:W-:-:S05]  /*20b00*/  @!P3 IMAD R5, R5, R17, R4 ;  /* 0x000000110505b224 */ /* 0x004fca00078e0204 */
[----:B------:R1:W-:Y:S01]  /*20b10*/  @!P3 STG.E.U8 desc[UR50][R160.64+0xf9], R5 ;  /* 0x0000f905a000b986 */ /* 0x0003e2000c101132 */
[----:B------:R-:W-:Y:S05]  /*20b20*/  @P0 BRA `(.L_x_543) ;  /* 0x00000000000c0947 */ /* 0x000fea0003800000 */
[----:B------:R-:W2:Y:S02]  /*20b30*/  LDG.E.U8 R16, desc[UR50][R6.64] ;  /* 0x0000003206107981 */ /* 0x000ea4000c1e1100 */
[----:B--2---:R-:W-:-:S05]  /*20b40*/  PRMT R4, R16, 0x8880, RZ ;  /* 0x0000888010047816 */ /* 0x004fca00000000ff */
[----:B------:R-:W-:-:S07]  /*20b50*/  IMAD R4, R4, R18, RZ ;  /* 0x0000001204047224 */ /* 0x000fce00078e02ff */
.L_x_543:
[----:B------:R-:W-:Y:S05]  /*20b60*/  BSYNC B1 ;  /* 0x0000000000017941 */ /* 0x000fea0003800000 */
.L_x_542:
[----:B-1----:R-:W2:Y:S01]  /*20b70*/  LDL.LU R5, [R1+0x400] ;  /* 0x0004000001057983 */ /* 0x002ea20000300800 */
[----:B------:R-:W-:Y:S01]  /*20b80*/  ISETP.LT.OR P5, PT, R0, 0x2, !P5 ;  /* 0x000000020000780c */ /* 0x000fe20006fa1670 */
[----:B------:R-:W-:Y:S01]  /*20b90*/  BSSY B1, `(.L_x_544) ;  /* 0x0000007000017945 */ /* 0x000fe20003800000 */
[----:B--2---:R-:W-:-:S05]  /*20ba0*/  @!P0 IMAD R5, R5, R17, R4 ;  /* 0x0000001105058224 */ /* 0x004fca00078e0204 */
[----:B------:R1:W-:Y:S06]  /*20bb0*/  @!P0 STG.E.U8 desc[UR50][R8.64], R5 ;  /* 0x0000000508008986 */ /* 0x0003ec000c101132 */
[----:B------:R-:W-:Y:S05]  /*20bc0*/  @P5 BRA `(.L_x_545) ;  /* 0x00000000000c5947 */ /* 0x000fea0003800000 */
[----:B------:R-:W2:Y:S02]  /*20bd0*/  LDG.E.U8 R16, desc[UR50][R6.64+0x1] ;  /* 0x0000013206107981 */ /* 0x000ea4000c1e1100 */
[----:B--2---:R-:W-:-:S05]  /*20be0*/  PRMT R4, R16, 0x8880, RZ ;  /* 0x0000888010047816 */ /* 0x004fca00000000ff */
[----:B------:R-:W-:-:S07]  /*20bf0*/  IMAD R4, R4, R18, RZ ;  /* 0x0000001204047224 */ /* 0x000fce00078e02ff */
.L_x_545:
[----:B------:R-:W-:Y:S05]  /*20c00*/  BSYNC B1 ;  /* 0x0000000000017941 */ /* 0x000fea0003800000 */
.L_x_544:
[----:B-1----:R-:W2:Y:S01]  /*20c10*/  LDL.LU R5, [R1+0x404] ;  /* 0x0004040001057983 */ /* 0x002ea20000300800 */
[----:B------:R-:W-:Y:S01]  /*20c20*/  ISETP.GE.AND P0, PT, R23, 0x109, PT ;  /* 0x000001091700780c */ /* 0x000fe20003f06270 */
[----:B------:R-:W-:Y:S03]  /*20c30*/  BSSY B1, `(.L_x_546) ;  /* 0x000000a000017945 */ /* 0x000fe60003800000 */
[----:B------:R-:W-:-:S13]  /*20c40*/  ISETP.LT.OR P3, PT, R0, 0x1, !P0 ;  /* 0x000000010000780c */ /* 0x000fda0004761670 */
        /* <DEDUP_REMOVED lines=8> */
.L_x_547:
[----:B------:R-:W-:Y:S05]  /*20cd0*/  BSYNC B1 ;  /* 0x0000000000017941 */ /* 0x000fea0003800000 */
.L_x_546:
[----:B-1----:R-:W2:Y:S01]  /*20ce0*/  LDL.LU R5, [R1+0x408] ;  /* 0x0004080001057983 */ /* 0x002ea20000300800 */
        /* <DEDUP_REMOVED lines=10> */
.L_x_549:
[----:B------:R-:W-:Y:S05]  /*20d90*/  BSYNC B1 ;  /* 0x0000000000017941 */ /* 0x000fea0003800000 */
.L_x_548:
        /* <DEDUP_REMOVED lines=10> */
.L_x_551:
[----:B------:R-:W-:Y:S05]  /*20e40*/  BSYNC B1 ;  /* 0x0000000000017941 */ /* 0x000fea0003800000 */
.L_x_550:
[----:B-1----:R-:W2:Y:S01]  /*20e50*/  LDL.LU R5, [R1+0x410] ;  /* 0x0004100001057983 */ /* 0x002ea20000300800 */
        /* <DEDUP_REMOVED lines=8> */
.L_x_553:
[----:B------:R-:W-:Y:S05]  /*20ee0*/  BSYNC B1 ;  /* 0x0000000000017941 */ /* 0x000fea0003800000 */
.L_x_552:
        /* <DEDUP_REMOVED lines=11> */
.L_x_555:
[----:B------:R-:W-:Y:S05]  /*20fa0*/  BSYNC B1 ;  /* 0x0000000000017941 */ /* 0x000fea0003800000 */
.L_x_554:
        /* <DEDUP_REMOVED lines=16> */
.L_x_557:
[----:B------:R-:W-:Y:S05]  /*210b0*/  BSYNC B1 ;  /* 0x0000000000017941 */ /* 0x000fea0003800000 */
.L_x_556:
        /* <DEDUP_REMOVED lines=10> */
.L_x_559:
[----:B------:R-:W-:Y:S05]  /*21160*/  BSYNC B1 ;  /* 0x0000000000017941 */ /* 0x000fea0003800000 */
.L_x_558:
        /* <DEDUP_REMOVED lines=11> */
.L_x_561:
[----:B------:R-:W-:Y:S05]  /*21220*/  BSYNC B1 ;  /* 0x0000000000017941 */ /* 0x000fea0003800000 */
.L_x_560:
        /* <DEDUP_REMOVED lines=16> */
.L_x_563:
[----:B------:R-:W-:Y:S05]  /*21330*/  BSYNC B1 ;  /* 0x0000000000017941 */ /* 0x000fea0003800000 */
.L_x_562:
        /* <DEDUP_REMOVED lines=14> */
.L_x_565:
[----:B------:R-:W-:Y:S05]  /*21420*/  BSYNC B1 ;  /* 0x0000000000017941 */ /* 0x000fea0003800000 */
.L_x_564:
        /* <DEDUP_REMOVED lines=10> */
.L_x_567:
[----:B------:R-:W-:Y:S05]  /*214d0*/  BSYNC B1 ;  /* 0x0000000000017941 */ /* 0x000fea0003800000 */
.L_x_566:
        /* <DEDUP_REMOVED lines=11> */
.L_x_569:
[----:B------:R-:W-:Y:S05]  /*21590*/  BSYNC B1 ;  /* 0x0000000000017941 */ /* 0x000fea0003800000 */
.L_x_568:
        /* <DEDUP_REMOVED lines=16> */
.L_x_571:
[----:B------:R-:W-:Y:S05]  /*216a0*/  BSYNC B1 ;  /* 0x0000000000017941 */ /* 0x000fea0003800000 */
.L_x_570:
        /* <DEDUP_REMOVED lines=14> */
.L_x_573:
[----:B------:R-:W-:Y:S05]  /*21790*/  BSYNC B1 ;  /* 0x0000000000017941 */ /* 0x000fea0003800000 */
.L_x_572:
        /* <DEDUP_REMOVED lines=10> */
.L_x_575:
[----:B------:R-:W-:Y:S05]  /*21840*/  BSYNC B1 ;  /* 0x0000000000017941 */ /* 0x000fea0003800000 */
.L_x_574:
        /* <DEDUP_REMOVED lines=11> */
.L_x_577:
[----:B------:R-:W-:Y:S05]  /*21900*/  BSYNC B1 ;  /* 0x0000000000017941 */ /* 0x000fea0003800000 */
.L_x_576:
        /* <DEDUP_REMOVED lines=16> */
.L_x_579:
[----:B------:R-:W-:Y:S05]  /*21a10*/  BSYNC B1 ;  /* 0x0000000000017941 */ /* 0x000fea0003800000 */
.L_x_578:
        /* <DEDUP_REMOVED lines=14> */
.L_x_581:
[----:B------:R-:W-:Y:S05]  /*21b00*/  BSYNC B1 ;  /* 0x0000000000017941 */ /* 0x000fea0003800000 */
.L_x_580:
        /* <DEDUP_REMOVED lines=10> */
.L_x_583:
[----:B------:R-:W-:Y:S05]  /*21bb0*/  BSYNC B1 ;  /* 0x0000000000017941 */ /* 0x000fea0003800000 */
.L_x_582:
        /* <DEDUP_REMOVED lines=11> */
.L_x_585:
[----:B------:R-:W-:Y:S05]  /*21c70*/  BSYNC B1 ;  /* 0x0000000000017941 */ /* 0x000fea0003800000 */
.L_x_584:
        /* <DEDUP_REMOVED lines=16> */
.L_x_587:
[----:B------:R-:W-:Y:S05]  /*21d80*/  BSYNC B1 ;  /* 0x0000000000017941 */ /* 0x000fea0003800000 */
.L_x_586:
        /* <DEDUP_REMOVED lines=14> */
.L_x_589:
[----:B------:R-:W-:Y:S05]  /*21e70*/  BSYNC B1 ;  /* 0x0000000000017941 */ /* 0x000fea0003800000 */
.L_x_588:
        /* <DEDUP_REMOVED lines=10> */
.L_x_591:
[----:B------:R-:W-:Y:S05]  /*21f20*/  BSYNC B1 ;  /* 0x0000000000017941 */ /* 0x000fea0003800000 */
.L_x_590:
        /* <DEDUP_REMOVED lines=11> */
.L_x_593:
[----:B------:R-:W-:Y:S05]  /*21fe0*/  BSYNC B1 ;  /* 0x0000000000017941 */ /* 0x000fea0003800000 */
.L_x_592:
        /* <DEDUP_REMOVED lines=16> */
.L_x_595:
[----:B------:R-:W-:Y:S05]  /*220f0*/  BSYNC B1 ;  /* 0x0000000000017941 */ /* 0x000fea0003800000 */
.L_x_594:
        /* <DEDUP_REMOVED lines=14> */
.L_x_597:
[----:B------:R-:W-:Y:S05]  /*221e0*/  BSYNC B1 ;  /* 0x0000000000017941 */ /* 0x000fea0003800000 */
.L_x_596:
        /* <DEDUP_REMOVED lines=10> */
.L_x_599:
[----:B------:R-:W-:Y:S05]  /*22290*/  BSYNC B1 ;  /* 0x0000000000017941 */ /* 0x000fea0003800000 */
.L_x_598:
        /* <DEDUP_REMOVED lines=11> */
.L_x_601:
[----:B------:R-:W-:Y:S05]  /*22350*/  BSYNC B1 ;  /* 0x0000000000017941 */ /* 0x000fea0003800000 */
.L_x_600:
        /* <DEDUP_REMOVED lines=16> */
.L_x_603:
[----:B------:R-:W-:Y:S05]  /*22460*/  BSYNC B1 ;  /* 0x0000000000017941 */ /* 0x000fea0003800000 */
.L_x_602:
        /* <DEDUP_REMOVED lines=14> */
.L_x_605:
[----:B------:R-:W-:Y:S05]  /*22550*/  BSYNC B1 ;  /* 0x0000000000017941 */ /* 0x000fea0003800000 */
.L_x_604:
        /* <DEDUP_REMOVED lines=10> */
.L_x_607:
[----:B------:R-:W-:Y:S05]  /*22600*/  BSYNC B1 ;  /* 0x0000000000017941 */ /* 0x000fea0003800000 */
.L_x_606:
        /* <DEDUP_REMOVED lines=11> */
.L_x_609:
[----:B------:R-:W-:Y:S05]  /*226c0*/  BSYNC B1 ;  /* 0x0000000000017941 */ /* 0x000fea0003800000 */
.L_x_608:
        /* <DEDUP_REMOVED lines=16> */
.L_x_611:
[----:B------:R-:W-:Y:S05]  /*227d0*/  BSYNC B1 ;  /* 0x0000000000017941 */ /* 0x000fea0003800000 */
.L_x_610:
        /* <DEDUP_REMOVED lines=14> */
.L_x_613:
[----:B------:R-:W-:Y:S05]  /*228c0*/  BSYNC B1 ;  /* 0x0000000000017941 */ /* 0x000fea0003800000 */
.L_x_612:
        /* <DEDUP_REMOVED lines=10> */
.L_x_615:
[----:B------:R-:W-:Y:S05]  /*22970*/  BSYNC B1 ;  /* 0x0000000000017941 */ /* 0x000fea0003800000 */
.L_x_614:
        /* <DEDUP_REMOVED lines=11> */
.L_x_617:
[----:B------:R-:W-:Y:S05]  /*22a30*/  BSYNC B1 ;  /* 0x0000000000017941 */ /* 0x000fea0003800000 */
.L_x_616:
        /* <DEDUP_REMOVED lines=16> */
.L_x_619:
[----:B------:R-:W-:Y:S05]  /*22b40*/  BSYNC B1 ;  /* 0x0000000000017941 */ /* 0x000fea0003800000 */
.L_x_618:
        /* <DEDUP_REMOVED lines=14> */
.L_x_621:
[----:B------:R-:W-:Y:S05]  /*22c30*/  BSYNC B1 ;  /* 0x0000000000017941 */ /* 0x000fea0003800000 */
.L_x_620:
        /* <DEDUP_REMOVED lines=10> */
.L_x_623:
[----:B------:R-:W-:Y:S05]  /*22ce0*/  BSYNC B1 ;  /* 0x0000000000017941 */ /* 0x000fea0003800000 */
.L_x_622:
        /* <DEDUP_REMOVED lines=11> */
.L_x_625:
[----:B------:R-:W-:Y:S05]  /*22da0*/  BSYNC B1 ;  /* 0x0000000000017941 */ /* 0x000fea0003800000 */
.L_x_624:
        /* <DEDUP_REMOVED lines=16> */
.L_x_627:
[----:B------:R-:W-:Y:S05]  /*22eb0*/  BSYNC B1 ;  /* 0x0000000000017941 */ /* 0x000fea0003800000 */
.L_x_626:
        /* <DEDUP_REMOVED lines=14> */
.L_x_629:
[----:B------:R-:W-:Y:S05]  /*22fa0*/  BSYNC B1 ;  /* 0x0000000000017941 */ /* 0x000fea0003800000 */
.L_x_628:
        /* <DEDUP_REMOVED lines=10> */
.L_x_631:
[----:B------:R-:W-:Y:S05]  /*23050*/  BSYNC B1 ;  /* 0x0000000000017941 */ /* 0x000fea0003800000 */
.L_x_630:
        /* <DEDUP_REMOVED lines=11> */
.L_x_633:
[----:B------:R-:W-:Y:S05]  /*23110*/  BSYNC B1 ;  /* 0x0000000000017941 */ /* 0x000fea0003800000 */
.L_x_632:
        /* <DEDUP_REMOVED lines=16> */
.L_x_635:
[----:B------:R-:W-:Y:S05]  /*23220*/  BSYNC B1 ;  /* 0x0000000000017941 */ /* 0x000fea0003800000 */
.L_x_634:
        /* <DEDUP_REMOVED lines=14> */
.L_x_637:
[----:B------:R-:W-:Y:S05]  /*23310*/  BSYNC B1 ;  /* 0x0000000000017941 */ /* 0x000fea0003800000 */
.L_x_636:
        /* <DEDUP_REMOVED lines=10> */
.L_x_639:
[----:B------:R-:W-:Y:S05]  /*233c0*/  BSYNC B1 ;  /* 0x0000000000017941 */ /* 0x000fea0003800000 */
.L_x_638:
        /* <DEDUP_REMOVED lines=11> */
.L_x_641:
[----:B------:R-:W-:Y:S05]  /*23480*/  BSYNC B1 ;  /* 0x0000000000017941 */ /* 0x000fea0003800000 */
.L_x_640:
        /* <DEDUP_REMOVED lines=16> */
.L_x_643:
[----:B------:R-:W-:Y:S05]  /*23590*/  BSYNC B1 ;  /* 0x0000000000017941 */ /* 0x000fea0003800000 */
.L_x_642:
        /* <DEDUP_REMOVED lines=14> */
.L_x_645:
[----:B------:R-:W-:Y:S05]  /*23680*/  BSYNC B1 ;  /* 0x0000000000017941 */ /* 0x000fea0003800000 */
.L_x_644:
        /* <DEDUP_REMOVED lines=10> */
.L_x_647:
[----:B------:R-:W-:Y:S05]  /*23730*/  BSYNC B1 ;  /* 0x0000000000017941 */ /* 0x000fea0003800000 */
.L_x_646:
        /* <DEDUP_REMOVED lines=11> */
.L_x_649:
[----:B------:R-:W-:Y:S05]  /*237f0*/  BSYNC B1 ;  /* 0x0000000000017941 */ /* 0x000fea0003800000 */
.L_x_648:
        /* <DEDUP_REMOVED lines=16> */
.L_x_651:
[----:B------:R-:W-:Y:S05]  /*23900*/  BSYNC B1 ;  /* 0x0000000000017941 */ /* 0x000fea0003800000 */
.L_x_650:
        /* <DEDUP_REMOVED lines=14> */
.L_x_653:
[----:B------:R-:W-:Y:S05]  /*239f0*/  BSYNC B1 ;  /* 0x0000000000017941 */ /* 0x000fea0003800000 */
.L_x_652:
        /* <DEDUP_REMOVED lines=10> */
.L_x_655:
[----:B------:R-:W-:Y:S05]  /*23aa0*/  BSYNC B1 ;  /* 0x0000000000017941 */ /* 0x000fea0003800000 */
.L_x_654:
        /* <DEDUP_REMOVED lines=11> */
.L_x_657:
[----:B------:R-:W-:Y:S05]  /*23b60*/  BSYNC B1 ;  /* 0x0000000000017941 */ /* 0x000fea0003800000 */
.L_x_656:
        /* <DEDUP_REMOVED lines=16> */
.L_x_659:
[----:B------:R-:W-:Y:S05]  /*23c70*/  BSYNC B1 ;  /* 0x0000000000017941 */ /* 0x000fea0003800000 */
.L_x_658:
        /* <DEDUP_REMOVED lines=14> */
.L_x_661:
[----:B------:R-:W-:Y:S05]  /*23d60*/  BSYNC B1 ;  /* 0x0000000000017941 */ /* 0x000fea0003800000 */
.L_x_660:
        /* <DEDUP_REMOVED lines=10> */
.L_x_663:
[----:B------:R-:W-:Y:S05]  /*23e10*/  BSYNC B1 ;  /* 0x0000000000017941 */ /* 0x000fea0003800000 */
.L_x_662:
        /* <DEDUP_REMOVED lines=11> */
.L_x_665:
[----:B------:R-:W-:Y:S05]  /*23ed0*/  BSYNC B1 ;  /* 0x0000000000017941 */ /* 0x000fea0003800000 */
.L_x_664:
        /* <DEDUP_REMOVED lines=16> */
.L_x_667:
[----:B------:R-:W-:Y:S05]  /*23fe0*/  BSYNC B1 ;  /* 0x0000000000017941 */ /* 0x000fea0003800000 */
.L_x_666:
        /* <DEDUP_REMOVED lines=14> */
.L_x_669:
[----:B------:R-:W-:Y:S05]  /*240d0*/  BSYNC B1 ;  /* 0x0000000000017941 */ /* 0x000fea0003800000 */
.L_x_668:
        /* <DEDUP_REMOVED lines=10> */
.L_x_671:
[----:B------:R-:W-:Y:S05]  /*24180*/  BSYNC B1 ;  /* 0x0000000000017941 */ /* 0x000fea0003800000 */
.L_x_670:
        /* <DEDUP_REMOVED lines=11> */
.L_x_673:
[----:B------:R-:W-:Y:S05]  /*24240*/  BSYNC B1 ;  /* 0x0000000000017941 */ /* 0x000fea0003800000 */
.L_x_672:
        /* <DEDUP_REMOVED lines=16> */
.L_x_675:
[----:B------:R-:W-:Y:S05]  /*24350*/  BSYNC B1 ;  /* 0x0000000000017941 */ /* 0x000fea0003800000 */
.L_x_674:
        /* <DEDUP_REMOVED lines=14> */
.L_x_677:
[----:B------:R-:W-:Y:S05]  /*24440*/  BSYNC B1 ;  /* 0x0000000000017941 */ /* 0x000fea0003800000 */
.L_x_676:
        /* <DEDUP_REMOVED lines=10> */
.L_x_679:
[----:B------:R-:W-:Y:S05]  /*244f0*/  BSYNC B1 ;  /* 0x0000000000017941 */ /* 0x000fea0003800000 */
.L_x_678:
        /* <DEDUP_REMOVED lines=11> */
.L_x_681:
[----:B------:R-:W-:Y:S05]  /*245b0*/  BSYNC B1 ;  /* 0x0000000000017941 */ /* 0x000fea0003800000 */
.L_x_680:
        /* <DEDUP_REMOVED lines=16> */
.L_x_683:
[----:B------:R-:W-:Y:S05]  /*246c0*/  BSYNC B1 ;  /* 0x0000000000017941 */ /* 0x000fea0003800000 */
.L_x_682:
        /* <DEDUP_REMOVED lines=14> */
.L_x_685:
[----:B------:R-:W-:Y:S05]  /*247b0*/  BSYNC B1 ;  /* 0x0000000000017941 */ /* 0x000fea0003800000 */
.L_x_684:
        /* <DEDUP_REMOVED lines=10> */
.L_x_687:
[----:B------:R-:W-:Y:S05]  /*24860*/  BSYNC B1 ;  /* 0x0000000000017941 */ /* 0x000fea0003800000 */
.L_x_686:
        /* <DEDUP_REMOVED lines=11> */
.L_x_689:
[----:B------:R-:W-:Y:S05]  /*24920*/  BSYNC B1 ;  /* 0x0000000000017941 */ /* 0x000fea0003800000 */
.L_x_688:
        /* <DEDUP_REMOVED lines=16> */
.L_x_691:
[----:B------:R-:W-:Y:S05]  /*24a30*/  BSYNC B1 ;  /* 0x0000000000017941 */ /* 0x000fea0003800000 */
.L_x_690:
        /* <DEDUP_REMOVED lines=14> */
.L_x_693:
[----:B------:R-:W-:Y:S05]  /*24b20*/  BSYNC B1 ;  /* 0x0000000000017941 */ /* 0x000fea0003800000 */
.L_x_692:
        /* <DEDUP_REMOVED lines=10> */
.L_x_695:
[----:B------:R-:W-:Y:S05]  /*24bd0*/  BSYNC B1 ;  /* 0x0000000000017941 */ /* 0x000fea0003800000 */
.L_x_694:
        /* <DEDUP_REMOVED lines=11> */
.L_x_697:
[----:B------:R-:W-:Y:S05]  /*24c90*/  BSYNC B1 ;  /* 0x0000000000017941 */ /* 0x000fea0003800000 */
.L_x_696:
        /* <DEDUP_REMOVED lines=16> */
.L_x_699:
[----:B------:R-:W-:Y:S05]  /*24da0*/  BSYNC B1 ;  /* 0x0000000000017941 */ /* 0x000fea0003800000 */
.L_x_698:
        /* <DEDUP_REMOVED lines=14> */
.L_x_701:
[----:B------:R-:W-:Y:S05]  /*24e90*/  BSYNC B1 ;  /* 0x0000000000017941 */ /* 0x000fea0003800000 */
.L_x_700:
        /* <DEDUP_REMOVED lines=10> */
.L_x_703:
[----:B------:R-:W-:Y:S05]  /*24f40*/  BSYNC B1 ;  /* 0x0000000000017941 */ /* 0x000fea0003800000 */
.L_x_702:
        /* <DEDUP_REMOVED lines=11> */
.L_x_705:
[----:B------:R-:W-:Y:S05]  /*25000*/  BSYNC B1 ;  /* 0x0000000000017941 */ /* 0x000fea0003800000 */
.L_x_704:
        /* <DEDUP_REMOVED lines=16> */
.L_x_707:
[----:B------:R-:W-:Y:S05]  /*25110*/  BSYNC B1 ;  /* 0x0000000000017941 */ /* 0x000fea0003800000 */
.L_x_706:
        /* <DEDUP_REMOVED lines=14> */
.L_x_709:
[----:B------:R-:W-:Y:S05]  /*25200*/  BSYNC B1 ;  /* 0x0000000000017941 */ /* 0x000fea0003800000 */
.L_x_708:
        /* <DEDUP_REMOVED lines=10> */
.L_x_711:
[----:B------:R-:W-:Y:S05]  /*252b0*/  BSYNC B1 ;  /* 0x0000000000017941 */ /* 0x000fea0003800000 */
.L_x_710:
        /* <DEDUP_REMOVED lines=11> */
.L_x_713:
[----:B------:R-:W-:Y:S05]  /*25370*/  BSYNC B1 ;  /* 0x0000000000017941 */ /* 0x000fea0003800000 */
.L_x_712:
        /* <DEDUP_REMOVED lines=16> */
.L_x_715:
[----:B------:R-:W-:Y:S05]  /*25480*/  BSYNC B1 ;  /* 0x0000000000017941 */ /* 0x000fea0003800000 */
.L_x_714:
        /* <DEDUP_REMOVED lines=14> */
.L_x_717:
[----:B------:R-:W-:Y:S05]  /*25570*/  BSYNC B1 ;  /* 0x0000000000017941 */ /* 0x000fea0003800000 */
.L_x_716:
        /* <DEDUP_REMOVED lines=10> */
.L_x_719:
[----:B------:R-:W-:Y:S05]  /*25620*/  BSYNC B1 ;  /* 0x0000000000017941 */ /* 0x000fea0003800000 */
.L_x_718:
        /* <DEDUP_REMOVED lines=11> */
.L_x_721:
[----:B------:R-:W-:Y:S05]  /*256e0*/  BSYNC B1 ;  /* 0x0000000000017941 */ /* 0x000fea0003800000 */
.L_x_720:
        /* <DEDUP_REMOVED lines=16> */
.L_x_723:
[----:B------:R-:W-:Y:S05]  /*257f0*/  BSYNC B1 ;  /* 0x0000000000017941 */ /* 0x000fea0003800000 */
.L_x_722:
        /* <DEDUP_REMOVED lines=14> */
.L_x_725:
[----:B------:R-:W-:Y:S05]  /*258e0*/  BSYNC B1 ;  /* 0x0000000000017941 */ /* 0x000fea0003800000 */
.L_x_724:
        /* <DEDUP_REMOVED lines=10> */
.L_x_727:
[----:B------:R-:W-:Y:S05]  /*25990*/  BSYNC B1 ;  /* 0x0000000000017941 */ /* 0x000fea0003800000 */
.L_x_726:
        /* <DEDUP_REMOVED lines=11> */
.L_x_729:
[----:B------:R-:W-:Y:S05]  /*25a50*/  BSYNC B1 ;  /* 0x0000000000017941 */ /* 0x000fea0003800000 */
.L_x_728:
        /* <DEDUP_REMOVED lines=16> */
.L_x_731:
[----:B------:R-:W-:Y:S05]  /*25b60*/  BSYNC B1 ;  /* 0x0000000000017941 */ /* 0x000fea0003800000 */
.L_x_730:
        /* <DEDUP_REMOVED lines=14> */
.L_x_733:
[----:B------:R-:W-:Y:S05]  /*25c50*/  BSYNC B1 ;  /* 0x0000000000017941 */ /* 0x000fea0003800000 */
.L_x_732:
        /* <DEDUP_REMOVED lines=10> */
.L_x_735:
[----:B------:R-:W-:Y:S05]  /*25d00*/  BSYNC B1 ;  /* 0x0000000000017941 */ /* 0x000fea0003800000 */
.L_x_734:
        /* <DEDUP_REMOVED lines=11> */
.L_x_737:
[----:B------:R-:W-:Y:S05]  /*25dc0*/  BSYNC B1 ;  /* 0x0000000000017941 */ /* 0x000fea0003800000 */
.L_x_736:
        /* <DEDUP_REMOVED lines=16> */
.L_x_739:
[----:B------:R-:W-:Y:S05]  /*25ed0*/  BSYNC B1 ;  /* 0x0000000000017941 */ /* 0x000fea0003800000 */
.L_x_738:
        /* <DEDUP_REMOVED lines=14> */
.L_x_741:
[----:B------:R-:W-:Y:S05]  /*25fc0*/  BSYNC B1 ;  /* 0x0000000000017941 */ /* 0x000fea0003800000 */
.L_x_740:
        /* <DEDUP_REMOVED lines=10> */
.L_x_743:
[----:B------:R-:W-:Y:S05]  /*26070*/  BSYNC B1 ;  /* 0x0000000000017941 */ /* 0x000fea0003800000 */
.L_x_742:
        /* <DEDUP_REMOVED lines=11> */
.L_x_745:
[----:B------:R-:W-:Y:S05]  /*26130*/  BSYNC B1 ;  /* 0x0000000000017941 */ /* 0x000fea0003800000 */
.L_x_744:
        /* <DEDUP_REMOVED lines=16> */
.L_x_747:
[----:B------:R-:W-:Y:S05]  /*26240*/  BSYNC B1 ;  /* 0x0000000000017941 */ /* 0x000fea0003800000 */
.L_x_746:
        /* <DEDUP_REMOVED lines=14> */
.L_x_749:
[----:B------:R-:W-:Y:S05]  /*26330*/  BSYNC B1 ;  /* 0x0000000000017941 */ /* 0x000fea0003800000 */
.L_x_748:
        /* <DEDUP_REMOVED lines=10> */
.L_x_751:
[----:B------:R-:W-:Y:S05]  /*263e0*/  BSYNC B1 ;  /* 0x0000000000017941 */ /* 0x000fea0003800000 */
.L_x_750:
        /* <DEDUP_REMOVED lines=11> */
.L_x_753:
[----:B------:R-:W-:Y:S05]  /*264a0*/  BSYNC B1 ;  /* 0x0000000000017941 */ /* 0x000fea0003800000 */
.L_x_752:
        /* <DEDUP_REMOVED lines=16> */
.L_x_755:
[----:B------:R-:W-:Y:S05]  /*265b0*/  BSYNC B1 ;  /* 0x0000000000017941 */ /* 0x000fea0003800000 */
.L_x_754:
        /* <DEDUP_REMOVED lines=14> */
.L_x_757:
[----:B------:R-:W-:Y:S05]  /*266a0*/  BSYNC B1 ;  /* 0x0000000000017941 */ /* 0x000fea0003800000 */
.L_x_756:
        /* <DEDUP_REMOVED lines=10> */
.L_x_759:
[----:B------:R-:W-:Y:S05]  /*26750*/  BSYNC B1 ;  /* 0x0000000000017941 */ /* 0x000fea0003800000 */
.L_x_758:
        /* <DEDUP_REMOVED lines=11> */
.L_x_761:
[----:B------:R-:W-:Y:S05]  /*26810*/  BSYNC B1 ;  /* 0x0000000000017941 */ /* 0x000fea0003800000 */
.L_x_760:
        /* <DEDUP_REMOVED lines=16> */
.L_x_763:
[----:B------:R-:W-:Y:S05]  /*26920*/  BSYNC B1 ;  /* 0x0000000000017941 */ /* 0x000fea0003800000 */
.L_x_762:
        /* <DEDUP_REMOVED lines=14> */
.L_x_765:
[----:B------:R-:W-:Y:S05]  /*26a10*/  BSYNC B1 ;  /* 0x0000000000017941 */ /* 0x000fea0003800000 */
.L_x_764:
        /* <DEDUP_REMOVED lines=10> */
.L_x_767:
[----:B------:R-:W-:Y:S05]  /*26ac0*/  BSYNC B1 ;  /* 0x0000000000017941 */ /* 0x000fea0003800000 */
.L_x_766:
        /* <DEDUP_REMOVED lines=11> */
.L_x_769:
[----:B------:R-:W-:Y:S05]  /*26b80*/  BSYNC B1 ;  /* 0x0000000000017941 */ /* 0x000fea0003800000 */
.L_x_768:
        /* <DEDUP_REMOVED lines=16> */
.L_x_771:
[----:B------:R-:W-:Y:S05]  /*26c90*/  BSYNC B1 ;  /* 0x0000000000017941 */ /* 0x000fea0003800000 */
.L_x_770:
        /* <DEDUP_REMOVED lines=14> */
.L_x_773:
[----:B------:R-:W-:Y:S05]  /*26d80*/  BSYNC B1 ;  /* 0x0000000000017941 */ /* 0x000fea0003800000 */
.L_x_772:
        /* <DEDUP_REMOVED lines=10> */
.L_x_775:
[----:B------:R-:W-:Y:S05]  /*26e30*/  BSYNC B1 ;  /* 0x0000000000017941 */ /* 0x000fea0003800000 */
.L_x_774:
        /* <DEDUP_REMOVED lines=11> */
.L_x_777:
[----:B------:R-:W-:Y:S05]  /*26ef0*/  BSYNC B1 ;  /* 0x0000000000017941 */ /* 0x000fea0003800000 */
.L_x_776:
        /* <DEDUP_REMOVED lines=16> */
.L_x_779:
[----:B------:R-:W-:Y:S05]  /*27000*/  BSYNC B1 ;  /* 0x0000000000017941 */ /* 0x000fea0003800000 */
.L_x_778:
        /* <DEDUP_REMOVED lines=14> */
.L_x_781:
[----:B------:R-:W-:Y:S05]  /*270f0*/  BSYNC B1 ;  /* 0x0000000000017941 */ /* 0x000fea0003800000 */
.L_x_780:
        /* <DEDUP_REMOVED lines=10> */
.L_x_783:
[----:B------:R-:W-:Y:S05]  /*271a0*/  BSYNC B1 ;  /* 0x0000000000017941 */ /* 0x000fea0003800000 */
.L_x_782:
        /* <DEDUP_REMOVED lines=11> */
.L_x_785:
[----:B------:R-:W-:Y:S05]  /*27260*/  BSYNC B1 ;  /* 0x0000000000017941 */ /* 0x000fea0003800000 */
.L_x_784:
        /* <DEDUP_REMOVED lines=16> */
.L_x_787:
[----:B------:R-:W-:Y:S05]  /*27370*/  BSYNC B1 ;  /* 0x0000000000017941 */ /* 0x000fea0003800000 */
.L_x_786:
        /* <DEDUP_REMOVED lines=14> */
.L_x_789:
[----:B------:R-:W-:Y:S05]  /*27460*/  BSYNC B1 ;  /* 0x0000000000017941 */ /* 0x000fea0003800000 */
.L_x_788:
        /* <DEDUP_REMOVED lines=10> */
.L_x_791:
[----:B------:R-:W-:Y:S05]  /*27510*/  BSYNC B1 ;  /* 0x0000000000017941 */ /* 0x000fea0003800000 */
.L_x_790:
        /* <DEDUP_REMOVED lines=11> */
.L_x_793:
[----:B------:R-:W-:Y:S05]  /*275d0*/  BSYNC B1 ;  /* 0x0000000000017941 */ /* 0x000fea0003800000 */
.L_x_792:
        /* <DEDUP_REMOVED lines=16> */
.L_x_795:
[----:B------:R-:W-:Y:S05]  /*276e0*/  BSYNC B1 ;  /* 0x0000000000017941 */ /* 0x000fea0003800000 */
.L_x_794:
        /* <DEDUP_REMOVED lines=14> */
.L_x_797:
[----:B------:R-:W-:Y:S05]  /*277d0*/  BSYNC B1 ;  /* 0x0000000000017941 */ /* 0x000fea0003800000 */
.L_x_796:
        /* <DEDUP_REMOVED lines=9> */
.L_x_799:
[----:B------:R-:W-:Y:S05]  /*27870*/  BSYNC B1 ;  /* 0x0000000000017941 */ /* 0x000fea0003800000 */
.L_x_798:
[----:B------:R-:W2:Y:S01]  /*27880*/  LDL.LU R5, [R1+0x200] ;  /* 0x0002000001057983 */ /* 0x000ea20000300800 */
        /* <DEDUP_REMOVED lines=8> */
.L_x_801:
[----:B------:R-:W-:Y:S05]  /*27910*/  BSYNC B1 ;  /* 0x0000000000017941 */ /* 0x000fea0003800000 */
.L_x_800:
        /* <DEDUP_REMOVED lines=11> */
.L_x_803:
[----:B------:R-:W-:Y:S05]  /*279d0*/  BSYNC B1 ;  /* 0x0000000000017941 */ /* 0x000fea0003800000 */
.L_x_802:
        /* <DEDUP_REMOVED lines=11> */
.L_x_805:
[----:B------:R-:W-:Y:S05]  /*27a90*/  BSYNC B1 ;  /* 0x0000000000017941 */ /* 0x000fea0003800000 */
.L_x_804:
        /* <DEDUP_REMOVED lines=9> */
.L_x_807:
[----:B------:R-:W-:Y:S05]  /*27b30*/  BSYNC B1 ;  /* 0x0000000000017941 */ /* 0x000fea0003800000 */
.L_x_806:
        /* <DEDUP_REMOVED lines=9> */
.L_x_809:
[----:B------:R-:W-:Y:S05]  /*27bd0*/  BSYNC B1 ;  /* 0x0000000000017941 */ /* 0x000fea0003800000 */
.L_x_808:
        /* <DEDUP_REMOVED lines=11> */
.L_x_811:
[----:B------:R-:W-:Y:S05]  /*27c90*/  BSYNC B1 ;  /* 0x0000000000017941 */ /* 0x000fea0003800000 */
.L_x_810:
        /* <DEDUP_REMOVED lines=11> */
.L_x_813:
[----:B------:R-:W-:Y:S05]  /*27d50*/  BSYNC B1 ;  /* 0x0000000000017941 */ /* 0x000fea0003800000 */
.L_x_812:
        /* <DEDUP_REMOVED lines=9> */
.L_x_815:
[----:B------:R-:W-:Y:S05]  /*27df0*/  BSYNC B1 ;  /* 0x0000000000017941 */ /* 0x000fea0003800000 */
.L_x_814:
        /* <DEDUP_REMOVED lines=9> */
.L_x_817:
[----:B------:R-:W-:Y:S05]  /*27e90*/  BSYNC B1 ;  /* 0x0000000000017941 */ /* 0x000fea0003800000 */
.L_x_816:
        /* <DEDUP_REMOVED lines=11> */
.L_x_819:
[----:B------:R-:W-:Y:S05]  /*27f50*/  BSYNC B1 ;  /* 0x0000000000017941 */ /* 0x000fea0003800000 */
.L_x_818:
        /* <DEDUP_REMOVED lines=11> */
.L_x_821:
[----:B------:R-:W-:Y:S05]  /*28010*/  BSYNC B1 ;  /* 0x0000000000017941 */ /* 0x000fea0003800000 */
.L_x_820:
        /* <DEDUP_REMOVED lines=9> */
.L_x_823:
[----:B------:R-:W-:Y:S05]  /*280b0*/  BSYNC B1 ;  /* 0x0000000000017941 */ /* 0x000fea0003800000 */
.L_x_822:
        /* <DEDUP_REMOVED lines=9> */
.L_x_825:
[----:B------:R-:W-:Y:S05]  /*28150*/  BSYNC B1 ;  /* 0x0000000000017941 */ /* 0x000fea0003800000 */
.L_x_824:
        /* <DEDUP_REMOVED lines=11> */
.L_x_827:
[----:B------:R-:W-:Y:S05]  /*28210*/  BSYNC B1 ;  /* 0x0000000000017941 */ /* 0x000fea0003800000 */
.L_x_826:
        /* <DEDUP_REMOVED lines=11> */
.L_x_829:
[----:B------:R-:W-:Y:S05]  /*282d0*/  BSYNC B1 ;  /* 0x0000000000017941 */ /* 0x000fea0003800000 */
.L_x_828:
        /* <DEDUP_REMOVED lines=9> */
.L_x_831:
[----:B------:R-:W-:Y:S05]  /*28370*/  BSYNC B1 ;  /* 0x0000000000017941 */ /* 0x000fea0003800000 */
.L_x_830:
        /* <DEDUP_REMOVED lines=9> */
.L_x_833:
[----:B------:R-:W-:Y:S05]  /*28410*/  BSYNC B1 ;  /* 0x0000000000017941 */ /* 0x000fea0003800000 */
.L_x_832:
        /* <DEDUP_REMOVED lines=11> */
.L_x_835:
[----:B------:R-:W-:Y:S05]  /*284d0*/  BSYNC B1 ;  /* 0x0000000000017941 */ /* 0x000fea0003800000 */
.L_x_834:
        /* <DEDUP_REMOVED lines=11> */
.L_x_837:
[----:B------:R-:W-:Y:S05]  /*28590*/  BSYNC B1 ;  /* 0x0000000000017941 */ /* 0x000fea0003800000 */
.L_x_836:
        /* <DEDUP_REMOVED lines=9> */
.L_x_839:
[----:B------:R-:W-:Y:S05]  /*28630*/  BSYNC B1 ;  /* 0x0000000000017941 */ /* 0x000fea0003800000 */
.L_x_838:
        /* <DEDUP_REMOVED lines=9> */
.L_x_841:
[----:B------:R-:W-:Y:S05]  /*286d0*/  BSYNC B1 ;  /* 0x0000000000017941 */ /* 0x000fea0003800000 */
.L_x_840:
        /* <DEDUP_REMOVED lines=11> */
.L_x_843:
[----:B------:R-:W-:Y:S05]  /*28790*/  BSYNC B1 ;  /* 0x0000000000017941 */ /* 0x000fea0003800000 */
.L_x_842:
        /* <DEDUP_REMOVED lines=11> */
.L_x_845:
[----:B------:R-:W-:Y:S05]  /*28850*/  BSYNC B1 ;  /* 0x0000000000017941 */ /* 0x000fea0003800000 */
.L_x_844:
        /* <DEDUP_REMOVED lines=9> */
.L_x_847:
[----:B------:R-:W-:Y:S05]  /*288f0*/  BSYNC B1 ;  /* 0x0000000000017941 */ /* 0x000fea0003800000 */
.L_x_846:
        /* <DEDUP_REMOVED lines=9> */
.L_x_849:
[----:B------:R-:W-:Y:S05]  /*28990*/  BSYNC B1 ;  /* 0x0000000000017941 */ /* 0x000fea0003800000 */
.L_x_848:
        /* <DEDUP_REMOVED lines=11> */
.L_x_851:
[----:B------:R-:W-:Y:S05]  /*28a50*/  BSYNC B1 ;  /* 0x0000000000017941 */ /* 0x000fea0003800000 */
.L_x_850:
        /* <DEDUP_REMOVED lines=11> */
.L_x_853:
[----:B------:R-:W-:Y:S05]  /*28b10*/  BSYNC B1 ;  /* 0x0000000000017941 */ /* 0x000fea0003800000 */
.L_x_852:
        /* <DEDUP_REMOVED lines=9> */
.L_x_855:
[----:B------:R-:W-:Y:S05]  /*28bb0*/  BSYNC B1 ;  /* 0x0000000000017941 */ /* 0x000fea0003800000 */
.L_x_854:
        /* <DEDUP_REMOVED lines=9> */
.L_x_857:
[----:B------:R-:W-:Y:S05]  /*28c50*/  BSYNC B1 ;  /* 0x0000000000017941 */ /* 0x000fea0003800000 */
.L_x_856:
        /* <DEDUP_REMOVED lines=11> */
.L_x_859:
[----:B------:R-:W-:Y:S05]  /*28d10*/  BSYNC B1 ;  /* 0x0000000000017941 */ /* 0x000fea0003800000 */
.L_x_858:
        /* <DEDUP_REMOVED lines=11> */
.L_x_861:
[----:B------:R-:W-:Y:S05]  /*28dd0*/  BSYNC B1 ;  /* 0x0000000000017941 */ /* 0x000fea0003800000 */
.L_x_860:
        /* <DEDUP_REMOVED lines=9> */
.L_x_863:
[----:B------:R-:W-:Y:S05]  /*28e70*/  BSYNC B1 ;  /* 0x0000000000017941 */ /* 0x000fea0003800000 */
.L_x_862:
        /* <DEDUP_REMOVED lines=9> */
.L_x_865:
[----:B------:R-:W-:Y:S05]  /*28f10*/  BSYNC B1 ;  /* 0x0000000000017941 */ /* 0x000fea0003800000 */
.L_x_864:
        /* <DEDUP_REMOVED lines=11> */
.L_x_867:
[----:B------:R-:W-:Y:S05]  /*28fd0*/  BSYNC B1 ;  /* 0x0000000000017941 */ /* 0x000fea0003800000 */
.L_x_866:
        /* <DEDUP_REMOVED lines=11> */
.L_x_869:
[----:B------:R-:W-:Y:S05]  /*29090*/  BSYNC B1 ;  /* 0x0000000000017941 */ /* 0x000fea0003800000 */
.L_x_868:
        /* <DEDUP_REMOVED lines=9> */
.L_x_871:
[----:B------:R-:W-:Y:S05]  /*29130*/  BSYNC B1 ;  /* 0x0000000000017941 */ /* 0x000fea0003800000 */
.L_x_870:
        /* <DEDUP_REMOVED lines=9> */
.L_x_873:
[----:B------:R-:W-:Y:S05]  /*291d0*/  BSYNC B1 ;  /* 0x0000000000017941 */ /* 0x000fea0003800000 */
.L_x_872:
        /* <DEDUP_REMOVED lines=11> */
.L_x_875:
[----:B------:R-:W-:Y:S05]  /*29290*/  BSYNC B1 ;  /* 0x0000000000017941 */ /* 0x000fea0003800000 */
.L_x_874:
        /* <DEDUP_REMOVED lines=11> */
.L_x_877:
[----:B------:R-:W-:Y:S05]  /*29350*/  BSYNC B1 ;  /* 0x0000000000017941 */ /* 0x000fea0003800000 */
.L_x_876:
        /* <DEDUP_REMOVED lines=9> */
.L_x_879:
[----:B------:R-:W-:Y:S05]  /*293f0*/  BSYNC B1 ;  /* 0x0000000000017941 */ /* 0x000fea0003800000 */
.L_x_878:
        /* <DEDUP_REMOVED lines=9> */
.L_x_881:
[----:B------:R-:W-:Y:S05]  /*29490*/  BSYNC B1 ;  /* 0x0000000000017941 */ /* 0x000fea0003800000 */
.L_x_880:
        /* <DEDUP_REMOVED lines=11> */
.L_x_883:
[----:B------:R-:W-:Y:S05]  /*29550*/  BSYNC B1 ;  /* 0x0000000000017941 */ /* 0x000fea0003800000 */
.L_x_882:
        /* <DEDUP_REMOVED lines=11> */
.L_x_885:
[----:B------:R-:W-:Y:S05]  /*29610*/  BSYNC B1 ;  /* 0x0000000000017941 */ /* 0x000fea0003800000 */
.L_x_884:
        /* <DEDUP_REMOVED lines=9> */
.L_x_887:
[----:B------:R-:W-:Y:S05]  /*296b0*/  BSYNC B1 ;  /* 0x0000000000017941 */ /* 0x000fea0003800000 */
.L_x_886:
        /* <DEDUP_REMOVED lines=9> */
.L_x_889:
[----:B------:R-:W-:Y:S05]  /*29750*/  BSYNC B1 ;  /* 0x0000000000017941 */ /* 0x000fea0003800000 */
.L_x_888:
        /* <DEDUP_REMOVED lines=11> */
.L_x_891:
[----:B------:R-:W-:Y:S05]  /*29810*/  BSYNC B1 ;  /* 0x0000000000017941 */ /* 0x000fea0003800000 */
.L_x_890:
        /* <DEDUP_REMOVED lines=11> */
.L_x_893:
[----:B------:R-:W-:Y:S05]  /*298d0*/  BSYNC B1 ;  /* 0x0000000000017941 */ /* 0x000fea0003800000 */
.L_x_892:
        /* <DEDUP_REMOVED lines=9> */
.L_x_895:
[----:B------:R-:W-:Y:S05]  /*29970*/  BSYNC B1 ;  /* 0x0000000000017941 */ /* 0x000fea0003800000 */
.L_x_894:
        /* <DEDUP_REMOVED lines=9> */
.L_x_897:
[----:B------:R-:W-:Y:S05]  /*29a10*/  BSYNC B1 ;  /* 0x0000000000017941 */ /* 0x000fea0003800000 */
.L_x_896:
        /* <DEDUP_REMOVED lines=11> */
.L_x_899:
[----:B------:R-:W-:Y:S05]  /*29ad0*/  BSYNC B1 ;  /* 0x0000000000017941 */ /* 0x000fea0003800000 */
.L_x_898:
        /* <DEDUP_REMOVED lines=11> */
.L_x_901:
[----:B------:R-:W-:Y:S05]  /*29b90*/  BSYNC B1 ;  /* 0x0000000000017941 */ /* 0x000fea0003800000 */
.L_x_900:
        /* <DEDUP_REMOVED lines=9> */
.L_x_903:
[----:B------:R-:W-:Y:S05]  /*29c30*/  BSYNC B1 ;  /* 0x0000000000017941 */ /* 0x000fea0003800000 */
.L_x_902:
        /* <DEDUP_REMOVED lines=9> */
.L_x_905:
[----:B------:R-:W-:Y:S05]  /*29cd0*/  BSYNC B1 ;  /* 0x0000000000017941 */ /* 0x000fea0003800000 */
.L_x_904:
        /* <DEDUP_REMOVED lines=11> */
.L_x_907:
[----:B------:R-:W-:Y:S05]  /*29d90*/  BSYNC B1 ;  /* 0x0000000000017941 */ /* 0x000fea0003800000 */
.L_x_906:
        /* <DEDUP_REMOVED lines=11> */
.L_x_909:
[----:B------:R-:W-:Y:S05]  /*29e50*/  BSYNC B1 ;  /* 0x0000000000017941 */ /* 0x000fea0003800000 */
.L_x_908:
        /* <DEDUP_REMOVED lines=9> */
.L_x_911:
[----:B------:R-:W-:Y:S05]  /*29ef0*/  BSYNC B1 ;  /* 0x0000000000017941 */ /* 0x000fea0003800000 */
.L_x_910:
        /* <DEDUP_REMOVED lines=9> */
.L_x_913:
[----:B------:R-:W-:Y:S05]  /*29f90*/  BSYNC B1 ;  /* 0x0000000000017941 */ /* 0x000fea0003800000 */
.L_x_912:
        /* <DEDUP_REMOVED lines=11> */
.L_x_915:
[----:B------:R-:W-:Y:S05]  /*2a050*/  BSYNC B1 ;  /* 0x0000000000017941 */ /* 0x000fea0003800000 */
.L_x_914:
        /* <DEDUP_REMOVED lines=11> */
.L_x_917:
[----:B------:R-:W-:Y:S05]  /*2a110*/  BSYNC B1 ;  /* 0x0000000000017941 */ /* 0x000fea0003800000 */
.L_x_916:
        /* <DEDUP_REMOVED lines=9> */
.L_x_919:
[----:B------:R-:W-:Y:S05]  /*2a1b0*/  BSYNC B1 ;  /* 0x0000000000017941 */ /* 0x000fea0003800000 */
.L_x_918:
        /* <DEDUP_REMOVED lines=9> */
.L_x_921:
[----:B------:R-:W-:Y:S05]  /*2a250*/  BSYNC B1 ;  /* 0x0000000000017941 */ /* 0x000fea0003800000 */
.L_x_920:
        /* <DEDUP_REMOVED lines=11> */
.L_x_923:
[----:B------:R-:W-:Y:S05]  /*2a310*/  BSYNC B1 ;  /* 0x0000000000017941 */ /* 0x000fea0003800000 */
.L_x_922:
        /* <DEDUP_REMOVED lines=11> */
.L_x_925:
[----:B------:R-:W-:Y:S05]  /*2a3d0*/  BSYNC B1 ;  /* 0x0000000000017941 */ /* 0x000fea0003800000 */
.L_x_924:
        /* <DEDUP_REMOVED lines=9> */
.L_x_927:
[----:B------:R-:W-:Y:S05]  /*2a470*/  BSYNC B1 ;  /* 0x0000000000017941 */ /* 0x000fea0003800000 */
.L_x_926:
        /* <DEDUP_REMOVED lines=9> */
.L_x_929:
[----:B------:R-:W-:Y:S05]  /*2a510*/  BSYNC B1 ;  /* 0x0000000000017941 */ /* 0x000fea0003800000 */
.L_x_928:
        /* <DEDUP_REMOVED lines=11> */
.L_x_931:
[----:B------:R-:W-:Y:S05]  /*2a5d0*/  BSYNC B1 ;  /* 0x0000000000017941 */ /* 0x000fea0003800000 */
.L_x_930:
        /* <DEDUP_REMOVED lines=11> */
.L_x_933:
[----:B------:R-:W-:Y:S05]  /*2a690*/  BSYNC B1 ;  /* 0x0000000000017941 */ /* 0x000fea0003800000 */
.L_x_932:
        /* <DEDUP_REMOVED lines=9> */
.L_x_935:
[----:B------:R-:W-:Y:S05]  /*2a730*/  BSYNC B1 ;  /* 0x0000000000017941 */ /* 0x000fea0003800000 */
.L_x_934:
        /* <DEDUP_REMOVED lines=9> */
.L_x_937:
[----:B------:R-:W-:Y:S05]  /*2a7d0*/  BSYNC B1 ;  /* 0x0000000000017941 */ /* 0x000fea0003800000 */
.L_x_936:
        /* <DEDUP_REMOVED lines=11> */
.L_x_939:
[----:B------:R-:W-:Y:S05]  /*2a890*/  BSYNC B1 ;  /* 0x0000000000017941 */ /* 0x000fea0003800000 */
.L_x_938:
        /* <DEDUP_REMOVED lines=11> */
.L_x_941:
[----:B------:R-:W-:Y:S05]  /*2a950*/  BSYNC B1 ;  /* 0x0000000000017941 */ /* 0x000fea0003800000 */
.L_x_940:
        /* <DEDUP_REMOVED lines=9> */
.L_x_943:
[----:B------:R-:W-:Y:S05]  /*2a9f0*/  BSYNC B1 ;  /* 0x0000000000017941 */ /* 0x000fea0003800000 */
.L_x_942:
        /* <DEDUP_REMOVED lines=9> */
.L_x_945:
[----:B------:R-:W-:Y:S05]  /*2aa90*/  BSYNC B1 ;  /* 0x0000000000017941 */ /* 0x000fea0003800000 */
.L_x_944:
        /* <DEDUP_REMOVED lines=11> */
.L_x_947:
[----:B------:R-:W-:Y:S05]  /*2ab50*/  BSYNC B1 ;  /* 0x0000000000017941 */ /* 0x000fea0003800000 */
.L_x_946:
        /* <DEDUP_REMOVED lines=11> */
.L_x_949:
[----:B------:R-:W-:Y:S05]  /*2ac10*/  BSYNC B1 ;  /* 0x0000000000017941 */ /* 0x000fea0003800000 */
.L_x_948:
        /* <DEDUP_REMOVED lines=9> */
.L_x_951:
[----:B------:R-:W-:Y:S05]  /*2acb0*/  BSYNC B1 ;  /* 0x0000000000017941 */ /* 0x000fea0003800000 */
.L_x_950:
        /* <DEDUP_REMOVED lines=9> */
.L_x_953:
[----:B------:R-:W-:Y:S05]  /*2ad50*/  BSYNC B1 ;  /* 0x0000000000017941 */ /* 0x000fea0003800000 */
.L_x_952:
        /* <DEDUP_REMOVED lines=11> */
.L_x_955:
[----:B------:R-:W-:Y:S05]  /*2ae10*/  BSYNC B1 ;  /* 0x0000000000017941 */ /* 0x000fea0003800000 */
.L_x_954:
        /* <DEDUP_REMOVED lines=11> */
.L_x_957:
[----:B------:R-:W-:Y:S05]  /*2aed0*/  BSYNC B1 ;  /* 0x0000000000017941 */ /* 0x000fea0003800000 */
.L_x_956:
        /* <DEDUP_REMOVED lines=9> */
.L_x_959:
[----:B------:R-:W-:Y:S05]  /*2af70*/  BSYNC B1 ;  /* 0x0000000000017941 */ /* 0x000fea0003800000 */
.L_x_958:
        /* <DEDUP_REMOVED lines=9> */
.L_x_961:
[----:B------:R-:W-:Y:S05]  /*2b010*/  BSYNC B1 ;  /* 0x0000000000017941 */ /* 0x000fea0003800000 */
.L_x_960:
        /* <DEDUP_REMOVED lines=11> */
.L_x_963:
[----:B------:R-:W-:Y:S05]  /*2b0d0*/  BSYNC B1 ;  /* 0x0000000000017941 */ /* 0x000fea0003800000 */
.L_x_962:
        /* <DEDUP_REMOVED lines=11> */
.L_x_965:
[----:B------:R-:W-:Y:S05]  /*2b190*/  BSYNC B1 ;  /* 0x0000000000017941 */ /* 0x000fea0003800000 */
.L_x_964:
        /* <DEDUP_REMOVED lines=9> */
.L_x_967:
[----:B------:R-:W-:Y:S05]  /*2b230*/  BSYNC B1 ;  /* 0x0000000000017941 */ /* 0x000fea0003800000 */
.L_x_966:
        /* <DEDUP_REMOVED lines=9> */
.L_x_969:
[----:B------:R-:W-:Y:S05]  /*2b2d0*/  BSYNC B1 ;  /* 0x0000000000017941 */ /* 0x000fea0003800000 */
.L_x_968:
        /* <DEDUP_REMOVED lines=11> */
.L_x_971:
[----:B------:R-:W-:Y:S05]  /*2b390*/  BSYNC B1 ;  /* 0x0000000000017941 */ /* 0x000fea0003800000 */
.L_x_970:
        /* <DEDUP_REMOVED lines=11> */
.L_x_973:
[----:B------:R-:W-:Y:S05]  /*2b450*/  BSYNC B1 ;  /* 0x0000000000017941 */ /* 0x000fea0003800000 */
.L_x_972:
        /* <DEDUP_REMOVED lines=9> */
.L_x_975:
[----:B------:R-:W-:Y:S05]  /*2b4f0*/  BSYNC B1 ;  /* 0x0000000000017941 */ /* 0x000fea0003800000 */
.L_x_974:
        /* <DEDUP_REMOVED lines=9> */
.L_x_977:
[----:B------:R-:W-:Y:S05]  /*2b590*/  BSYNC B1 ;  /* 0x0000000000017941 */ /* 0x000fea0003800000 */
.L_x_976:
        /* <DEDUP_REMOVED lines=11> */
.L_x_979:
[----:B------:R-:W-:Y:S05]  /*2b650*/  BSYNC B1 ;  /* 0x0000000000017941 */ /* 0x000fea0003800000 */
.L_x_978:
        /* <DEDUP_REMOVED lines=11> */
.L_x_981:
[----:B------:R-:W-:Y:S05]  /*2b710*/  BSYNC B1 ;  /* 0x0000000000017941 */ /* 0x000fea0003800000 */
.L_x_980:
        /* <DEDUP_REMOVED lines=9> */
.L_x_983:
[----:B------:R-:W-:Y:S05]  /*2b7b0*/  BSYNC B1 ;  /* 0x0000000000017941 */ /* 0x000fea0003800000 */
.L_x_982:
        /* <DEDUP_REMOVED lines=9> */
.L_x_985:
[----:B------:R-:W-:Y:S05]  /*2b850*/  BSYNC B1 ;  /* 0x0000000000017941 */ /* 0x000fea0003800000 */
.L_x_984:
        /* <DEDUP_REMOVED lines=11> */
.L_x_987:
[----:B------:R-:W-:Y:S05]  /*2b910*/  BSYNC B1 ;  /* 0x0000000000017941 */ /* 0x000fea0003800000 */
.L_x_986:
        /* <DEDUP_REMOVED lines=11> */
.L_x_989:
[----:B------:R-:W-:Y:S05]  /*2b9d0*/  BSYNC B1 ;  /* 0x0000000000017941 */ /* 0x000fea0003800000 */
.L_x_988:
        /* <DEDUP_REMOVED lines=9> */
.L_x_991:
[----:B------:R-:W-:Y:S05]  /*2ba70*/  BSYNC B1 ;  /* 0x0000000000017941 */ /* 0x000fea0003800000 */
.L_x_990:
        /* <DEDUP_REMOVED lines=9> */
.L_x_993:
[----:B------:R-:W-:Y:S05]  /*2bb10*/  BSYNC B1 ;  /* 0x0000000000017941 */ /* 0x000fea0003800000 */
.L_x_992:
        /* <DEDUP_REMOVED lines=11> */
.L_x_995:
[----:B------:R-:W-:Y:S05]  /*2bbd0*/  BSYNC B1 ;  /* 0x0000000000017941 */ /* 0x000fea0003800000 */
.L_x_994:
        /* <DEDUP_REMOVED lines=11> */
.L_x_997:
[----:B------:R-:W-:Y:S05]  /*2bc90*/  BSYNC B1 ;  /* 0x0000000000017941 */ /* 0x000fea0003800000 */
.L_x_996:
        /* <DEDUP_REMOVED lines=9> */
.L_x_999:
[----:B------:R-:W-:Y:S05]  /*2bd30*/  BSYNC B1 ;  /* 0x0000000000017941 */ /* 0x000fea0003800000 */
.L_x_998:
        /* <DEDUP_REMOVED lines=9> */
.L_x_1001:
[----:B------:R-:W-:Y:S05]  /*2bdd0*/  BSYNC B1 ;  /* 0x0000000000017941 */ /* 0x000fea0003800000 */
.L_x_1000:
        /* <DEDUP_REMOVED lines=11> */
.L_x_1003:
[----:B------:R-:W-:Y:S05]  /*2be90*/  BSYNC B1 ;  /* 0x0000000000017941 */ /* 0x000fea0003800000 */
.L_x_1002:
        /* <DEDUP_REMOVED lines=11> */
.L_x_1005:
[----:B------:R-:W-:Y:S05]  /*2bf50*/  BSYNC B1 ;  /* 0x0000000000017941 */ /* 0x000fea0003800000 */
.L_x_1004:
        /* <DEDUP_REMOVED lines=9> */
.L_x_1007:
[----:B------:R-:W-:Y:S05]  /*2bff0*/  BSYNC B1 ;  /* 0x0000000000017941 */ /* 0x000fea0003800000 */
.L_x_1006:
        /* <DEDUP_REMOVED lines=9> */
.L_x_1009:
[----:B------:R-:W-:Y:S05]  /*2c090*/  BSYNC B1 ;  /* 0x0000000000017941 */ /* 0x000fea0003800000 */
.L_x_1008:
        /* <DEDUP_REMOVED lines=11> */
.L_x_1011:
[----:B------:R-:W-:Y:S05]  /*2c150*/  BSYNC B1 ;  /* 0x0000000000017941 */ /* 0x000fea0003800000 */
.L_x_1010:
        /* <DEDUP_REMOVED lines=11> */
.L_x_1013:
[----:B------:R-:W-:Y:S05]  /*2c210*/  BSYNC B1 ;  /* 0x0000000000017941 */ /* 0x000fea0003800000 */
.L_x_1012:
        /* <DEDUP_REMOVED lines=9> */
.L_x_1015:
[----:B------:R-:W-:Y:S05]  /*2c2b0*/  BSYNC B1 ;  /* 0x0000000000017941 */ /* 0x000fea0003800000 */
.L_x_1014:
        /* <DEDUP_REMOVED lines=9> */
.L_x_1017:
[----:B------:R-:W-:Y:S05]  /*2c350*/  BSYNC B1 ;  /* 0x0000000000017941 */ /* 0x000fea0003800000 */
.L_x_1016:
        /* <DEDUP_REMOVED lines=11> */
.L_x_1019:
[----:B------:R-:W-:Y:S05]  /*2c410*/  BSYNC B1 ;  /* 0x0000000000017941 */ /* 0x000fea0003800000 */
.L_x_1018:
        /* <DEDUP_REMOVED lines=11> */
.L_x_1021:
[----:B------:R-:W-:Y:S05]  /*2c4d0*/  BSYNC B1 ;  /* 0x0000000000017941 */ /* 0x000fea0003800000 */
.L_x_1020:
        /* <DEDUP_REMOVED lines=9> */
.L_x_1023:
[----:B------:R-:W-:Y:S05]  /*2c570*/  BSYNC B1 ;  /* 0x0000000000017941 */ /* 0x000fea0003800000 */
.L_x_1022:
        /* <DEDUP_REMOVED lines=9> */
.L_x_1025:
[----:B------:R-:W-:Y:S05]  /*2c610*/  BSYNC B1 ;  /* 0x0000000000017941 */ /* 0x000fea0003800000 */
.L_x_1024:
        /* <DEDUP_REMOVED lines=11> */
.L_x_1027:
[----:B------:R-:W-:Y:S05]  /*2c6d0*/  BSYNC B1 ;  /* 0x0000000000017941 */ /* 0x000fea0003800000 */
.L_x_1026:
        /* <DEDUP_REMOVED lines=11> */
.L_x_1029:
[----:B------:R-:W-:Y:S05]  /*2c790*/  BSYNC B1 ;  /* 0x0000000000017941 */ /* 0x000fea0003800000 */
.L_x_1028:
        /* <DEDUP_REMOVED lines=9> */
.L_x_1031:
[----:B------:R-:W-:Y:S05]  /*2c830*/  BSYNC B1 ;  /* 0x0000000000017941 */ /* 0x000fea0003800000 */
.L_x_1030:
        /* <DEDUP_REMOVED lines=9> */
.L_x_1033:
[----:B------:R-:W-:Y:S05]  /*2c8d0*/  BSYNC B1 ;  /* 0x0000000000017941 */ /* 0x000fea0003800000 */
.L_x_1032:
        /* <DEDUP_REMOVED lines=11> */
.L_x_1035:
[----:B------:R-:W-:Y:S05]  /*2c990*/  BSYNC B1 ;  /* 0x0000000000017941 */ /* 0x000fea0003800000 */
.L_x_1034:
        /* <DEDUP_REMOVED lines=11> */
.L_x_1037:
[----:B------:R-:W-:Y:S05]  /*2ca50*/  BSYNC B1 ;  /* 0x0000000000017941 */ /* 0x000fea0003800000 */
.L_x_1036:
        /* <DEDUP_REMOVED lines=9> */
.L_x_1039:
[----:B------:R-:W-:Y:S05]  /*2caf0*/  BSYNC B1 ;  /* 0x0000000000017941 */ /* 0x000fea0003800000 */
.L_x_1038:
        /* <DEDUP_REMOVED lines=9> */
.L_x_1041:
[----:B------:R-:W-:Y:S05]  /*2cb90*/  BSYNC B1 ;  /* 0x0000000000017941 */ /* 0x000fea0003800000 */
.L_x_1040:
        /* <DEDUP_REMOVED lines=11> */
.L_x_1043:
[----:B------:R-:W-:Y:S05]  /*2cc50*/  BSYNC B1 ;  /* 0x0000000000017941 */ /* 0x000fea0003800000 */
.L_x_1042:
        /* <DEDUP_REMOVED lines=11> */
.L_x_1045:
[----:B------:R-:W-:Y:S05]  /*2cd10*/  BSYNC B1 ;  /* 0x0000000000017941 */ /* 0x000fea0003800000 */
.L_x_1044:
        /* <DEDUP_REMOVED lines=9> */
.L_x_1047:
[----:B------:R-:W-:Y:S05]  /*2cdb0*/  BSYNC B1 ;  /* 0x0000000000017941 */ /* 0x000fea0003800000 */
.L_x_1046:
        /* <DEDUP_REMOVED lines=9> */
.L_x_1049:
[----:B------:R-:W-:Y:S05]  /*2ce50*/  BSYNC B1 ;  /* 0x0000000000017941 */ /* 0x000fea0003800000 */
.L_x_1048:
[----:B-1----:R-:W2:Y:S01]  /*2ce60*/  LDL.LU R5, [R1+0x3f4] ;  /* 0x0003f40001057983 */ /* 0x002ea20000300800 */
        /* <DEDUP_REMOVED lines=10> */
.L_x_1051:
[----:B------:R-:W-:Y:S05]  /*2cf10*/  BSYNC B1 ;  /* 0x0000000000017941 */ /* 0x000fea0003800000 */
.L_x_1050:
[----:B------:R-:W2:Y:S01]  /*2cf20*/  LDL.LU R23, [R1+0x3f8] ;  /* 0x0003f80001177983 */ /* 0x000ea20000300800 */
[C---:B------:R-:W-:Y:S01]  /*2cf30*/  ISETP.LT.OR P1, PT, R0.reuse, 0x101, !P4 ;  /* 0x000001010000780c */ /* 0x040fe20006721670 */
[----:B------:R-:W-:Y:S01]  /*2cf40*/  BSSY B1, `(.L_x_1052) ;  /* 0x000000e000017945 */ /* 0x000fe20003800000 */
[----:B------:R-:W-:-:S11]  /*2cf50*/  ISETP.LT.OR P2, PT, R0, 0x1fa, !P2 ;  /* 0x000001fa0000780c */ /* 0x000fd60005741670 */
[----:B------:R-:W-:-:S04]  /*2cf60*/  @!P1 IADD3 R158, P5, P6, R158, UR42, R2 ;  /* 0x0000002a9e9e9c10 */ /* 0x000fc8000febe002 */
[----:B------:R-:W-:Y:S02]  /*2cf70*/  @!P1 IADD3.X R159, R5, UR41, R3, P5, P6 ;  /* 0x00000029059f9c10 */ /* 0x000fe4000afec403 */
[----:B------:R-:W-:-:S04]  /*2cf80*/  @!P3 IADD3 R156, P5, R2, UR44, RZ ;  /* 0x0000002c029cbc10 */ /* 0x000fc8000ffbe0ff */
[----:B------:R-:W-:Y:S02]  /*2cf90*/  @!P3 IADD3.X R157, R3, UR43, RZ, P5, !PT ;  /* 0x0000002b039dbc10 */ /* 0x000fe4000affe4ff */
[----:B0-----:R-:W-:-:S04]  /*2cfa0*/  @!P2 IADD3 R154, P5, R2, UR44, RZ ;  /* 0x0000002c029aac10 */ /* 0x001fc8000ffbe0ff */
[----:B------:R-:W-:Y:S01]  /*2cfb0*/  @!P2 IADD3.X R155, R3, UR43, RZ, P5, !PT ;  /* 0x0000002b039bac10 */ /* 0x000fe2000affe4ff */
[----:B--2---:R-:W-:-:S05]  /*2cfc0*/  @!P3 IMAD R5, R23, R17, R4 ;  /* 0x000000111705b224 */ /* 0x004fca00078e0204 */
[----:B------:R0:W-:Y:S01]  /*2cfd0*/  @!P3 STG.E.U8 desc[UR50][R156.64+0x1f8], R5 ;  /* 0x0001f8059c00b986 */ /* 0x0001e2000c101132 */
[----:B------:R-:W-:Y:S05]  /*2cfe0*/  @P2 BRA `(.L_x_1053) ;  /* 0x00000000000c2947 */ /* 0x000fea0003800000 */
[----:B------:R-:W2:Y:S02]  /*2cff0*/  LDG.E.U8 R16, desc[UR50][R152.64+0x1f9] ;  /* 0x0001f93298107981 */ /* 0x000ea4000c1e1100 */
[----:B--2---:R-:W-:-:S05]  /*2d000*/  PRMT R4, R16, 0x8880, RZ ;  /* 0x0000888010047816 */ /* 0x004fca00000000ff */
[----:B------:R-:W-:-:S07]  /*2d010*/  IMAD R4, R4, R18, RZ ;  /* 0x0000001204047224 */ /* 0x000fce00078e02ff */
.L_x_1053:
[----:B------:R-:W-:Y:S05]  /*2d020*/  BSYNC B1 ;  /* 0x0000000000017941 */ /* 0x000fea0003800000 */
.L_x_1052:
[----:B0-----:R-:W2:Y:S01]  /*2d030*/  LDL.LU R5, [R1+0x3fc] ;  /* 0x0003fc0001057983 */ /* 0x001ea20000300800 */
[----:B------:R-:W-:Y:S01]  /*2d040*/  LOP3.LUT P3, RZ, R22, 0x4, RZ, 0xc0, !PT ;  /* 0x0000000416ff7812 */ /* 0x000fe2000786c0ff */
[----:B------:R-:W-:Y:S01]  /*2d050*/  BSSY B1, `(.L_x_1054) ;  /* 0x0000008000017945 */ /* 0x000fe20003800000 */
[----:B--2---:R-:W-:-:S05]  /*2d060*/  @!P2 IMAD R5, R5, R17, R4 ;  /* 0x000000110505a224 */ /* 0x004fca00078e0204 */
[----:B------:R0:W-:Y:S01]  /*2d070*/  @!P2 STG.E.U8 desc[UR50][R154.64+0x1f9], R5 ;  /* 0x0001f9059a00a986 */ /* 0x0001e2000c101132 */
[----:B------:R-:W-:-:S13]  /*2d080*/  ISETP.LT.OR P2, PT, R0, 0x101, !P3 ;  /* 0x000001010000780c */ /* 0x000fda0005f41670 */
[----:B0-----:R-:W-:Y:S05]  /*2d090*/  @P2 BRA `(.L_x_1055) ;  /* 0x00000000000c2947 */ /* 0x001fea0003800000 */
[----:B------:R-:W2:Y:S02]  /*2d0a0*/  LDG.E.U8 R16, desc[UR50][R10.64+0x100] ;  /* 0x000100320a107981 */ /* 0x000ea4000c1e1100 */
[----:B--2---:R-:W-:-:S05]  /*2d0b0*/  PRMT R4, R16, 0x8880, RZ ;  /* 0x0000888010047816 */ /* 0x004fca00000000ff */
[----:B------:R-:W-:-:S07]  /*2d0c0*/  IMAD R4, R4, R18, RZ ;  /* 0x0000001204047224 */ /* 0x000fce00078e02ff */
.L_x_1055:
[----:B------:R-:W-:Y:S05]  /*2d0d0*/  BSYNC B1 ;  /* 0x0000000000017941 */ /* 0x000fea0003800000 */
.L_x_1054:
[----:B------:R-:W2:Y:S01]  /*2d0e0*/  LDL.LU R5, [R1] ;  /* 0x0000000001057983 */ /* 0x000ea20000300800 */
[----:B------:R-:W-:Y:S01]  /*2d0f0*/  ISETP.LT.OR P3, PT, R0, 0x102, !P3 ;  /* 0x000001020000780c */ /* 0x000fe20005f61670 */
[----:B------:R-:W-:Y:S01]  /*2d100*/  BSSY B1, `(.L_x_1056) ;  /* 0x0000009000017945 */ /* 0x000fe20003800000 */
[----:B------:R-:W-:Y:S02]  /*2d110*/  IMAD.U32 R152, RZ, RZ, UR44 ;  /* 0x0000002cff987e24 */ /* 0x000fe4000f8e00ff */
[----:B--2---:R-:W-:-:S05]  /*2d120*/  @!P2 IMAD R5, R5, R17, R4 ;  /* 0x000000110505a224 */ /* 0x004fca00078e0204 */
[----:B------:R0:W-:Y:S02]  /*2d130*/  @!P2 STG.E.U8 desc[UR50][R12.64+0x100], R5 ;  /* 0x000100050c00a986 */ /* 0x0001e4000c101132 */
[----:B0-----:R-:W-:Y:S02]  /*2d140*/  IMAD.U32 R5, RZ, RZ, UR43 ;  /* 0x0000002bff057e24 */ /* 0x001fe4000f8e00ff */
[----:B------:R-:W-:Y:S05]  /*2d150*/  @P3 BRA `(.L_x_1057) ;  /* 0x00000000000c3947 */ /* 0x000fea0003800000 */
[----:B------:R-:W2:Y:S02]  /*2d160*/  LDG.E.U8 R16, desc[UR50][R10.64+0x101] ;  /* 0x000101320a107981 */ /* 0x000ea4000c1e1100 */
[----:B--2---:R-:W-:-:S05]  /*2d170*/  PRMT R4, R16, 0x8880, RZ ;  /* 0x0000888010047816 */ /* 0x004fca00000000ff */
[----:B------:R-:W-:-:S07]  /*2d180*/  IMAD R4, R4, R18, RZ ;  /* 0x0000001204047224 */ /* 0x000fce00078e02ff */
.L_x_1057:
[----:B------:R-:W-:Y:S05]  /*2d190*/  BSYNC B1 ;  /* 0x0000000000017941 */ /* 0x000fea0003800000 */
.L_x_1056:
[----:B------:R-:W2:Y:S01]  /*2d1a0*/  LDL.LU R23, [R1+0x4] ;  /* 0x0000040001177983 */ /* 0x000ea20000300800 */
[----:B------:R-:W-:Y:S01]  /*2d1b0*/  ISETP.LT.OR P2, PT, R0, 0x102, !P4 ;  /* 0x000001020000780c */ /* 0x000fe20006741670 */
[----:B------:R-:W-:Y:S01]  /*2d1c0*/  BSSY B1, `(.L_x_1058) ;  /* 0x000000b000017945 */ /* 0x000fe20003800000 */
[----:B------:R-:W-:-:S11]  /*2d1d0*/  IMAD.U32 R154, RZ, RZ, UR44 ;  /* 0x0000002cff9a7e24 */ /* 0x000fd6000f8e00ff */
[----:B------:R-:W-:-:S04]  /*2d1e0*/  @!P2 IADD3 R152, P5, P6, R152, UR42, R2 ;  /* 0x0000002a9898ac10 */ /* 0x000fc8000febe002 */
[----:B------:R-:W-:Y:S01]  /*2d1f0*/  @!P2 IADD3.X R153, R5, UR41, R3, P5, P6 ;  /* 0x000000290599ac10 */ /* 0x000fe2000afec403 */
[----:B--2---:R-:W-:-:S05]  /*2d200*/  @!P3 IMAD R5, R23, R17, R4 ;  /* 0x000000111705b224 */ /* 0x004fca00078e0204 */
[----:B------:R0:W-:Y:S02]  /*2d210*/  @!P3 STG.E.U8 desc[UR50][R12.64+0x101], R5 ;  /* 0x000101050c00b986 */ /* 0x0001e4000c101132 */
[----:B0-----:R-:W-:Y:S01]  /*2d220*/  IMAD.U32 R5, RZ, RZ, UR43 ;  /* 0x0000002bff057e24 */ /* 0x001fe2000f8e00ff */
[----:B------:R-:W-:Y:S06]  /*2d230*/  @P1 BRA `(.L_x_1059) ;  /* 0x00000000000c1947 */ /* 0x000fec0003800000 */
[----:B------:R-:W2:Y:S02]  /*2d240*/  LDG.E.U8 R16, desc[UR50][R20.64+0x100] ;  /* 0x0001003214107981 */ /* 0x000ea4000c1e1100 */
[----:B--2---:R-:W-:-:S05]  /*2d250*/  PRMT R4, R16, 0x8880, RZ ;  /* 0x0000888010047816 */ /* 0x004fca00000000ff */
[----:B------:R-:W-:-:S07]  /*2d260*/  IMAD R4, R4, R18, RZ ;  /* 0x0000001204047224 */ /* 0x000fce00078e02ff */
.L_x_1059:
[----:B------:R-:W-:Y:S05]  /*2d270*/  BSYNC B1 ;  /* 0x0000000000017941 */ /* 0x000fea0003800000 */
.L_x_1058:
[----:B------:R-:W2:Y:S01]  /*2d280*/  LDL.LU R23, [R1+0x8] ;  /* 0x0000080001177983 */ /* 0x000ea20000300800 */
[----:B------:R-:W-:Y:S01]  /*2d290*/  ISETP.LT.OR P3, PT, R0, 0x109, !P4 ;  /* 0x000001090000780c */ /* 0x000fe20006761670 */
[----:B------:R-:W-:-:S12]  /*2d2a0*/  BSSY B1, `(.L_x_1060) ;  /* 0x0000009000017945 */ /* 0x000fd80003800000 */
[----:B------:R-:W-:-:S04]  /*2d2b0*/  @!P3 IADD3 R154, P5, P6, R154, UR42, R2 ;  /* 0x0000002a9a9abc10 */ /* 0x000fc8000febe002 */
[----:B------:R-:W-:Y:S01]  /*2d2c0*/  @!P3 IADD3.X R155, R5, UR41, R3, P5, P6 ;  /* 0x00000029059bbc10 */ /* 0x000fe2000afec403 */
[----:B--2---:R-:W-:-:S05]  /*2d2d0*/  @!P1 IMAD R5, R23, R17, R4 ;  /* 0x0000001117059224 */ /* 0x004fca00078e0204 */
[----:B------:R0:W-:Y:S01]  /*2d2e0*/  @!P1 STG.E.U8 desc[UR50][R158.64+0x100], R5 ;  /* 0x000100059e009986 */ /* 0x0001e2000c101132 */
[----:B------:R-:W-:Y:S05]  /*2d2f0*/  @P2 BRA `(.L_x_1061) ;  /* 0x00000000000c2947 */ /* 0x000fea0003800000 */
[----:B------:R-:W2:Y:S02]  /*2d300*/  LDG.E.U8 R16, desc[UR50][R20.64+0x101] ;  /* 0x0001013214107981 */ /* 0x000ea4000c1e1100 */
[----:B--2---:R-:W-:-:S05]  /*2d310*/  PRMT R4, R16, 0x8880, RZ ;  /* 0x0000888010047816 */ /* 0x004fca00000000ff */
[----:B------:R-:W-:-:S07]  /*2d320*/  IMAD R4, R4, R18, RZ ;  /* 0x0000001204047224 */ /* 0x000fce00078e02ff */
.L_x_1061:
[----:B------:R-:W-:Y:S05]  /*2d330*/  BSYNC B1 ;  /* 0x0000000000017941 */ /* 0x000fea0003800000 */
.L_x_1060:
[----:B0-----:R-:W2:Y:S01]  /*2d340*/  LDL.LU R5, [R1+0xc] ;  /* 0x00000c0001057983 */ /* 0x001ea20000300800 */
        /* <DEDUP_REMOVED lines=9> */
.L_x_1063:
[----:B------:R-:W-:Y:S05]  /*2d3e0*/  BSYNC B1 ;  /* 0x0000000000017941 */ /* 0x000fea0003800000 */
.L_x_1062:
[----:B0-----:R-:W2:Y:S01]  /*2d3f0*/  LDL.LU R5, [R1+0x10] ;  /* 0x0000100001057983 */ /* 0x001ea20000300800 */
        /* <DEDUP_REMOVED lines=10> */
.L_x_1065:
[----:B------:R-:W-:Y:S05]  /*2d4a0*/  BSYNC B1 ;  /* 0x0000000000017941 */ /* 0x000fea0003800000 */
.L_x_1064:
        /* <DEDUP_REMOVED lines=13> */
.L_x_1067:
[----:B------:R-:W-:Y:S05]  /*2d580*/  BSYNC B1 ;  /* 0x0000000000017941 */ /* 0x000fea0003800000 */
.L_x_1066:
        /* <DEDUP_REMOVED lines=11> */
.L_x_1069:
[----:B------:R-:W-:Y:S05]  /*2d640*/  BSYNC B1 ;  /* 0x0000000000017941 */ /* 0x000fea0003800000 */
.L_x_1068:
        /* <DEDUP_REMOVED lines=10> */
.L_x_1071:
[----:B------:R-:W-:Y:S05]  /*2d6f0*/  BSYNC B1 ;  /* 0x0000000000017941 */ /* 0x000fea0003800000 */
.L_x_1070:
[----:B------:R-:W2:Y:S01]  /*2d700*/  LDL.LU R5, [R1+0x20] ;  /* 0x0000200001057983 */ /* 0x000ea20000300800 */
        /* <DEDUP_REMOVED lines=10> */
.L_x_1073:
[----:B------:R-:W-:Y:S05]  /*2d7b0*/  BSYNC B1 ;  /* 0x0000000000017941 */ /* 0x000fea0003800000 */
.L_x_1072:
        /* <DEDUP_REMOVED lines=13> */
.L_x_1075:
[----:B------:R-:W-:Y:S05]  /*2d890*/  BSYNC B1 ;  /* 0x0000000000017941 */ /* 0x000fea0003800000 */
.L_x_1074:
        /* <DEDUP_REMOVED lines=11> */
.L_x_1077:
[----:B------:R-:W-:Y:S05]  /*2d950*/  BSYNC B1 ;  /* 0x0000000000017941 */ /* 0x000fea0003800000 */
.L_x_1076:
        /* <DEDUP_REMOVED lines=10> */
.L_x_1079:
[----:B------:R-:W-:Y:S05]  /*2da00*/  BSYNC B1 ;  /* 0x0000000000017941 */ /* 0x000fea0003800000 */
.L_x_1078:
        /* <DEDUP_REMOVED lines=11> */
.L_x_1081:
[----:B------:R-:W-:Y:S05]  /*2dac0*/  BSYNC B1 ;  /* 0x0000000000017941 */ /* 0x000fea0003800000 */
.L_x_1080:
        /* <DEDUP_REMOVED lines=13> */
.L_x_1083:
[----:B------:R-:W-:Y:S05]  /*2dba0*/  BSYNC B1 ;  /* 0x0000000000017941 */ /* 0x000fea0003800000 */
.L_x_1082:
        /* <DEDUP_REMOVED lines=11> */
.L_x_1085:
[----:B------:R-:W-:Y:S05]  /*2dc60*/  BSYNC B1 ;  /* 0x0000000000017941 */ /* 0x000fea0003800000 */
.L_x_1084:
        /* <DEDUP_REMOVED lines=10> */
.L_x_1087:
[----:B------:R-:W-:Y:S05]  /*2dd10*/  BSYNC B1 ;  /* 0x0000000000017941 */ /* 0x000fea0003800000 */
.L_x_1086:
        /* <DEDUP_REMOVED lines=11> */
.L_x_1089:
[----:B------:R-:W-:Y:S05]  /*2ddd0*/  BSYNC B1 ;  /* 0x0000000000017941 */ /* 0x000fea0003800000 */
.L_x_1088:
        /* <DEDUP_REMOVED lines=13> */
.L_x_1091:
[----:B------:R-:W-:Y:S05]  /*2deb0*/  BSYNC B1 ;  /* 0x0000000000017941 */ /* 0x000fea0003800000 */
.L_x_1090:
        /* <DEDUP_REMOVED lines=11> */
.L_x_1093:
[----:B------:R-:W-:Y:S05]  /*2df70*/  BSYNC B1 ;  /* 0x0000000000017941 */ /* 0x000fea0003800000 */
.L_x_1092:
        /* <DEDUP_REMOVED lines=10> */
.L_x_1095:
[----:B------:R-:W-:Y:S05]  /*2e020*/  BSYNC B1 ;  /* 0x0000000000017941 */ /* 0x000fea0003800000 */
.L_x_1094:
        /* <DEDUP_REMOVED lines=11> */
.L_x_1097:
[----:B------:R-:W-:Y:S05]  /*2e0e0*/  BSYNC B1 ;  /* 0x0000000000017941 */ /* 0x000fea0003800000 */
.L_x_1096:
        /* <DEDUP_REMOVED lines=13> */
.L_x_1099:
[----:B------:R-:W-:Y:S05]  /*2e1c0*/  BSYNC B1 ;  /* 0x0000000000017941 */ /* 0x000fea0003800000 */
.L_x_1098:
        /* <DEDUP_REMOVED lines=11> */
.L_x_1101:
[----:B------:R-:W-:Y:S05]  /*2e280*/  BSYNC B1 ;  /* 0x0000000000017941 */ /* 0x000fea0003800000 */
.L_x_1100:
        /* <DEDUP_REMOVED lines=10> */
.L_x_1103:
[----:B------:R-:W-:Y:S05]  /*2e330*/  BSYNC B1 ;  /* 0x0000000000017941 */ /* 0x000fea0003800000 */
.L_x_1102:
        /* <DEDUP_REMOVED lines=11> */
.L_x_1105:
[----:B------:R-:W-:Y:S05]  /*2e3f0*/  BSYNC B1 ;  /* 0x0000000000017941 */ /* 0x000fea0003800000 */
.L_x_1104:
        /* <DEDUP_REMOVED lines=13> */
.L_x_1107:
[----:B------:R-:W-:Y:S05]  /*2e4d0*/  BSYNC B1 ;  /* 0x0000000000017941 */ /* 0x000fea0003800000 */
.L_x_1106:
        /* <DEDUP_REMOVED lines=11> */
.L_x_1109:
[----:B------:R-:W-:Y:S05]  /*2e590*/  BSYNC B1 ;  /* 0x0000000000017941 */ /* 0x000fea0003800000 */
.L_x_1108:
        /* <DEDUP_REMOVED lines=10> */
.L_x_1111:
[----:B------:R-:W-:Y:S05]  /*2e640*/  BSYNC B1 ;  /* 0x0000000000017941 */ /* 0x000fea0003800000 */
.L_x_1110:
        /* <DEDUP_REMOVED lines=11> */
.L_x_1113:
[----:B------:R-:W-:Y:S05]  /*2e700*/  BSYNC B1 ;  /* 0x0000000000017941 */ /* 0x000fea0003800000 */
.L_x_1112:
        /* <DEDUP_REMOVED lines=13> */
.L_x_1115:
[----:B------:R-:W-:Y:S05]  /*2e7e0*/  BSYNC B1 ;  /* 0x0000000000017941 */ /* 0x000fea0003800000 */
.L_x_1114:
        /* <DEDUP_REMOVED lines=11> */
.L_x_1117:
[----:B------:R-:W-:Y:S05]  /*2e8a0*/  BSYNC B1 ;  /* 0x0000000000017941 */ /* 0x000fea0003800000 */
.L_x_1116:
        /* <DEDUP_REMOVED lines=10> */
.L_x_1119:
[----:B------:R-:W-:Y:S05]  /*2e950*/  BSYNC B1 ;  /* 0x0000000000017941 */ /* 0x000fea0003800000 */
.L_x_1118:
        /* <DEDUP_REMOVED lines=11> */
.L_x_1121:
[----:B------:R-:W-:Y:S05]  /*2ea10*/  BSYNC B1 ;  /* 0x0000000000017941 */ /* 0x000fea0003800000 */
.L_x_1120:
        /* <DEDUP_REMOVED lines=13> */
.L_x_1123:
[----:B------:R-:W-:Y:S05]  /*2eaf0*/  BSYNC B1 ;  /* 0x0000000000017941 */ /* 0x000fea0003800000 */
.L_x_1122:
        /* <DEDUP_REMOVED lines=11> */
.L_x_1125:
[----:B------:R-:W-:Y:S05]  /*2ebb0*/  BSYNC B1 ;  /* 0x0000000000017941 */ /* 0x000fea0003800000 */
.L_x_1124:
        /* <DEDUP_REMOVED lines=10> */
.L_x_1127:
[----:B------:R-:W-:Y:S05]  /*2ec60*/  BSYNC B1 ;  /* 0x0000000000017941 */ /* 0x000fea0003800000 */
.L_x_1126:
        /* <DEDUP_REMOVED lines=11> */
.L_x_1129:
[----:B------:R-:W-:Y:S05]  /*2ed20*/  BSYNC B1 ;  /* 0x0000000000017941 */ /* 0x000fea0003800000 */
.L_x_1128:
        /* <DEDUP_REMOVED lines=13> */
.L_x_1131:
[----:B------:R-:W-:Y:S05]  /*2ee00*/  BSYNC B1 ;  /* 0x0000000000017941 */ /* 0x000fea0003800000 */
.L_x_1130:
        /* <DEDUP_REMOVED lines=11> */
.L_x_1133:
[----:B------:R-:W-:Y:S05]  /*2eec0*/  BSYNC B1 ;  /* 0x0000000000017941 */ /* 0x000fea0003800000 */
.L_x_1132:
        /* <DEDUP_REMOVED lines=10> */
.L_x_1135:
[----:B------:R-:W-:Y:S05]  /*2ef70*/  BSYNC B1 ;  /* 0x0000000000017941 */ /* 0x000fea0003800000 */
.L_x_1134:
        /* <DEDUP_REMOVED lines=11> */
.L_x_1137:
[----:B------:R-:W-:Y:S05]  /*2f030*/  BSYNC B1 ;  /* 0x0000000000017941 */ /* 0x000fea0003800000 */
.L_x_1136:
        /* <DEDUP_REMOVED lines=13> */
.L_x_1139:
[----:B------:R-:W-:Y:S05]  /*2f110*/  BSYNC B1 ;  /* 0x0000000000017941 */ /* 0x000fea0003800000 */
.L_x_1138:
        /* <DEDUP_REMOVED lines=11> */
.L_x_1141:
[----:B------:R-:W-:Y:S05]  /*2f1d0*/  BSYNC B1 ;  /* 0x0000000000017941 */ /* 0x000fea0003800000 */
.L_x_1140:
        /* <DEDUP_REMOVED lines=10> */
.L_x_1143:
[----:B------:R-:W-:Y:S05]  /*2f280*/  BSYNC B1 ;  /* 0x0000000000017941 */ /* 0x000fea0003800000 */
.L_x_1142:
        /* <DEDUP_REMOVED lines=11> */
.L_x_1145:
[----:B------:R-:W-:Y:S05]  /*2f340*/  BSYNC B1 ;  /* 0x0000000000017941 */ /* 0x000fea0003800000 */
.L_x_1144:
        /* <DEDUP_REMOVED lines=13> */
.L_x_1147:
[----:B------:R-:W-:Y:S05]  /*2f420*/  BSYNC B1 ;  /* 0x0000000000017941 */ /* 0x000fea0003800000 */
.L_x_1146:
        /* <DEDUP_REMOVED lines=11> */
.L_x_1149:
[----:B------:R-:W-:Y:S05]  /*2f4e0*/  BSYNC B1 ;  /* 0x0000000000017941 */ /* 0x000fea0003800000 */
.L_x_1148:
        /* <DEDUP_REMOVED lines=10> */
.L_x_1151:
[----:B------:R-:W-:Y:S05]  /*2f590*/  BSYNC B1 ;  /* 0x0000000000017941 */ /* 0x000fea0003800000 */
.L_x_1150:
[----:B------:R-:W2:Y:S01]  /*2f5a0*/  LDL.LU R5, [R1+0xc0] ;  /* 0x0000c00001057983 */ /* 0x000ea20000300800 */
[----:B------:R-:W-:Y:S01]  /*2f5b0*/  ISETP.LT.OR P3, PT, R0, 0x162, !P3 ;  /* 0x000001620000780c */ /* 0x000fe20005f61670 */
[----:B------:R-:W-:Y:S01]  /*2f5c0*/  BSSY B1, `(.L_x_1152) ;  /* 0x0000009000017945 */ /* 0x000fe20003800000 */
[----:B------:R-:W-:Y:S02]  /*2f5d0*/  IMAD.U32 R155, RZ, RZ, UR44 ;  /* 0x0000002cff9b7e24 */ /* 0x000fe4000f8e00ff */
[----:B--2---:R-:W-:Y:S02]  /*2f5e0*/  @!P1 IMAD R23, R5, R17, R4 ;  /* 0x0000001105179224 */ /* 0x004fe400078e0204 */
[----:B------:R-:W-:-:S03]  /*2f5f0*/  IMAD.U32 R5, RZ, RZ, UR43 ;  /* 0x0000002bff057e24 */ /* 0x000fc6000f8e00ff */
[----:B------:R0:W-:Y:S04]  /*2f600*/  @!P1 STG.E.U8 desc[UR50][R12.64+0x160], R23 ;  /* 0x000160170c009986 */ /* 0x0001e8000c101132 */
[----:B------:R-:W-:Y:S05]  /*2f610*/  @P3 BRA `(.L_x_1153) ;  /* 0x00000000000c3947 */ /* 0x000fea0003800000 */
[----:B------:R-:W0:Y:S02]  /*2f620*/  LDG.E.U8 R16, desc[UR50][R10.64+0x161] ;  /* 0x000161320a107981 */ /* 0x000e24000c1e1100 */
[----:B0-----:R-:W-:-:S05]  /*2f630*/  PRMT R23, R16, 0x8880, RZ ;  /* 0x0000888010177816 */ /* 0x001fca00000000ff */
[----:B------:R-:W-:-:S07]  /*2f640*/  IMAD R4, R23, R18, RZ ;  /* 0x0000001217047224 */ /* 0x000fce00078e02ff */
.L_x_1153:
[----:B------:R-:W-:Y:S05]  /*2f650*/  BSYNC B1 ;  /* 0x0000000000017941 */ /* 0x000fea0003800000 */
.L_x_1152:
[----:B0-----:R-:W2:Y:S01]  /*2f660*/  LDL.LU R23, [R1+0xc4] ;  /* 0x0000c40001177983 */ /* 0x001ea20000300800 */
[----:B------:R-:W-:Y:S01]  /*2f670*/  ISETP.LT.OR P1, PT, R0, 0x162, !P4 ;  /* 0x000001620000780c */ /* 0x000fe20006721670 */
[----:B------:R-:W-:Y:S01]  /*2f680*/  BSSY B1, `(.L_x_1154) ;  /* 0x000000b000017945 */ /* 0x000fe20003800000 */
[----:B------:R-:W-:-:S11]  /*2f690*/  IMAD.U32 R153, RZ, RZ, UR44 ;  /* 0x0000002cff997e24 */ /* 0x000fd6000f8e00ff */
[----:B------:R-:W-:-:S04]  /*2f6a0*/  @!P1 IADD3 R154, P5, P6, R155, UR42, R2 ;  /* 0x0000002a9b9a9c10 */ /* 0x000fc8000febe002 */
[----:B------:R-:W-:Y:S01]  /*2f6b0*/  @!P1 IADD3.X R155, R5, UR41, R3, P5, P6 ;  /* 0x00000029059b9c10 */ /* 0x000fe2000afec403 */
[----:B------:R-:W-:Y:S02]  /*2f6c0*/  IMAD.U32 R5, RZ, RZ, UR43 ;  /* 0x0000002bff057e24 */ /* 0x000fe4000f8e00ff */
[----:B--2---:R-:W-:-:S05]  /*2f6d0*/  @!P3 IMAD R23, R23, R17, R4 ;  /* 0x000000111717b224 */ /* 0x004fca00078e0204 */
[----:B------:R0:W-:Y:S01]  /*2f6e0*/  @!P3 STG.E.U8 desc[UR50][R12.64+0x161], R23 ;  /* 0x000161170c00b986 */ /* 0x0001e2000c101132 */
[----:B------:R-:W-:Y:S05]  /*2f6f0*/  @P2 BRA `(.L_x_1155) ;  /* 0x00000000000c2947 */ /* 0x000fea0003800000 */
[----:B------:R-:W0:Y:S02]  /*2f700*/  LDG.E.U8 R16, desc[UR50][R20.64+0x160] ;  /* 0x0001603214107981 */ /* 0x000e24000c1e1100 */
[----:B0-----:R-:W-:-:S05]  /*2f710*/  PRMT R23, R16, 0x8880, RZ ;  /* 0x0000888010177816 */ /* 0x001fca00000000ff */
[----:B------:R-:W-:-:S07]  /*2f720*/  IMAD R4, R23, R18, RZ ;  /* 0x0000001217047224 */ /* 0x000fce00078e02ff */
.L_x_1155:
[----:B------:R-:W-:Y:S05]  /*2f730*/  BSYNC B1 ;  /* 0x0000000000017941 */ /* 0x000fea0003800000 */
.L_x_1154:
[----:B0-----:R-:W2:Y:S01]  /*2f740*/  LDL.LU R23, [R1+0xc8] ;  /* 0x0000c80001177983 */ /* 0x001ea20000300800 */
[----:B------:R-:W-:Y:S01]  /*2f750*/  ISETP.LT.OR P3, PT, R0, 0x169, !P4 ;  /* 0x000001690000780c */ /* 0x000fe20006761670 */
[----:B------:R-:W-:-:S12]  /*2f760*/  BSSY B1, `(.L_x_1156) ;  /* 0x0000009000017945 */ /* 0x000fd80003800000 */
[----:B------:R-:W-:-:S04]  /*2f770*/  @!P3 IADD3 R152, P5, P6, R153, UR42, R2 ;  /* 0x0000002a9998bc10 */ /* 0x000fc8000febe002 */
[----:B------:R-:W-:Y:S01]  /*2f780*/  @!P3 IADD3.X R153, R5, UR41, R3, P5, P6 ;  /* 0x000000290599bc10 */ /* 0x000fe2000afec403 */
[----:B--2---:R-:W-:-:S05]  /*2f790*/  @!P2 IMAD R5, R23, R17, R4 ;  /* 0x000000111705a224 */ /* 0x004fca00078e0204 */
[----:B------:R0:W-:Y:S01]  /*2f7a0*/  @!P2 STG.E.U8 desc[UR50][R156.64+0x160], R5 ;  /* 0x000160059c00a986 */ /* 0x0001e2000c101132 */
[----:B------:R-:W-:Y:S05]  /*2f7b0*/  @P1 BRA `(.L_x_1157) ;  /* 0x00000000000c1947 */ /* 0x000fea0003800000 */
[----:B------:R-:W0:Y:S02]  /*2f7c0*/  LDG.E.U8 R16, desc[UR50][R20.64+0x161] ;  /* 0x0001613214107981 */ /* 0x000e24000c1e1100 */
[----:B0-----:R-:W-:-:S05]  /*2f7d0*/  PRMT R5, R16, 0x8880, RZ ;  /* 0x0000888010057816 */ /* 0x001fca00000000ff */
[----:B------:R-:W-:-:S07]  /*2f7e0*/  IMAD R4, R5, R18, RZ ;  /* 0x0000001205047224 */ /* 0x000fce00078e02ff */
.L_x_1157:
[----:B------:R-:W-:Y:S05]  /*2f7f0*/  BSYNC B1 ;  /* 0x0000000000017941 */ /* 0x000fea0003800000 */
.L_x_1156:
        /* <DEDUP_REMOVED lines=10> */
.L_x_1159:
[----:B------:R-:W-:Y:S05]  /*2f8a0*/  BSYNC B1 ;  /* 0x0000000000017941 */ /* 0x000fea0003800000 */
.L_x_1158:
[----:B------:R-:W2:Y:S01]  /*2f8b0*/  LDL.LU R5, [R1+0xd0] ;  /* 0x0000d00001057983 */ /* 0x000ea20000300800 */
[----:B------:R-:W-:Y:S01]  /*2f8c0*/  ISETP.LT.OR P2, PT, R0, 0x16a, !P2 ;  /* 0x0000016a0000780c */ /* 0x000fe20005741670 */
[----:B------:R-:W-:Y:S01]  /*2f8d0*/  BSSY B1, `(.L_x_1160) ;  /* 0x0000009000017945 */ /* 0x000fe20003800000 */
[----:B------:R-:W-:Y:S02]  /*2f8e0*/  IMAD.U32 R155, RZ, RZ, UR44 ;  /* 0x0000002cff9b7e24 */ /* 0x000fe4000f8e00ff */
[----:B------:R-:W-:Y:S02]  /*2f8f0*/  IMAD.U32 R23, RZ, RZ, UR43 ;  /* 0x0000002bff177e24 */ /* 0x000fe4000f8e00ff */
[----:B--2---:R-:W-:-:S05]  /*2f900*/  @!P1 IMAD R5, R5, R17, R4 ;  /* 0x0000001105059224 */ /* 0x004fca00078e0204 */
[----:B------:R0:W-:Y:S02]  /*2f910*/  @!P1 STG.E.U8 desc[UR50][R12.64+0x168], R5 ;  /* 0x000168050c009986 */ /* 0x0001e4000c101132 */
[----:B------:R-:W-:Y:S05]  /*2f920*/  @P2 BRA `(.L_x_1161) ;  /* 0x00000000000c2947 */ /* 0x000fea0003800000 */
[----:B------:R-:W0:Y:S02]  /*2f930*/  LDG.E.U8 R16, desc[UR50][R10.64+0x169] ;  /* 0x000169320a107981 */ /* 0x000e24000c1e1100 */
[----:B0-----:R-:W-:-:S05]  /*2f940*/  PRMT R5, R16, 0x8880, RZ ;  /* 0x0000888010057816 */ /* 0x001fca00000000ff */
[----:B------:R-:W-:-:S07]  /*2f950*/  IMAD R4, R5, R18, RZ ;  /* 0x0000001205047224 */ /* 0x000fce00078e02ff */
.L_x_1161:
[----:B------:R-:W-:Y:S05]  /*2f960*/  BSYNC B1 ;  /* 0x0000000000017941 */ /* 0x000fea0003800000 */
.L_x_1160:
        /* <DEDUP_REMOVED lines=13> */
.L_x_1163:
[----:B------:R-:W-:Y:S05]  /*2fa40*/  BSYNC B1 ;  /* 0x0000000000017941 */ /* 0x000fea0003800000 */
.L_x_1162:
        /* <DEDUP_REMOVED lines=11> */
.L_x_1165:
[----:B------:R-:W-:Y:S05]  /*2fb00*/  BSYNC B1 ;  /* 0x0000000000017941 */ /* 0x000fea0003800000 */
.L_x_1164:
        /* <DEDUP_REMOVED lines=10> */
.L_x_1167:
[----:B------:R-:W-:Y:S05]  /*2fbb0*/  BSYNC B1 ;  /* 0x0000000000017941 */ /* 0x000fea0003800000 */
.L_x_1166:
        /* <DEDUP_REMOVED lines=11> */
.L_x_1169:
[----:B------:R-:W-:Y:S05]  /*2fc70*/  BSYNC B1 ;  /* 0x0000000000017941 */ /* 0x000fea0003800000 */
.L_x_1168:
        /* <DEDUP_REMOVED lines=13> */
.L_x_1171:
[----:B------:R-:W-:Y:S05]  /*2fd50*/  BSYNC B1 ;  /* 0x0000000000017941 */ /* 0x000fea0003800000 */
.L_x_1170:
        /* <DEDUP_REMOVED lines=11> */
.L_x_1173:
[----:B------:R-:W-:Y:S05]  /*2fe10*/  BSYNC B1 ;  /* 0x0000000000017941 */ /* 0x000fea0003800000 */
.L_x_1172:
        /* <DEDUP_REMOVED lines=10> */
.L_x_1175:
[----:B------:R-:W-:Y:S05]  /*2fec0*/  BSYNC B1 ;  /* 0x0000000000017941 */ /* 0x000fea0003800000 */
.L_x_1174:
        /* <DEDUP_REMOVED lines=11> */
.L_x_1177:
[----:B------:R-:W-:Y:S05]  /*2ff80*/  BSYNC B1 ;  /* 0x0000000000017941 */ /* 0x000fea0003800000 */
.L_x_1176:
        /* <DEDUP_REMOVED lines=13> */
.L_x_1179:
[----:B------:R-:W-:Y:S05]  /*30060*/  BSYNC B1 ;  /* 0x0000000000017941 */ /* 0x000fea0003800000 */
.L_x_1178:
        /* <DEDUP_REMOVED lines=11> */
.L_x_1181:
[----:B------:R-:W-:Y:S05]  /*30120*/  BSYNC B1 ;  /* 0x0000000000017941 */ /* 0x000fea0003800000 */
.L_x_1180:
        /* <DEDUP_REMOVED lines=10> */
.L_x_1183:
[----:B------:R-:W-:Y:S05]  /*301d0*/  BSYNC B1 ;  /* 0x0000000000017941 */ /* 0x000fea0003800000 */
.L_x_1182:
        /* <DEDUP_REMOVED lines=11> */
.L_x_1185:
[----:B------:R-:W-:Y:S05]  /*30290*/  BSYNC B1 ;  /* 0x0000000000017941 */ /* 0x000fea0003800000 */
.L_x_1184:
        /* <DEDUP_REMOVED lines=13> */
.L_x_1187:
[----:B------:R-:W-:Y:S05]  /*30370*/  BSYNC B1 ;  /* 0x0000000000017941 */ /* 0x000fea0003800000 */
.L_x_1186:
        /* <DEDUP_REMOVED lines=11> */
.L_x_1189:
[----:B------:R-:W-:Y:S05]  /*30430*/  BSYNC B1 ;  /* 0x0000000000017941 */ /* 0x000fea0003800000 */
.L_x_1188:
        /* <DEDUP_REMOVED lines=10> */
.L_x_1191:
[----:B------:R-:W-:Y:S05]  /*304e0*/  BSYNC B1 ;  /* 0x0000000000017941 */ /* 0x000fea0003800000 */
.L_x_1190:
        /* <DEDUP_REMOVED lines=11> */
.L_x_1193:
[----:B------:R-:W-:Y:S05]  /*305a0*/  BSYNC B1 ;  /* 0x0000000000017941 */ /* 0x000fea0003800000 */
.L_x_1192:
        /* <DEDUP_REMOVED lines=13> */
.L_x_1195:
[----:B------:R-:W-:Y:S05]  /*30680*/  BSYNC B1 ;  /* 0x0000000000017941 */ /* 0x000fea0003800000 */
.L_x_1194:
        /* <DEDUP_REMOVED lines=11> */
.L_x_1197:
[----:B------:R-:W-:Y:S05]  /*30740*/  BSYNC B1 ;  /* 0x0000000000017941 */ /* 0x000fea0003800000 */
.L_x_1196:
        /* <DEDUP_REMOVED lines=10> */
.L_x_1199:
[----:B------:R-:W-:Y:S05]  /*307f0*/  BSYNC B1 ;  /* 0x0000000000017941 */ /* 0x000fea0003800000 */
.L_x_1198:
        /* <DEDUP_REMOVED lines=11> */
.L_x_1201:
[----:B------:R-:W-:Y:S05]  /*308b0*/  BSYNC B1 ;  /* 0x0000000000017941 */ /* 0x000fea0003800000 */
.L_x_1200:
        /* <DEDUP_REMOVED lines=13> */
.L_x_1203:
[----:B------:R-:W-:Y:S05]  /*30990*/  BSYNC B1 ;  /* 0x0000000000017941 */ /* 0x000fea0003800000 */
.L_x_1202:
        /* <DEDUP_REMOVED lines=11> */
.L_x_1205:
[----:B------:R-:W-:Y:S05]  /*30a50*/  BSYNC B1 ;  /* 0x0000000000017941 */ /* 0x000fea0003800000 */
.L_x_1204:
        /* <DEDUP_REMOVED lines=10> */
.L_x_1207:
[----:B------:R-:W-:Y:S05]  /*30b00*/  BSYNC B1 ;  /* 0x0000000000017941 */ /* 0x000fea0003800000 */
.L_x_1206:
        /* <DEDUP_REMOVED lines=11> */
.L_x_1209:
[----:B------:R-:W-:Y:S05]  /*30bc0*/  BSYNC B1 ;  /* 0x0000000000017941 */ /* 0x000fea0003800000 */
.L_x_1208:
        /* <DEDUP_REMOVED lines=13> */
.L_x_1211:
[----:B------:R-:W-:Y:S05]  /*30ca0*/  BSYNC B1 ;  /* 0x0000000000017941 */ /* 0x000fea0003800000 */
.L_x_1210:
        /* <DEDUP_REMOVED lines=11> */
.L_x_1213:
[----:B------:R-:W-:Y:S05]  /*30d60*/  BSYNC B1 ;  /* 0x0000000000017941 */ /* 0x000fea0003800000 */
.L_x_1212:
        /* <DEDUP_REMOVED lines=10> */
.L_x_1215:
[----:B------:R-:W-:Y:S05]  /*30e10*/  BSYNC B1 ;  /* 0x0000000000017941 */ /* 0x000fea0003800000 */
.L_x_1214:
        /* <DEDUP_REMOVED lines=11> */
.L_x_1217:
[----:B------:R-:W-:Y:S05]  /*30ed0*/  BSYNC B1 ;  /* 0x0000000000017941 */ /* 0x000fea0003800000 */
.L_x_1216:
        /* <DEDUP_REMOVED lines=13> */
.L_x_1219:
[----:B------:R-:W-:Y:S05]  /*30fb0*/  BSYNC B1 ;  /* 0x0000000000017941 */ /* 0x000fea0003800000 */
.L_x_1218:
        /* <DEDUP_REMOVED lines=11> */
.L_x_1221:
[----:B------:R-:W-:Y:S05]  /*31070*/  BSYNC B1 ;  /* 0x0000000000017941 */ /* 0x000fea0003800000 */
.L_x_1220:
        /* <DEDUP_REMOVED lines=10> */
.L_x_1223:
[----:B------:R-:W-:Y:S05]  /*31120*/  BSYNC B1 ;  /* 0x0000000000017941 */ /* 0x000fea0003800000 */
.L_x_1222:
        /* <DEDUP_REMOVED lines=11> */
.L_x_1225:
[----:B------:R-:W-:Y:S05]  /*311e0*/  BSYNC B1 ;  /* 0x0000000000017941 */ /* 0x000fea0003800000 */
.L_x_1224:
        /* <DEDUP_REMOVED lines=13> */
.L_x_1227:
[----:B------:R-:W-:Y:S05]  /*312c0*/  BSYNC B1 ;  /* 0x0000000000017941 */ /* 0x000fea0003800000 */
.L_x_1226:
        /* <DEDUP_REMOVED lines=11> */
.L_x_1229:
[----:B------:R-:W-:Y:S05]  /*31380*/  BSYNC B1 ;  /* 0x0000000000017941 */ /* 0x000fea0003800000 */
.L_x_1228:
        /* <DEDUP_REMOVED lines=10> */
.L_x_1231:
[----:B------:R-:W-:Y:S05]  /*31430*/  BSYNC B1 ;  /* 0x0000000000017941 */ /* 0x000fea0003800000 */
.L_x_1230:
        /* <DEDUP_REMOVED lines=11> */
.L_x_1233:
[----:B------:R-:W-:Y:S05]  /*314f0*/  BSYNC B1 ;  /* 0x0000000000017941 */ /* 0x000fea0003800000 */
.L_x_1232:
        /* <DEDUP_REMOVED lines=13> */
.L_x_1235:
[----:B------:R-:W-:Y:S05]  /*315d0*/  BSYNC B1 ;  /* 0x0000000000017941 */ /* 0x000fea0003800000 */
.L_x_1234:
        /* <DEDUP_REMOVED lines=11> */
.L_x_1237:
[----:B------:R-:W-:Y:S05]  /*31690*/  BSYNC B1 ;  /* 0x0000000000017941 */ /* 0x000fea0003800000 */
.L_x_1236:
        /* <DEDUP_REMOVED lines=10> */
.L_x_1239:
[----:B------:R-:W-:Y:S05]  /*31740*/  BSYNC B1 ;  /* 0x0000000000017941 */ /* 0x000fea0003800000 */
.L_x_1238:
        /* <DEDUP_REMOVED lines=11> */
.L_x_1241:
[----:B------:R-:W-:Y:S05]  /*31800*/  BSYNC B1 ;  /* 0x0000000000017941 */ /* 0x000fea0003800000 */
.L_x_1240:
        /* <DEDUP_REMOVED lines=13> */
.L_x_1243:
[----:B------:R-:W-:Y:S05]  /*318e0*/  BSYNC B1 ;  /* 0x0000000000017941 */ /* 0x000fea0003800000 */
.L_x_1242:
        /* <DEDUP_REMOVED lines=11> */
.L_x_1245:
[----:B------:R-:W-:Y:S05]  /*319a0*/  BSYNC B1 ;  /* 0x0000000000017941 */ /* 0x000fea0003800000 */
.L_x_1244:
        /* <DEDUP_REMOVED lines=10> */
.L_x_1247:
[----:B------:R-:W-:Y:S05]  /*31a50*/  BSYNC B1 ;  /* 0x0000000000017941 */ /* 0x000fea0003800000 */
.L_x_1246:
        /* <DEDUP_REMOVED lines=11> */
.L_x_1249:
[----:B------:R-:W-:Y:S05]  /*31b10*/  BSYNC B1 ;  /* 0x0000000000017941 */ /* 0x000fea0003800000 */
.L_x_1248:
        /* <DEDUP_REMOVED lines=13> */
.L_x_1251:
[----:B------:R-:W-:Y:S05]  /*31bf0*/  BSYNC B1 ;  /* 0x0000000000017941 */ /* 0x000fea0003800000 */
.L_x_1250:
        /* <DEDUP_REMOVED lines=11> */
.L_x_1253:
[----:B------:R-:W-:Y:S05]  /*31cb0*/  BSYNC B1 ;  /* 0x0000000000017941 */ /* 0x000fea0003800000 */
.L_x_1252:
        /* <DEDUP_REMOVED lines=10> */
.L_x_1255:
[----:B------:R-:W-:Y:S05]  /*31d60*/  BSYNC B1 ;  /* 0x0000000000017941 */ /* 0x000fea0003800000 */
.L_x_1254:
        /* <DEDUP_REMOVED lines=11> */
.L_x_1257:
[----:B------:R-:W-:Y:S05]  /*31e20*/  BSYNC B1 ;  /* 0x0000000000017941 */ /* 0x000fea0003800000 */
.L_x_1256:
        /* <DEDUP_REMOVED lines=13> */
.L_x_1259:
[----:B------:R-:W-:Y:S05]  /*31f00*/  BSYNC B1 ;  /* 0x0000000000017941 */ /* 0x000fea0003800000 */
.L_x_1258:
        /* <DEDUP_REMOVED lines=11> */
.L_x_1261:
[----:B------:R-:W-:Y:S05]  /*31fc0*/  BSYNC B1 ;  /* 0x0000000000017941 */ /* 0x000fea0003800000 */
.L_x_1260:
        /* <DEDUP_REMOVED lines=10> */
.L_x_1263:
[----:B------:R-:W-:Y:S05]  /*32070*/  BSYNC B1 ;  /* 0x0000000000017941 */ /* 0x000fea0003800000 */
.L_x_1262:
        /* <DEDUP_REMOVED lines=11> */
.L_x_1265:
[----:B------:R-:W-:Y:S05]  /*32130*/  BSYNC B1 ;  /* 0x0000000000017941 */ /* 0x000fea0003800000 */
.L_x_1264:
        /* <DEDUP_REMOVED lines=13> */
.L_x_1267:
[----:B------:R-:W-:Y:S05]  /*32210*/  BSYNC B1 ;  /* 0x0000000000017941 */ /* 0x000fea0003800000 */
.L_x_1266:
        /* <DEDUP_REMOVED lines=11> */
.L_x_1269:
[----:B------:R-:W-:Y:S05]  /*322d0*/  BSYNC B1 ;  /* 0x0000000000017941 */ /* 0x000fea0003800000 */
.L_x_1268:
        /* <DEDUP_REMOVED lines=10> */
.L_x_1271:
[----:B------:R-:W-:Y:S05]  /*32380*/  BSYNC B1 ;  /* 0x0000000000017941 */ /* 0x000fea0003800000 */
.L_x_1270:
        /* <DEDUP_REMOVED lines=11> */
.L_x_1273:
[----:B------:R-:W-:Y:S05]  /*32440*/  BSYNC B1 ;  /* 0x0000000000017941 */ /* 0x000fea0003800000 */
.L_x_1272:
        /* <DEDUP_REMOVED lines=13> */
.L_x_1275:
[----:B------:R-:W-:Y:S05]  /*32520*/  BSYNC B1 ;  /* 0x0000000000017941 */ /* 0x000fea0003800000 */
.L_x_1274:
        /* <DEDUP_REMOVED lines=11> */
.L_x_1277:
[----:B------:R-:W-:Y:S05]  /*325e0*/  BSYNC B1 ;  /* 0x0000000000017941 */ /* 0x000fea0003800000 */
.L_x_1276:
        /* <DEDUP_REMOVED lines=10> */
.L_x_1279:
[----:B------:R-:W-:Y:S05]  /*32690*/  BSYNC B1 ;  /* 0x0000000000017941 */ /* 0x000fea0003800000 */
.L_x_1278:
        /* <DEDUP_REMOVED lines=11> */
.L_x_1281:
[----:B------:R-:W-:Y:S05]  /*32750*/  BSYNC B1 ;  /* 0x0000000000017941 */ /* 0x000fea0003800000 */
.L_x_1280:
        /* <DEDUP_REMOVED lines=13> */
.L_x_1283:
[----:B------:R-:W-:Y:S05]  /*32830*/  BSYNC B1 ;  /* 0x0000000000017941 */ /* 0x000fea0003800000 */
.L_x_1282:
        /* <DEDUP_REMOVED lines=11> */
.L_x_1285:
[----:B------:R-:W-:Y:S05]  /*328f0*/  BSYNC B1 ;  /* 0x0000000000017941 */ /* 0x000fea0003800000 */
.L_x_1284:
        /* <DEDUP_REMOVED lines=10> */
.L_x_1287:
[----:B------:R-:W-:Y:S05]  /*329a0*/  BSYNC B1 ;  /* 0x0000000000017941 */ /* 0x000fea0003800000 */
.L_x_1286:
        /* <DEDUP_REMOVED lines=11> */
.L_x_1289:
[----:B------:R-:W-:Y:S05]  /*32a60*/  BSYNC B1 ;  /* 0x0000000000017941 */ /* 0x000fea0003800000 */
.L_x_1288:
        /* <DEDUP_REMOVED lines=13> */
.L_x_1291:
[----:B------:R-:W-:Y:S05]  /*32b40*/  BSYNC B1 ;  /* 0x0000000000017941 */ /* 0x000fea0003800000 */
.L_x_1290:
        /* <DEDUP_REMOVED lines=11> */
.L_x_1293:
[----:B------:R-:W-:Y:S05]  /*32c00*/  BSYNC B1 ;  /* 0x0000000000017941 */ /* 0x000fea0003800000 */
.L_x_1292:
        /* <DEDUP_REMOVED lines=10> */
.L_x_1295:
[----:B------:R-:W-:Y:S05]  /*32cb0*/  BSYNC B1 ;  /* 0x0000000000017941 */ /* 0x000fea0003800000 */
.L_x_1294:
[----:B------:R-:W2:Y:S01]  /*32cc0*/  LDL.LU R5, [R1+0x1e0] ;  /* 0x0001e00001057983 */ /* 0x000ea20000300800 */
[----:B------:R-:W-:Y:S01]  /*32cd0*/  BSSY B1, `(.L_x_1296) ;  /* 0x000000a000017945 */ /* 0x000fe20003800000 */
[----:B------:R-:W-:Y:S02]  /*32ce0*/  IMAD.U32 R153, RZ, RZ, UR44 ;  /* 0x0000002cff997e24 */ /* 0x000fe4000f8e00ff */
[----:B------:R-:W-:Y:S02]  /*32cf0*/  IMAD.U32 R23, RZ, RZ, UR43 ;  /* 0x0000002bff177e24 */ /* 0x000fe4000f8e00ff */
[----:B--2---:R-:W-:-:S05]  /*32d00*/  @!P1 IMAD R5, R5, R17, R4 ;  /* 0x0000001105059224 */ /* 0x004fca00078e0204 */
[----:B------:R0:W-:Y:S01]  /*32d10*/  @!P1 STG.E.U8 desc[UR50][R12.64+0x1f0], R5 ;  /* 0x0001f0050c009986 */ /* 0x0001e2000c101132 */
[----:B------:R-:W-:-:S13]  /*32d20*/  ISETP.LT.OR P1, PT, R0, 0x1f2, !P3 ;  /* 0x000001f20000780c */ /* 0x000fda0005f21670 */
[----:B0-----:R-:W-:Y:S05]  /*32d30*/  @P1 BRA `(.L_x_1297) ;  /* 0x00000000000c1947 */ /* 0x001fea0003800000 */
[----:B------:R-:W2:Y:S02]  /*32d40*/  LDG.E.U8 R16, desc[UR50][R10.64+0x1f1] ;  /* 0x0001f1320a107981 */ /* 0x000ea4000c1e1100 */
[----:B--2---:R-:W-:-:S05]  /*32d50*/  PRMT R5, R16, 0x8880, RZ ;  /* 0x0000888010057816 */ /* 0x004fca00000000ff */
[----:B------:R-:W-:-:S07]  /*32d60*/  IMAD R4, R5, R18, RZ ;  /* 0x0000001205047224 */ /* 0x000fce00078e02ff */
.L_x_1297:
[----:B------:R-:W-:Y:S05]  /*32d70*/  BSYNC B1 ;  /* 0x0000000000017941 */ /* 0x000fea0003800000 */
.L_x_1296:
[----:B------:R-:W2:Y:S01]  /*32d80*/  LDL.LU R5, [R1+0x1e4] ;  /* 0x0001e40001057983 */ /* 0x000ea20000300800 */
        /* <DEDUP_REMOVED lines=12> */
.L_x_1299:
[----:B------:R-:W-:Y:S05]  /*32e50*/  BSYNC B1 ;  /* 0x0000000000017941 */ /* 0x000fea0003800000 */
.L_x_1298:
[----:B------:R-:W2:Y:S01]  /*32e60*/  LDL.LU R154, [R1+0x1e8] ;  /* 0x0001e800019a7983 */ /* 0x000ea20000300800 */
[C---:B------:R-:W-:Y:S01]  /*32e70*/  ISETP.LT.OR P1, PT, R0.reuse, 0x1f9, !P4 ;  /* 0x000001f90000780c */ /* 0x040fe20006721670 */
[----:B------:R-:W-:Y:S01]  /*32e80*/  IMAD.U32 R161, RZ, RZ, UR44 ;  /* 0x0000002cffa17e24 */ /* 0x000fe2000f8e00ff */
[----:B------:R-:W-:Y:S01]  /*32e90*/  ISETP.LT.OR P4, PT, R0, 0x1fa, !P4 ;  /* 0x000001fa0000780c */ /* 0x000fe20006781670 */
[----:B0-----:R-:W-:Y:S01]  /*32ea0*/  IMAD.U32 R5, RZ, RZ, UR43 ;  /* 0x0000002bff057e24 */ /* 0x001fe2000f8e00ff */
[----:B------:R-:W-:Y:S09]  /*32eb0*/  BSSY B1, `(.L_x_1300) ;  /* 0x000000b000017945 */ /* 0x000ff20003800000 */
[----:B------:R-:W-:-:S04]  /*32ec0*/  @!P1 IADD3 R158, P5, P6, R159, UR42, R2 ;  /* 0x0000002a9f9e9c10 */ /* 0x000fc8000febe002 */
[----:B------:R-:W-:Y:S02]  /*32ed0*/  @!P1 IADD3.X R159, R23, UR41, R3, P5, P6 ;  /* 0x00000029179f9c10 */ /* 0x000fe4000afec403 */
        /* <DEDUP_REMOVED lines=8> */
.L_x_1301:
[----:B------:R-:W-:Y:S05]  /*32f60*/  BSYNC B1 ;  /* 0x0000000000017941 */ /* 0x000fea0003800000 */
.L_x_1300:
[----:B0-----:R-:W2:Y:S01]  /*32f70*/  LDL.LU R5, [R1+0x1ec] ;  /* 0x0001ec0001057983 */ /* 0x001ea20000300800 */
[----:B------:R-:W-:Y:S01]  /*32f80*/  LOP3.LUT P2, RZ, R22, 0x4, RZ, 0xc0, !PT ;  /* 0x0000000416ff7812 */ /* 0x000fe2000784c0ff */
        /* <DEDUP_REMOVED lines=10> */
.L_x_1303:
[----:B------:R-:W-:Y:S05]  /*33030*/  BSYNC B1 ;  /* 0x0000000000017941 */ /* 0x000fea0003800000 */
.L_x_1302:
[----:B------:R-:W2:Y:S01]  /*33040*/  LDL.LU R5, [R1+0x1f0] ;  /* 0x0001f00001057983 */ /* 0x000ea20000300800 */
[----:B------:R-:W-:Y:S01]  /*33050*/  ISETP.LT.OR P2, PT, R0, 0x101, !P0 ;  /* 0x000001010000780c */ /* 0x000fe20004741670 */
[----:B------:R-:W-:-:S12]  /*33060*/  BSSY B1, `(.L_x_1304) ;  /* 0x000000b000017945 */ /* 0x000fd80003800000 */
[----:B------:R-:W-:-:S04]  /*33070*/  @!P2 IADD3 R152, P5, P6, R23, UR46, R2 ;  /* 0x0000002e1798ac10 */ /* 0x000fc8000febe002 */
[----:B------:R-:W-:Y:S02]  /*33080*/  @!P2 IADD3.X R153, R155, UR45, R3, P5, P6 ;  /* 0x0000002d9b99ac10 */ /* 0x000fe4000afec403 */
[----:B------:R-:W-:-:S04]  /*33090*/  LOP3.LUT P6, RZ, R22, 0x4, RZ, 0xc0, !PT ;  /* 0x0000000416ff7812 */ /* 0x000fc800078cc0ff */
[----:B------:R-:W-:Y:S01]  /*330a0*/  ISETP.LT.OR P5, PT, R0, 0x1fa, !P6 ;  /* 0x000001fa0000780c */ /* 0x000fe200077a1670 */
[----:B--2---:R-:W-:-:S05]  /*330b0*/  @!P3 IMAD R5, R5, R17, R4 ;  /* 0x000000110505b224 */ /* 0x004fca00078e0204 */
[----:B------:R0:W-:Y:S07]  /*330c0*/  @!P3 STG.E.U8 desc[UR50][R12.64+0x1f8], R5 ;  /* 0x0001f8050c00b986 */ /* 0x0001ee000c101132 */
[----:B------:R-:W-:Y:S05]  /*330d0*/  @P5 BRA `(.L_x_1305) ;  /* 0x00000000000c5947 */ /* 0x000fea0003800000 */
[----:B------:R-:W0:Y:S02]  /*330e0*/  LDG.E.U8 R16, desc[UR50][R10.64+0x1f9] ;  /* 0x0001f9320a107981 */ /* 0x000e24000c1e1100 */
[----:B0-----:R-:W-:-:S05]  /*330f0*/  PRMT R5, R16, 0x8880, RZ ;  /* 0x0000888010057816 */ /* 0x001fca00000000ff */
[----:B------:R-:W-:-:S07]  /*33100*/  IMAD R4, R5, R18, RZ ;  /* 0x0000001205047224 */ /* 0x000fce00078e02ff */
.L_x_1305:
[----:B------:R-:W-:Y:S05]  /*33110*/  BSYNC B1 ;  /* 0x0000000000017941 */ /* 0x000fea0003800000 */
.L_x_1304:
[----:B------:R-:W2:Y:S01]  /*33120*/  LDL.LU R11, [R1+0x1f4] ;  /* 0x0001f400010b7983 */ /* 0x000ea20000300800 */
[----:B------:R-:W-:Y:S01]  /*33130*/  ISETP.LT.OR P3, PT, R0, 0x102, !P0 ;  /* 0x000001020000780c */ /* 0x000fe20004761670 */
[----:B------:R-:W-:Y:S01]  /*33140*/  IMAD.U32 R155, RZ, RZ, UR44 ;  /* 0x0000002cff9b7e24 */ /* 0x000fe2000f8e00ff */
[----:B------:R-:W-:Y:S01]  /*33150*/  P2R R10, PR, RZ, 0x4 ;  /* 0x00000004ff0a7803 */ /* 0x000fe20000000000 */
[----:B0-----:R-:W-:Y:S01]  /*33160*/  IMAD.U32 R5, RZ, RZ, UR43 ;  /* 0x0000002bff057e24 */ /* 0x001fe2000f8e00ff */
[----:B------:R-:W-:Y:S01]  /*33170*/  BSSY B1, `(.L_x_1306) ;  /* 0x000000c000017945 */ /* 0x000fe20003800000 */
[----:B------:R-:W-:-:S08]  /*33180*/  IMAD.U32 R23, RZ, RZ, UR43 ;  /* 0x0000002bff177e24 */ /* 0x000fd0000f8e00ff */
[----:B------:R-:W-:-:S04]  /*33190*/  @!P3 IADD3 R154, P2, P6, R155, UR46, R2 ;  /* 0x0000002e9b9abc10 */ /* 0x000fc8000fe5e002 */
[----:B------:R-:W-:Y:S02]  /*331a0*/  @!P3 IADD3.X R155, R5, UR45, R3, P2, P6 ;  /* 0x0000002d059bbc10 */ /* 0x000fe400097ec403 */
[----:B------:R-:W-:Y:S01]  /*331b0*/  ISETP.NE.AND P2, PT, R10, RZ, PT ;  /* 0x000000ff0a00720c */ /* 0x000fe20003f45270 */
[----:B--2---:R-:W-:Y:S02]  /*331c0*/  @!P5 IMAD R5, R11, R17, R4 ;  /* 0x000000110b05d224 */ /* 0x004fe400078e0204 */
[----:B------:R-:W-:-:S03]  /*331d0*/  IMAD.U32 R11, RZ, RZ, UR44 ;  /* 0x0000002cff0b7e24 */ /* 0x000fc6000f8e00ff */
[----:B------:R0:W-:Y:S01]  /*331e0*/  @!P5 STG.E.U8 desc[UR50][R12.64+0x1f9], R5 ;  /* 0x0001f9050c00d986 */ /* 0x0001e2000c101132 */
[----:B------:R-:W-:Y:S06]  /*331f0*/  @P1 BRA `(.L_x_1307) ;  /* 0x00000000000c1947 */ /* 0x000fec0003800000 */
[----:B------:R-:W0:Y:S02]  /*33200*/  LDG.E.U8 R16, desc[UR50][R20.64+0x1f8] ;  /* 0x0001f83214107981 */ /* 0x000e24000c1e1100 */
[----:B0-----:R-:W-:-:S05]  /*33210*/  PRMT R5, R16, 0x8880, RZ ;  /* 0x0000888010057816 */ /* 0x001fca00000000ff */
[----:B------:R-:W-:-:S07]  /*33220*/  IMAD R4, R5, R18, RZ ;  /* 0x0000001205047224 */ /* 0x000fce00078e02ff */
.L_x_1307:
[----:B------:R-:W-:Y:S05]  /*33230*/  BSYNC B1 ;  /* 0x0000000000017941 */ /* 0x000fea0003800000 */
.L_x_1306:
[----:B0-----:R-:W2:Y:S01]  /*33240*/  LDL.LU R12, [R1+0x1f8] ;  /* 0x0001f800010c7983 */ /* 0x001ea20000300800 */
[----:B------:R-:W-:Y:S01]  /*33250*/  P2R R5, PR, RZ, 0x4 ;  /* 0x00000004ff057803 */ /* 0x000fe20000000000 */
[----:B------:R-:W-:Y:S01]  /*33260*/  BSSY B1, `(.L_x_1308) ;  /* 0x000000c000017945 */ /* 0x000fe20003800000 */
[----:B------:R-:W-:-:S04]  /*33270*/  ISETP.LT.OR P2, PT, R0, 0x109, !P0 ;  /* 0x000001090000780c */ /* 0x000fc80004741670 */
[----:B------:R-:W-:-:S09]  /*33280*/  P2R R162, PR, RZ, 0x4 ;  /* 0x00000004ffa27803 */ /* 0x000fd20000000000 */
[----:B------:R-:W-:-:S04]  /*33290*/  @!P2 IADD3 R10, P5, P6, R11, UR46, R2 ;  /* 0x0000002e0b0aac10 */ /* 0x000fc8000febe002 */
[----:B------:R-:W-:Y:S02]  /*332a0*/  @!P2 IADD3.X R11, R23, UR45, R3, P5, P6 ;  /* 0x0000002d170bac10 */ /* 0x000fe4000afec403 */
[----:B------:R-:W-:Y:S01]  /*332b0*/  ISETP.NE.AND P2, PT, R5, RZ, PT ;  /* 0x000000ff0500720c */ /* 0x000fe20003f45270 */
[----:B--2---:R-:W-:-:S05]  /*332c0*/  @!P1 IMAD R5, R12, R17, R4 ;  /* 0x000000110c059224 */ /* 0x004fca00078e0204 */
[----:B------:R0:W-:Y:S01]  /*332d0*/  @!P1 STG.E.U8 desc[UR50][R158.64+0x1f8], R5 ;  /* 0x0001f8059e009986 */ /* 0x0001e2000c101132 */
[----:B------:R-:W-:Y:S06]  /*332e0*/  @P4 BRA `(.L_x_1309) ;  /* 0x00000000000c4947 */ /* 0x000fec0003800000 */
[----:B------:R-:W0:Y:S02]  /*332f0*/  LDG.E.U8 R16, desc[UR50][R20.64+0x1f9] ;  /* 0x0001f93214107981 */ /* 0x000e24000c1e1100 */
[----:B0-----:R-:W-:-:S05]  /*33300*/  PRMT R5, R16, 0x8880, RZ ;  /* 0x0000888010057816 */ /* 0x001fca00000000ff */
[----:B------:R-:W-:-:S07]  /*33310*/  IMAD R4, R5, R18, RZ ;  /* 0x0000001205047224 */ /* 0x000fce00078e02ff */
.L_x_1309:
[----:B------:R-:W-:Y:S05]  /*33320*/  BSYNC B1 ;  /* 0x0000000000017941 */ /* 0x000fea0003800000 */
.L_x_1308:
[----:B0-----:R-:W2:Y:S01]  /*33330*/  LDL.LU R5, [R1+0x1fc] ;  /* 0x0001fc0001057983 */ /* 0x001ea20000300800 */
[----:B------:R-:W-:Y:S01]  /*33340*/  LOP3.LUT P5, RZ, R22, 0x2, RZ, 0xc0, !PT ;  /* 0x0000000216ff7812 */ /* 0x000fe200078ac0ff */
[----:B------:R-:W-:Y:S03]  /*33350*/  BSSY B1, `(.L_x_1310) ;  /* 0x0000008000017945 */ /* 0x000fe60003800000 */
[----:B------:R-:W-:Y:S01]  /*33360*/  ISETP.LT.OR P1, PT, R0, 0x101, !P5 ;  /* 0x000001010000780c */ /* 0x000fe20006f21670 */
[----:B--2---:R-:W-:-:S05]  /*33370*/  @!P4 IMAD R5, R5, R17, R4 ;  /* 0x000000110505c224 */ /* 0x004fca00078e0204 */
[----:B------:R0:W-:Y:S07]  /*33380*/  @!P4 STG.E.U8 desc[UR50][R160.64+0x1f9], R5 ;  /* 0x0001f905a000c986 */ /* 0x0001ee000c101132 */
[----:B------:R-:W-:Y:S05]  /*33390*/  @P1 BRA `(.L_x_1311) ;  /* 0x00000000000c1947 */ /* 0x000fea0003800000 */
[----:B------:R-:W0:Y:S02]  /*333a0*/  LDG.E.U8 R16, desc[UR50][R6.64+0x100] ;  /* 0x0001003206107981 */ /* 0x000e24000c1e1100 */
[----:B0-----:R-:W-:-:S05]  /*333b0*/  PRMT R5, R16, 0x8880, RZ ;  /* 0x0000888010057816 */ /* 0x001fca00000000ff */
[----:B------:R-:W-:-:S07]  /*333c0*/  IMAD R4, R5, R18, RZ ;  /* 0x0000001205047224 */ /* 0x000fce00078e02ff */
.L_x_1311:
[----:B------:R-:W-:Y:S05]  /*333d0*/  BSYNC B1 ;  /* 0x0000000000017941 */ /* 0x000fea0003800000 */
.L_x_1310:
[----:B0-----:R-:W-:Y:S01]  /*333e0*/  @!P1 IMAD R5, R24, R17, R4 ;  /* 0x0000001118059224 */ /* 0x001fe200078e0204 */
[----:B------:R-:W-:Y:S01]  /*333f0*/  BSSY B1, `(.L_x_1312) ;  /* 0x0000009000017945 */ /* 0x000fe20003800000 */
[----:B------:R-:W-:Y:S02]  /*33400*/  IMAD.U32 R157, RZ, RZ, UR44 ;  /* 0x0000002cff9d7e24 */ /* 0x000fe4000f8e00ff */
[----:B------:R-:W-:Y:S01]  /*33410*/  IMAD.U32 R13, RZ, RZ, UR43 ;  /* 0x0000002bff0d7e24 */ /* 0x000fe2000f8e00ff */
[----:B------:R0:W-:Y:S01]  /*33420*/  @!P1 STG.E.U8 desc[UR50][R8.64+0x100], R5 ;  /* 0x0001000508009986 */ /* 0x0001e2000c101132 */
[----:B------:R-:W-:-:S13]  /*33430*/  ISETP.LT.OR P1, PT, R0, 0x102, !P5 ;  /* 0x000001020000780c */ /* 0x000fda0006f21670 */
[----:B0-----:R-:W-:Y:S05]  /*33440*/  @P1 BRA `(.L_x_1313) ;  /* 0x00000000000c1947 */ /* 0x001fea0003800000 */
[----:B------:R-:W2:Y:S02]  /*33450*/  LDG.E.U8 R16, desc[UR50][R6.64+0x101] ;  /* 0x0001013206107981 */ /* 0x000ea4000c1e1100 */
[----:B--2---:R-:W-:-:S05]  /*33460*/  PRMT R5, R16, 0x8880, RZ ;  /* 0x0000888010057816 */ /* 0x004fca00000000ff */
[----:B------:R-:W-:-:S07]  /*33470*/  IMAD R4, R5, R18, RZ ;  /* 0x0000001205047224 */ /* 0x000fce00078e02ff */
.L_x_1313:
[----:B------:R-:W-:Y:S05]  /*33480*/  BSYNC B1 ;  /* 0x0000000000017941 */ /* 0x000fea0003800000 */
.L_x_1312:
[----:B------:R-:W-:Y:S01]  /*33490*/  @!P1 IMAD R25, R25, R17, R4 ;  /* 0x0000001119199224 */ /* 0x000fe200078e0204 */
[----:B------:R-:W-:Y:S01]  /*334a0*/  ISETP.LT.OR P5, PT, R0, 0x10a, !P0 ;  /* 0x0000010a0000780c */ /* 0x000fe200047a1670 */
[----:B------:R-:W-:Y:S01]  /*334b0*/  BSSY B1, `(.L_x_1314) ;  /* 0x000000a000017945 */ /* 0x000fe20003800000 */
[----:B------:R-:W-:Y:S02]  /*334c0*/  IMAD.U32 R21, RZ, RZ, UR43 ;  /* 0x0000002bff157e24 */ /* 0x000fe4000f8e00ff */
[----:B------:R0:W-:Y:S09]  /*334d0*/  @!P1 STG.E.U8 desc[UR50][R8.64+0x101], R25 ;  /* 0x0001011908009986 */ /* 0x0001f2000c101132 */
[----:B------:R-:W-:-:S04]  /*334e0*/  @!P5 IADD3 R156, P4, P6, R157, UR46, R2 ;  /* 0x0000002e9d9cdc10 */ /* 0x000fc8000fe9e002 */
[----:B------:R-:W-:Y:S01]  /*334f0*/  @!P5 IADD3.X R157, R13, UR45, R3, P4, P6 ;  /* 0x0000002d0d9ddc10 */ /* 0x000fe2000a7ec403 */
[----:B------:R-:W-:Y:S01]  /*33500*/  IMAD.U32 R13, RZ, RZ, UR44 ;  /* 0x0000002cff0d7e24 */ /* 0x000fe2000f8e00ff */
[----:B0-----:R-:W-:Y:S07]  /*33510*/  @P2 BRA `(.L_x_1315) ;  /* 0x00000000000c2947 */ /* 0x001fee0003800000 */
[----:B------:R-:W2:Y:S02]  /*33520*/  LDG.E.U8 R16, desc[UR50][R14.64+0x100] ;  /* 0x000100320e107981 */ /* 0x000ea4000c1e1100 */
[----:B--2---:R-:W-:-:S05]  /*33530*/  PRMT R5, R16, 0x8880, RZ ;  /* 0x0000888010057816 */ /* 0x004fca00000000ff */
[----:B------:R-:W-:-:S07]  /*33540*/  IMAD R4, R5, R18, RZ ;  /* 0x0000001205047224 */ /* 0x000fce00078e02ff */
.L_x_1315:
[----:B------:R-:W-:Y:S05]  /*33550*/  BSYNC B1 ;  /* 0x0000000000017941 */ /* 0x000fea0003800000 */
.L_x_1314:
[----:B------:R-:W-:Y:S01]  /*33560*/  @!P2 IMAD R5, R26, R17, R4 ;  /* 0x000000111a05a224 */ /* 0x000fe200078e0204 */
[----:B------:R-:W-:Y:S01]  /*33570*/  ISETP.LT.OR P1, PT, R0, 0x111, !P0 ;  /* 0x000001110000780c */ /* 0x000fe20004721670 */
[----:B------:R-:W-:Y:S03]  /*33580*/  BSSY B1, `(.L_x_1316) ;  /* 0x0000008000017945 */ /* 0x000fe60003800000 */
[----:B------:R0:W-:Y:S09]  /*33590*/  @!P2 STG.E.U8 desc[UR50][R152.64+0x100], R5 ;  /* 0x000100059800a986 */ /* 0x0001f2000c101132 */
[----:B------:R-:W-:-:S04]  /*335a0*/  @!P1 IADD3 R12, P4, P6, R13, UR46, R2 ;  /* 0x0000002e0d0c9c10 */ /* 0x000fc8000fe9e002 */
[----:B------:R-:W-:Y:S01]  /*335b0*/  @!P1 IADD3.X R13, R21, UR45, R3, P4, P6 ;  /* 0x0000002d150d9c10 */ /* 0x000fe2000a7ec403 */
[----:B0-----:R-:W-:Y:S08]  /*335c0*/  @P3 BRA `(.L_x_1317) ;  /* 0x00000000000c3947 */ /* 0x001ff00003800000 */
[----:B------:R-:W2:Y:S02]  /*335d0*/  LDG.E.U8 R16, desc[UR50][R14.64+0x101] ;  /* 0x000101320e107981 */ /* 0x000ea4000c1e1100 */
[----:B--2---:R-:W-:-:S05]  /*335e0*/  PRMT R5, R16, 0x8880, RZ ;  /* 0x0000888010057816 */ /* 0x004fca00000000ff */
[----:B------:R-:W-:-:S07]  /*335f0*/  IMAD R4, R5, R18, RZ ;  /* 0x0000001205047224 */ /* 0x000fce00078e02ff */
.L_x_1317:
[----:B------:R-:W-:Y:S05]  /*33600*/  BSYNC B1 ;  /* 0x0000000000017941 */ /* 0x000fea0003800000 */
.L_x_1316:
[----:B------:R-:W-:Y:S01]  /*33610*/  @!P3 IMAD R27, R27, R17, R4 ;  /* 0x000000111b1bb224 */ /* 0x000fe200078e0204 */
[----:B------:R-:W-:Y:S01]  /*33620*/  LOP3.LUT P4, RZ, R22, 0x2, RZ, 0xc0, !PT ;  /* 0x0000000216ff7812 */ /* 0x000fe2000788c0ff */
[----:B------:R-:W-:Y:S03]  /*33630*/  BSSY B1, `(.L_x_1318) ;  /* 0x0000007000017945 */ /* 0x000fe60003800000 */
[----:B------:R0:W-:Y:S01]  /*33640*/  @!P3 STG.E.U8 desc[UR50][R154.64+0x101], R27 ;  /* 0x0001011b9a00b986 */ /* 0x0001e2000c101132 */
[----:B------:R-:W-:-:S13]  /*33650*/  ISETP.LT.OR P2, PT, R0, 0x109, !P4 ;  /* 0x000001090000780c */ /* 0x000fda0006741670 */
[----:B0-----:R-:W-:Y:S05]  /*33660*/  @P2 BRA `(.L_x_1319) ;  /* 0x00000000000c2947 */ /* 0x001fea0003800000 */
[----:B------:R-:W2:Y:S02]  /*33670*/  LDG.E.U8 R16, desc[UR50][R6.64+0x108] ;  /* 0x0001083206107981 */ /* 0x000ea4000c1e1100 */
[----:B--2---:R-:W-:-:S05]  /*33680*/  PRMT R5, R16, 0x8880, RZ ;  /* 0x0000888010057816 */ /* 0x004fca00000000ff */
[----:B------:R-:W-:-:S07]  /*33690*/  IMAD R4, R5, R18, RZ ;  /* 0x0000001205047224 */ /* 0x000fce00078e02ff */
.L_x_1319:
[----:B------:R-:W-:Y:S05]  /*336a0*/  BSYNC B1 ;  /* 0x0000000000017941 */ /* 0x000fea0003800000 */
.L_x_1318:
[----:B------:R-:W-:Y:S01]  /*336b0*/  @!P2 IMAD R5, R28, R17, R4 ;  /* 0x000000111c05a224 */ /* 0x000fe200078e0204 */
        /* <DEDUP_REMOVED lines=9> */
.L_x_1321:
[----:B------:R-:W-:Y:S05]  /*33750*/  BSYNC B1 ;  /* 0x0000000000017941 */ /* 0x000fea0003800000 */
.L_x_1320:
[----:B------:R-:W-:Y:S01]  /*33760*/  ISETP.LT.OR P4, PT, R0, 0x112, !P0 ;  /* 0x000001120000780c */ /* 0x000fe20004781670 */
[----:B------:R-:W-:Y:S01]  /*33770*/  @!P2 IMAD R29, R29, R17, R4 ;  /* 0x000000111d1da224 */ /* 0x000fe200078e0204 */
[----:B------:R-:W-:Y:S01]  /*33780*/  BSSY B1, `(.L_x_1322) ;  /* 0x000000b000017945 */ /* 0x000fe20003800000 */
[----:B------:R-:W-:-:S03]  /*33790*/  IMAD.U32 R23, RZ, RZ, UR43 ;  /* 0x0000002bff177e24 */ /* 0x000fc6000f8e00ff */
[----:B------:R0:W-:Y:S07]  /*337a0*/  @!P2 STG.E.U8 desc[UR50][R8.64+0x109], R29 ;  /* 0x0001091d0800a986 */ /* 0x0001ee000c101132 */
[----:B------:R-:W-:-:S04]  /*337b0*/  @!P4 IADD3 R24, P3, P6, R25, UR46, R2 ;  /* 0x0000002e1918cc10 */ /* 0x000fc8000fe7e002 */
[----:B------:R-:W-:Y:S01]  /*337c0*/  @!P4 IADD3.X R25, R21, UR45, R3, P3, P6 ;  /* 0x0000002d1519cc10 */ /* 0x000fe20009fec403 */
[----:B------:R-:W-:Y:S01]  /*337d0*/  IMAD.U32 R21, RZ, RZ, UR44 ;  /* 0x0000002cff157e24 */ /* 0x000fe2000f8e00ff */
[----:B------:R-:W-:-:S13]  /*337e0*/  ISETP.NE.AND P6, PT, R162, RZ, PT ;  /* 0x000000ffa200720c */ /* 0x000fda0003fc5270 */
[----:B0-----:R-:W-:Y:S05]  /*337f0*/  @P6 BRA `(.L_x_1323) ;  /* 0x00000000000c6947 */ /* 0x001fea0003800000 */
[----:B------:R-:W2:Y:S02]  /*33800*/  LDG.E.U8 R16, desc[UR50][R14.64+0x108] ;  /* 0x000108320e107981 */ /* 0x000ea4000c1e1100 */
[----:B--2---:R-:W-:-:S05]  /*33810*/  PRMT R5, R16, 0x8880, RZ ;  /* 0x0000888010057816 */ /* 0x004fca00000000ff */
[----:B------:R-:W-:-:S07]  /*33820*/  IMAD R4, R5, R18, RZ ;  /* 0x0000001205047224 */ /* 0x000fce00078e02ff */
.L_x_1323:
[----:B------:R-:W-:Y:S05]  /*33830*/  BSYNC B1 ;  /* 0x0000000000017941 */ /* 0x000fea0003800000 */
.L_x_1322:
[----:B------:R-:W-:Y:S01]  /*33840*/  ISETP.LT.OR P2, PT, R0, 0x119, !P0 ;  /* 0x000001190000780c */ /* 0x000fe20004741670 */
[----:B------:R-:W-:-:S12]  /*33850*/  BSSY B1, `(.L_x_1324) ;  /* 0x000000a000017945 */ /* 0x000fd80003800000 */
[----:B------:R-:W-:-:S04]  /*33860*/  @!P2 IADD3 R20, P3, P6, R21, UR46, R2 ;  /* 0x0000002e1514ac10 */ /* 0x000fc8000fe7e002 */
[----:B------:R-:W-:Y:S02]  /*33870*/  @!P2 IADD3.X R21, R23, UR45, R3, P3, P6 ;  /* 0x0000002d1715ac10 */ /* 0x000fe40009fec403 */
[----:B------:R-:W-:-:S13]  /*33880*/  ISETP.NE.AND P6, PT, R162, RZ, PT ;  /* 0x000000ffa200720c */ /* 0x000fda0003fc5270 */
[----:B------:R-:W-:-:S05]  /*33890*/  @!P6 IMAD R5, R30, R17, R4 ;  /* 0x000000111e05e224 */ /* 0x000fca00078e0204 */
[----:B------:R0:W-:Y:S01]  /*338a0*/  @!P6 STG.E.U8 desc[UR50][R10.64+0x108], R5 ;  /* 0x000108050a00e986 */ /* 0x0001e2000c101132 */
[----:B------:R-:W-:Y:S05]  /*338b0*/  @P5 BRA `(.L_x_1325) ;  /* 0x00000000000c5947 */ /* 0x000fea0003800000 */
[----:B------:R-:W0:Y:S02]  /*338c0*/  LDG.E.U8 R16, desc[UR50][R14.64+0x109] ;  /* 0x000109320e107981 */ /* 0x000e24000c1e1100 */
[----:B0-----:R-:W-:-:S05]  /*338d0*/  PRMT R5, R16, 0x8880, RZ ;  /* 0x0000888010057816 */ /* 0x001fca00000000ff */
[----:B------:R-:W-:-:S07]  /*338e0*/  IMAD R4, R5, R18, RZ ;  /* 0x0000001205047224 */ /* 0x000fce00078e02ff */
.L_x_1325:
[----:B------:R-:W-:Y:S05]  /*338f0*/  BSYNC B1 ;  /* 0x0000000000017941 */ /* 0x000fea0003800000 */
.L_x_1324:
[----:B------:R-:W-:Y:S01]  /*33900*/  @!P5 IMAD R31, R31, R17, R4 ;  /* 0x000000111f1fd224 */ /* 0x000fe200078e0204 */
[----:B------:R-:W-:Y:S01]  /*33910*/  LOP3.LUT P6, RZ, R22, 0x2, RZ, 0xc0, !PT ;  /* 0x0000000216ff7812 */ /* 0x000fe200078cc0ff */
[----:B------:R-:W-:Y:S03]  /*33920*/  BSSY B1, `(.L_x_1326) ;  /* 0x0000007000017945 */ /* 0x000fe60003800000 */
[----:B------:R1:W-:Y:S01]  /*33930*/  @!P5 STG.E.U8 desc[UR50][R156.64+0x109], R31 ;  /* 0x0001091f9c00d986 */ /* 0x0003e2000c101132 */
[----:B------:R-:W-:-:S13]  /*33940*/  ISETP.LT.OR P3, PT, R0, 0x111, !P6 ;  /* 0x000001110000780c */ /* 0x000fda0007761670 */
[----:B-1----:R-:W-:Y:S05]  /*33950*/  @P3 BRA `(.L_x_1327) ;  /* 0x00000000000c3947 */ /* 0x002fea0003800000 */
[----:B------:R-:W0:Y:S02]  /*33960*/  LDG.E.U8 R16, desc[UR50][R6.64+0x110] ;  /* 0x0001103206107981 */ /* 0x000e24000c1e1100 */
[----:B0-----:R-:W-:-:S05]  /*33970*/  PRMT R5, R16, 0x8880, RZ ;  /* 0x0000888010057816 */ /* 0x001fca00000000ff */
[----:B------:R-:W-:-:S07]  /*33980*/  IMAD R4, R5, R18, RZ ;  /* 0x0000001205047224 */ /* 0x000fce00078e02ff */
.L_x_1327:
[----:B------:R-:W-:Y:S05]  /*33990*/  BSYNC B1 ;  /* 0x0000000000017941 */ /* 0x000fea0003800000 */
.L_x_1326:
[----:B0-----:R-:W-:Y:S01]  /*339a0*/  @!P3 IMAD R5, R32, R17, R4 ;  /* 0x000000112005b224 */ /* 0x001fe200078e0204 */
[----:B------:R-:W-:Y:S01]  /*339b0*/  ISETP.LT.OR P5, PT, R0, 0x112, !P6 ;  /* 0x000001120000780c */ /* 0x000fe200077a1670 */
[----:B------:R-:W-:Y:S01]  /*339c0*/  BSSY B1, `(.L_x_1328) ;  /* 0x0000008000017945 */ /* 0x000fe20003800000 */
[----:B------:R-:W-:Y:S02]  /*339d0*/  IMAD.U32 R27, RZ, RZ, UR44 ;  /* 0x0000002cff1b7e24 */ /* 0x000fe4000f8e00ff */
[----:B------:R0:W-:Y:S01]  /*339e0*/  @!P3 STG.E.U8 desc[UR50][R8.64+0x110], R5 ;  /* 0x000110050800b986 */ /* 0x0001e2000c101132 */
[----:B------:R-:W-:-:S08]  /*339f0*/  IMAD.U32 R11, RZ, RZ, UR43 ;  /* 0x0000002bff0b7e24 */ /* 0x000fd0000f8e00ff */
[----:B------:R-:W-:Y:S05]  /*33a00*/  @P5 BRA `(.L_x_1329) ;  /* 0x00000000000c5947 */ /* 0x000fea0003800000 */
[----:B------:R-:W0:Y:S02]  /*33a10*/  LDG.E.U8 R16, desc[UR50][R6.64+0x111] ;  /* 0x0001113206107981 */ /* 0x000e24000c1e1100 */
[----:B0-----:R-:W-:-:S05]  /*33a20*/  PRMT R5, R16, 0x8880, RZ ;  /* 0x0000888010057816 */ /* 0x001fca00000000ff */
[----:B------:R-:W-:-:S07]  /*33a30*/  IMAD R4, R5, R18, RZ ;  /* 0x0000001205047224 */ /* 0x000fce00078e02ff */
.L_x_1329:
[----:B------:R-:W-:Y:S05]  /*33a40*/  BSYNC B1 ;  /* 0x0000000000017941 */ /* 0x000fea0003800000 */
.L_x_1328:
[----:B------:R-:W-:Y:S01]  /*33a50*/  @!P5 IMAD R33, R33, R17, R4 ;  /* 0x000000112121d224 */ /* 0x000fe200078e0204 */
[----:B------:R-:W-:Y:S01]  /*33a60*/  ISETP.LT.OR P3, PT, R0, 0x11a, !P0 ;  /* 0x0000011a0000780c */ /* 0x000fe20004761670 */
[----:B------:R-:W-:Y:S01]  /*33a70*/  BSSY B1, `(.L_x_1330) ;  /* 0x000000c000017945 */ /* 0x000fe20003800000 */
[----:B0-----:R-:W-:Y:S01]  /*33a80*/  P2R R5, PR, RZ, 0x4 ;  /* 0x00000004ff057803 */ /* 0x001fe20000000000 */
[----:B------:R-:W-:Y:S01]  /*33a90*/  IMAD.U32 R23, RZ, RZ, UR43 ;  /* 0x0000002bff177e24 */ /* 0x000fe2000f8e00ff */
[----:B------:R0:W-:Y:S09]  /*33aa0*/  @!P5 STG.E.U8 desc[UR50][R8.64+0x111], R33 ;  /* 0x000111210800d986 */ /* 0x0001f2000c101132 */
[----:B------:R-:W-:-:S04]  /*33ab0*/  @!P3 IADD3 R26, P2, P6, R27, UR46, R2 ;  /* 0x0000002e1b1abc10 */ /* 0x000fc8000fe5e002 */
[----:B------:R-:W-:Y:S01]  /*33ac0*/  @!P3 IADD3.X R27, R11, UR45, R3, P2, P6 ;  /* 0x0000002d0b1bbc10 */ /* 0x000fe200097ec403 */
[----:B------:R-:W-:Y:S01]  /*33ad0*/  IMAD.U32 R11, RZ, RZ, UR44 ;  /* 0x0000002cff0b7e24 */ /* 0x000fe2000f8e00ff */
[----:B------:R-:W-:Y:S01]  /*33ae0*/  ISETP.NE.AND P2, PT, R5, RZ, PT ;  /* 0x000000ff0500720c */ /* 0x000fe20003f45270 */
[----:B0-----:R-:W-:-:S12]  /*33af0*/  @P1 BRA `(.L_x_1331) ;  /* 0x00000000000c1947 */ /* 0x001fd80003800000 */
[----:B------:R-:W2:Y:S02]  /*33b00*/  LDG.E.U8 R16, desc[UR50][R14.64+0x110] ;  /* 0x000110320e107981 */ /* 0x000ea4000c1e1100 */
[----:B--2---:R-:W-:-:S05]  /*33b10*/  PRMT R5, R16, 0x8880, RZ ;  /* 0x0000888010057816 */ /* 0x004fca00000000ff */
[----:B------:R-:W-:-:S07]  /*33b20*/  IMAD R4, R5, R18, RZ ;  /* 0x0000001205047224 */ /* 0x000fce00078e02ff */
.L_x_1331:
[----:B------:R-:W-:Y:S05]  /*33b30*/  BSYNC B1 ;  /* 0x0000000000017941 */ /* 0x000fea0003800000 */
.L_x_1330:
[----:B------:R-:W-:Y:S01]  /*33b40*/  P2R R5, PR, RZ, 0x4 ;  /* 0x00000004ff057803 */ /* 0x000fe20000000000 */
[----:B------:R-:W-:Y:S01]  /*33b50*/  BSSY B1, `(.L_x_1332) ;  /* 0x000000c000017945 */ /* 0x000fe20003800000 */
[----:B------:R-:W-:-:S04]  /*33b60*/  ISETP.LT.OR P2, PT, R0, 0x121, !P0 ;  /* 0x000001210000780c */ /* 0x000fc80004741670 */
[----:B------:R-:W-:-:S09]  /*33b70*/  P2R R28, PR, RZ, 0x4 ;  /* 0x00000004ff1c7803 */ /* 0x000fd20000000000 */
[----:B------:R-:W-:-:S04]  /*33b80*/  @!P2 IADD3 R10, P5, P6, R11, UR46, R2 ;  /* 0x0000002e0b0aac10 */ /* 0x000fc8000febe002 */
[----:B------:R-:W-:Y:S02]  /*33b90*/  @!P2 IADD3.X R11, R23, UR45, R3, P5, P6 ;  /* 0x0000002d170bac10 */ /* 0x000fe4000afec403 */
[----:B------:R-:W-:Y:S01]  /*33ba0*/  ISETP.NE.AND P2, PT, R5, RZ, PT ;  /* 0x000000ff0500720c */ /* 0x000fe20003f45270 */
[----:B------:R-:W-:-:S05]  /*33bb0*/  @!P1 IMAD R5, R34, R17, R4 ;  /* 0x0000001122059224 */ /* 0x000fca00078e0204 */
[----:B------:R0:W-:Y:S01]  /*33bc0*/  @!P1 STG.E.U8 desc[UR50][R12.64+0x110], R5 ;  /* 0x000110050c009986 */ /* 0x0001e2000c101132 */
[----:B------:R-:W-:Y:S06]  /*33bd0*/  @P4 BRA `(.L_x_1333) ;  /* 0x00000000000c4947 */ /* 0x000fec0003800000 */
[----:B------:R-:W0:Y:S02]  /*33be0*/  LDG.E.U8 R16, desc[UR50][R14.64+0x111] ;  /* 0x000111320e107981 */ /* 0x000e24000c1e1100 */
[----:B0-----:R-:W-:-:S05]  /*33bf0*/  PRMT R5, R16, 0x8880, RZ ;  /* 0x0000888010057816 */ /* 0x001fca00000000ff */
[----:B------:R-:W-:-:S07]  /*33c00*/  IMAD R4, R5, R18, RZ ;  /* 0x0000001205047224 */ /* 0x000fce00078e02ff */
.L_x_1333:
[----:B------:R-:W-:Y:S05]  /*33c10*/  BSYNC B1 ;  /* 0x0000000000017941 */ /* 0x000fea0003800000 */
.L_x_1332:
        /* <DEDUP_REMOVED lines=9> */
.L_x_1335:
[----:B------:R-:W-:Y:S05]  /*33cb0*/  BSYNC B1 ;  /* 0x0000000000017941 */ /* 0x000fea0003800000 */
.L_x_1334:
        /* <DEDUP_REMOVED lines=10> */
.L_x_1337:
[----:B------:R-:W-:Y:S05]  /*33d60*/  BSYNC B1 ;  /* 0x0000000000017941 */ /* 0x000fea0003800000 */
.L_x_1336:
        /* <DEDUP_REMOVED lines=12> */
.L_x_1339:
[----:B------:R-:W-:Y:S05]  /*33e30*/  BSYNC B1 ;  /* 0x0000000000017941 */ /* 0x000fea0003800000 */
.L_x_1338:
        /* <DEDUP_REMOVED lines=10> */
.L_x_1341:
[----:B------:R-:W-:Y:S05]  /*33ee0*/  BSYNC B1 ;  /* 0x0000000000017941 */ /* 0x000fea0003800000 */
.L_x_1340:
        /* <DEDUP_REMOVED lines=9> */
.L_x_1343:
[----:B------:R-:W-:Y:S05]  /*33f80*/  BSYNC B1 ;  /* 0x0000000000017941 */ /* 0x000fea0003800000 */
.L_x_1342:
        /* <DEDUP_REMOVED lines=10> */
.L_x_1345:
[----:B------:R-:W-:Y:S05]  /*34030*/  BSYNC B1 ;  /* 0x0000000000017941 */ /* 0x000fea0003800000 */
.L_x_1344:
        /* <DEDUP_REMOVED lines=13> */
.L_x_1347:
[----:B------:R-:W-:Y:S05]  /*34110*/  BSYNC B1 ;  /* 0x0000000000017941 */ /* 0x000fea0003800000 */
.L_x_1346:
        /* <DEDUP_REMOVED lines=11> */
.L_x_1349:
[----:B------:R-:W-:Y:S05]  /*341d0*/  BSYNC B1 ;  /* 0x0000000000017941 */ /* 0x000fea0003800000 */
.L_x_1348:
        /* <DEDUP_REMOVED lines=9> */
.L_x_1351:
[----:B------:R-:W-:Y:S05]  /*34270*/  BSYNC B1 ;  /* 0x0000000000017941 */ /* 0x000fea0003800000 */
.L_x_1350:
        /* <DEDUP_REMOVED lines=10> */
.L_x_1353:
[----:B------:R-:W-:Y:S05]  /*34320*/  BSYNC B1 ;  /* 0x0000000000017941 */ /* 0x000fea0003800000 */
.L_x_1352:
        /* <DEDUP_REMOVED lines=14> */
.L_x_1355:
[----:B------:R-:W-:Y:S05]  /*34410*/  BSYNC B1 ;  /* 0x0000000000017941 */ /* 0x000fea0003800000 */
.L_x_1354:
        /* <DEDUP_REMOVED lines=13> */
.L_x_1357:
[----:B------:R-:W-:Y:S05]  /*344f0*/  BSYNC B1 ;  /* 0x0000000000017941 */ /* 0x000fea0003800000 */
.L_x_1356:
        /* <DEDUP_REMOVED lines=9> */
.L_x_1359:
[----:B------:R-:W-:Y:S05]  /*34590*/  BSYNC B1 ;  /* 0x0000000000017941 */ /* 0x000fea0003800000 */
.L_x_1358:
        /* <DEDUP_REMOVED lines=10> */
.L_x_1361:
[----:B------:R-:W-:Y:S05]  /*34640*/  BSYNC B1 ;  /* 0x0000000000017941 */ /* 0x000fea0003800000 */
.L_x_1360:
        /* <DEDUP_REMOVED lines=12> */
.L_x_1363:
[----:B------:R-:W-:Y:S05]  /*34710*/  BSYNC B1 ;  /* 0x0000000000017941 */ /* 0x000fea0003800000 */
.L_x_1362:
        /* <DEDUP_REMOVED lines=10> */
.L_x_1365:
[----:B------:R-:W-:Y:S05]  /*347c0*/  BSYNC B1 ;  /* 0x0000000000017941 */ /* 0x000fea0003800000 */
.L_x_1364:
        /* <DEDUP_REMOVED lines=9> */
.L_x_1367:
[----:B------:R-:W-:Y:S05]  /*34860*/  BSYNC B1 ;  /* 0x0000000000017941 */ /* 0x000fea0003800000 */
.L_x_1366:
        /* <DEDUP_REMOVED lines=10> */
.L_x_1369:
[----:B------:R-:W-:Y:S05]  /*34910*/  BSYNC B1 ;  /* 0x0000000000017941 */ /* 0x000fea0003800000 */
.L_x_1368:
        /* <DEDUP_REMOVED lines=13> */
.L_x_1371:
[----:B------:R-:W-:Y:S05]  /*349f0*/  BSYNC B1 ;  /* 0x0000000000017941 */ /* 0x000fea0003800000 */
.L_x_1370:
        /* <DEDUP_REMOVED lines=11> */
.L_x_1373:
[----:B------:R-:W-:Y:S05]  /*34ab0*/  BSYNC B1 ;  /* 0x0000000000017941 */ /* 0x000fea0003800000 */
.L_x_1372:
        /* <DEDUP_REMOVED lines=9> */
.L_x_1375:
[----:B------:R-:W-:Y:S05]  /*34b50*/  BSYNC B1 ;  /* 0x0000000000017941 */ /* 0x000fea0003800000 */
.L_x_1374:
        /* <DEDUP_REMOVED lines=10> */
.L_x_1377:
[----:B------:R-:W-:Y:S05]  /*34c00*/  BSYNC B1 ;  /* 0x0000000000017941 */ /* 0x000fea0003800000 */
.L_x_1376:
        /* <DEDUP_REMOVED lines=14> */
.L_x_1379:
[----:B------:R-:W-:Y:S05]  /*34cf0*/  BSYNC B1 ;  /* 0x0000000000017941 */ /* 0x000fea0003800000 */
.L_x_1378:
        /* <DEDUP_REMOVED lines=13> */
.L_x_1381:
[----:B------:R-:W-:Y:S05]  /*34dd0*/  BSYNC B1 ;  /* 0x0000000000017941 */ /* 0x000fea0003800000 */
.L_x_1380:
        /* <DEDUP_REMOVED lines=9> */
.L_x_1383:
[----:B------:R-:W-:Y:S05]  /*34e70*/  BSYNC B1 ;  /* 0x0000000000017941 */ /* 0x000fea0003800000 */
.L_x_1382:
        /* <DEDUP_REMOVED lines=10> */
.L_x_1385:
[----:B------:R-:W-:Y:S05]  /*34f20*/  BSYNC B1 ;  /* 0x0000000000017941 */ /* 0x000fea0003800000 */
.L_x_1384:
        /* <DEDUP_REMOVED lines=12> */
.L_x_1387:
[----:B------:R-:W-:Y:S05]  /*34ff0*/  BSYNC B1 ;  /* 0x0000000000017941 */ /* 0x000fea0003800000 */
.L_x_1386:
        /* <DEDUP_REMOVED lines=10> */
.L_x_1389:
[----:B------:R-:W-:Y:S05]  /*350a0*/  BSYNC B1 ;  /* 0x0000000000017941 */ /* 0x000fea0003800000 */
.L_x_1388:
        /* <DEDUP_REMOVED lines=9> */
.L_x_1391:
[----:B------:R-:W-:Y:S05]  /*35140*/  BSYNC B1 ;  /* 0x0000000000017941 */ /* 0x000fea0003800000 */
.L_x_1390:
        /* <DEDUP_REMOVED lines=10> */
.L_x_1393:
[----:B------:R-:W-:Y:S05]  /*351f0*/  BSYNC B1 ;  /* 0x0000000000017941 */ /* 0x000fea0003800000 */
.L_x_1392:
        /* <DEDUP_REMOVED lines=13> */
.L_x_1395:
[----:B------:R-:W-:Y:S05]  /*352d0*/  BSYNC B1 ;  /* 0x0000000000017941 */ /* 0x000fea0003800000 */
.L_x_1394:
        /* <DEDUP_REMOVED lines=11> */
.L_x_1397:
[----:B------:R-:W-:Y:S05]  /*35390*/  BSYNC B1 ;  /* 0x0000000000017941 */ /* 0x000fea0003800000 */
.L_x_1396:
        /* <DEDUP_REMOVED lines=9> */
.L_x_1399:
[----:B------:R-:W-:Y:S05]  /*35430*/  BSYNC B1 ;  /* 0x0000000000017941 */ /* 0x000fea0003800000 */
.L_x_1398:
        /* <DEDUP_REMOVED lines=10> */
.L_x_1401:
[----:B------:R-:W-:Y:S05]  /*354e0*/  BSYNC B1 ;  /* 0x0000000000017941 */ /* 0x000fea0003800000 */
.L_x_1400:
        /* <DEDUP_REMOVED lines=14> */
.L_x_1403:
[----:B------:R-:W-:Y:S05]  /*355d0*/  BSYNC B1 ;  /* 0x0000000000017941 */ /* 0x000fea0003800000 */
.L_x_1402:
        /* <DEDUP_REMOVED lines=13> */
.L_x_1405:
[----:B------:R-:W-:Y:S05]  /*356b0*/  BSYNC B1 ;  /* 0x0000000000017941 */ /* 0x000fea0003800000 */
.L_x_1404:
        /* <DEDUP_REMOVED lines=9> */
.L_x_1407:
[----:B------:R-:W-:Y:S05]  /*35750*/  BSYNC B1 ;  /* 0x0000000000017941 */ /* 0x000fea0003800000 */
.L_x_1406:
        /* <DEDUP_REMOVED lines=10> */
.L_x_1409:
[----:B------:R-:W-:Y:S05]  /*35800*/  BSYNC B1 ;  /* 0x0000000000017941 */ /* 0x000fea0003800000 */
.L_x_1408:
        /* <DEDUP_REMOVED lines=12> */
.L_x_1411:
[----:B------:R-:W-:Y:S05]  /*358d0*/  BSYNC B1 ;  /* 0x0000000000017941 */ /* 0x000fea0003800000 */
.L_x_1410:
        /* <DEDUP_REMOVED lines=10> */
.L_x_1413:
[----:B------:R-:W-:Y:S05]  /*35980*/  BSYNC B1 ;  /* 0x0000000000017941 */ /* 0x000fea0003800000 */
.L_x_1412:
        /* <DEDUP_REMOVED lines=9> */
.L_x_1415:
[----:B------:R-:W-:Y:S05]  /*35a20*/  BSYNC B1 ;  /* 0x0000000000017941 */ /* 0x000fea0003800000 */
.L_x_1414:
        /* <DEDUP_REMOVED lines=10> */
.L_x_1417:
[----:B------:R-:W-:Y:S05]  /*35ad0*/  BSYNC B1 ;  /* 0x0000000000017941 */ /* 0x000fea0003800000 */
.L_x_1416:
        /* <DEDUP_REMOVED lines=13> */
.L_x_1419:
[----:B------:R-:W-:Y:S05]  /*35bb0*/  BSYNC B1 ;  /* 0x0000000000017941 */ /* 0x000fea0003800000 */
.L_x_1418:
        /* <DEDUP_REMOVED lines=11> */
.L_x_1421:
[----:B------:R-:W-:Y:S05]  /*35c70*/  BSYNC B1 ;  /* 0x0000000000017941 */ /* 0x000fea0003800000 */
.L_x_1420:
        /* <DEDUP_REMOVED lines=9> */
.L_x_1423:
[----:B------:R-:W-:Y:S05]  /*35d10*/  BSYNC B1 ;  /* 0x0000000000017941 */ /* 0x000fea0003800000 */
.L_x_1422:
        /* <DEDUP_REMOVED lines=10> */
.L_x_1425:
[----:B------:R-:W-:Y:S05]  /*35dc0*/  BSYNC B1 ;  /* 0x0000000000017941 */ /* 0x000fea0003800000 */
.L_x_1424:
        /* <DEDUP_REMOVED lines=14> */
.L_x_1427:
[----:B------:R-:W-:Y:S05]  /*35eb0*/  BSYNC B1 ;  /* 0x0000000000017941 */ /* 0x000fea0003800000 */
.L_x_1426:
        /* <DEDUP_REMOVED lines=13> */
.L_x_1429:
[----:B------:R-:W-:Y:S05]  /*35f90*/  BSYNC B1 ;  /* 0x0000000000017941 */ /* 0x000fea0003800000 */
.L_x_1428:
        /* <DEDUP_REMOVED lines=9> */
.L_x_1431:
[----:B------:R-:W-:Y:S05]  /*36030*/  BSYNC B1 ;  /* 0x0000000000017941 */ /* 0x000fea0003800000 */
.L_x_1430:
        /* <DEDUP_REMOVED lines=10> */
.L_x_1433:
[----:B------:R-:W-:Y:S05]  /*360e0*/  BSYNC B1 ;  /* 0x0000000000017941 */ /* 0x000fea0003800000 */
.L_x_1432:
        /* <DEDUP_REMOVED lines=12> */
.L_x_1435:
[----:B------:R-:W-:Y:S05]  /*361b0*/  BSYNC B1 ;  /* 0x0000000000017941 */ /* 0x000fea0003800000 */
.L_x_1434:
        /* <DEDUP_REMOVED lines=10> */
.L_x_1437:
[----:B------:R-:W-:Y:S05]  /*36260*/  BSYNC B1 ;  /* 0x0000000000017941 */ /* 0x000fea0003800000 */
.L_x_1436:
        /* <DEDUP_REMOVED lines=9> */
.L_x_1439:
[----:B------:R-:W-:Y:S05]  /*36300*/  BSYNC B1 ;  /* 0x0000000000017941 */ /* 0x000fea0003800000 */
.L_x_1438:
        /* <DEDUP_REMOVED lines=10> */
.L_x_1441:
[----:B------:R-:W-:Y:S05]  /*363b0*/  BSYNC B1 ;  /* 0x0000000000017941 */ /* 0x000fea0003800000 */
.L_x_1440:
        /* <DEDUP_REMOVED lines=13> */
.L_x_1443:
[----:B------:R-:W-:Y:S05]  /*36490*/  BSYNC B1 ;  /* 0x0000000000017941 */ /* 0x000fea0003800000 */
.L_x_1442:
        /* <DEDUP_REMOVED lines=11> */
.L_x_1445:
[----:B------:R-:W-:Y:S05]  /*36550*/  BSYNC B1 ;  /* 0x0000000000017941 */ /* 0x000fea0003800000 */
.L_x_1444:
        /* <DEDUP_REMOVED lines=9> */
.L_x_1447:
[----:B------:R-:W-:Y:S05]  /*365f0*/  BSYNC B1 ;  /* 0x0000000000017941 */ /* 0x000fea0003800000 */
.L_x_1446:
        /* <DEDUP_REMOVED lines=10> */
.L_x_1449:
[----:B------:R-:W-:Y:S05]  /*366a0*/  BSYNC B1 ;  /* 0x0000000000017941 */ /* 0x000fea0003800000 */
.L_x_1448:
        /* <DEDUP_REMOVED lines=14> */
.L_x_1451:
[----:B------:R-:W-:Y:S05]  /*36790*/  BSYNC B1 ;  /* 0x0000000000017941 */ /* 0x000fea0003800000 */
.L_x_1450:
        /* <DEDUP_REMOVED lines=13> */
.L_x_1453:
[----:B------:R-:W-:Y:S05]  /*36870*/  BSYNC B1 ;  /* 0x0000000000017941 */ /* 0x000fea0003800000 */
.L_x_1452:
        /* <DEDUP_REMOVED lines=9> */
.L_x_1455:
[----:B------:R-:W-:Y:S05]  /*36910*/  BSYNC B1 ;  /* 0x0000000000017941 */ /* 0x000fea0003800000 */
.L_x_1454:
        /* <DEDUP_REMOVED lines=10> */
.L_x_1457:
[----:B------:R-:W-:Y:S05]  /*369c0*/  BSYNC B1 ;  /* 0x0000000000017941 */ /* 0x000fea0003800000 */
.L_x_1456:
        /* <DEDUP_REMOVED lines=12> */
.L_x_1459:
[----:B------:R-:W-:Y:S05]  /*36a90*/  BSYNC B1 ;  /* 0x0000000000017941 */ /* 0x000fea0003800000 */
.L_x_1458:
        /* <DEDUP_REMOVED lines=10> */
.L_x_1461:
[----:B------:R-:W-:Y:S05]  /*36b40*/  BSYNC B1 ;  /* 0x0000000000017941 */ /* 0x000fea0003800000 */
.L_x_1460:
        /* <DEDUP_REMOVED lines=9> */
.L_x_1463:
[----:B------:R-:W-:Y:S05]  /*36be0*/  BSYNC B1 ;  /* 0x0000000000017941 */ /* 0x000fea0003800000 */
.L_x_1462:
        /* <DEDUP_REMOVED lines=10> */
.L_x_1465:
[----:B------:R-:W-:Y:S05]  /*36c90*/  BSYNC B1 ;  /* 0x0000000000017941 */ /* 0x000fea0003800000 */
.L_x_1464:
        /* <DEDUP_REMOVED lines=13> */
.L_x_1467:
[----:B------:R-:W-:Y:S05]  /*36d70*/  BSYNC B1 ;  /* 0x0000000000017941 */ /* 0x000fea0003800000 */
.L_x_1466:
        /* <DEDUP_REMOVED lines=11> */
.L_x_1469:
[----:B------:R-:W-:Y:S05]  /*36e30*/  BSYNC B1 ;  /* 0x0000000000017941 */ /* 0x000fea0003800000 */
.L_x_1468:
        /* <DEDUP_REMOVED lines=9> */
.L_x_1471:
[----:B------:R-:W-:Y:S05]  /*36ed0*/  BSYNC B1 ;  /* 0x0000000000017941 */ /* 0x000fea0003800000 */
.L_x_1470:
        /* <DEDUP_REMOVED lines=10> */
.L_x_1473:
[----:B------:R-:W-:Y:S05]  /*36f80*/  BSYNC B1 ;  /* 0x0000000000017941 */ /* 0x000fea0003800000 */
.L_x_1472:
        /* <DEDUP_REMOVED lines=14> */
.L_x_1475:
[----:B------:R-:W-:Y:S05]  /*37070*/  BSYNC B1 ;  /* 0x0000000000017941 */ /* 0x000fea0003800000 */
.L_x_1474:
        /* <DEDUP_REMOVED lines=13> */
.L_x_1477:
[----:B------:R-:W-:Y:S05]  /*37150*/  BSYNC B1 ;  /* 0x0000000000017941 */ /* 0x000fea0003800000 */
.L_x_1476:
        /* <DEDUP_REMOVED lines=9> */
.L_x_1479:
[----:B------:R-:W-:Y:S05]  /*371f0*/  BSYNC B1 ;  /* 0x0000000000017941 */ /* 0x000fea0003800000 */
.L_x_1478:
        /* <DEDUP_REMOVED lines=10> */
.L_x_1481:
[----:B------:R-:W-:Y:S05]  /*372a0*/  BSYNC B1 ;  /* 0x0000000000017941 */ /* 0x000fea0003800000 */
.L_x_1480:
        /* <DEDUP_REMOVED lines=12> */
.L_x_1483:
[----:B------:R-:W-:Y:S05]  /*37370*/  BSYNC B1 ;  /* 0x0000000000017941 */ /* 0x000fea0003800000 */
.L_x_1482:
        /* <DEDUP_REMOVED lines=10> */
.L_x_1485:
[----:B------:R-:W-:Y:S05]  /*37420*/  BSYNC B1 ;  /* 0x0000000000017941 */ /* 0x000fea0003800000 */
.L_x_1484:
        /* <DEDUP_REMOVED lines=9> */
.L_x_1487:
[----:B------:R-:W-:Y:S05]  /*374c0*/  BSYNC B1 ;  /* 0x0000000000017941 */ /* 0x000fea0003800000 */
.L_x_1486:
        /* <DEDUP_REMOVED lines=10> */
.L_x_1489:
[----:B------:R-:W-:Y:S05]  /*37570*/  BSYNC B1 ;  /* 0x0000000000017941 */ /* 0x000fea0003800000 */
.L_x_1488:
        /* <DEDUP_REMOVED lines=13> */
.L_x_1491:
[----:B------:R-:W-:Y:S05]  /*37650*/  BSYNC B1 ;  /* 0x0000000000017941 */ /* 0x000fea0003800000 */
.L_x_1490:
        /* <DEDUP_REMOVED lines=11> */
.L_x_1493:
[----:B------:R-:W-:Y:S05]  /*37710*/  BSYNC B1 ;  /* 0x0000000000017941 */ /* 0x000fea0003800000 */
.L_x_1492:
        /* <DEDUP_REMOVED lines=9> */
.L_x_1495:
[----:B------:R-:W-:Y:S05]  /*377b0*/  BSYNC B1 ;  /* 0x0000000000017941 */ /* 0x000fea0003800000 */
.L_x_1494:
        /* <DEDUP_REMOVED lines=10> */
.L_x_1497:
[----:B------:R-:W-:Y:S05]  /*37860*/  BSYNC B1 ;  /* 0x0000000000017941 */ /* 0x000fea0003800000 */
.L_x_1496:
        /* <DEDUP_REMOVED lines=14> */
.L_x_1499:
[----:B------:R-:W-:Y:S05]  /*37950*/  BSYNC B1 ;  /* 0x0000000000017941 */ /* 0x000fea0003800000 */
.L_x_1498:
        /* <DEDUP_REMOVED lines=13> */
.L_x_1501:
[----:B------:R-:W-:Y:S05]  /*37a30*/  BSYNC B1 ;  /* 0x0000000000017941 */ /* 0x000fea0003800000 */
.L_x_1500:
        /* <DEDUP_REMOVED lines=9> */
.L_x_1503:
[----:B------:R-:W-:Y:S05]  /*37ad0*/  BSYNC B1 ;  /* 0x0000000000017941 */ /* 0x000fea0003800000 */
.L_x_1502:
        /* <DEDUP_REMOVED lines=10> */
.L_x_1505:
[----:B------:R-:W-:Y:S05]  /*37b80*/  BSYNC B1 ;  /* 0x0000000000017941 */ /* 0x000fea0003800000 */
.L_x_1504:
        /* <DEDUP_REMOVED lines=12> */
.L_x_1507:
[----:B------:R-:W-:Y:S05]  /*37c50*/  BSYNC B1 ;  /* 0x0000000000017941 */ /* 0x000fea0003800000 */
.L_x_1506:
        /* <DEDUP_REMOVED lines=10> */
.L_x_1509:
[----:B------:R-:W-:Y:S05]  /*37d00*/  BSYNC B1 ;  /* 0x0000000000017941 */ /* 0x000fea0003800000 */
.L_x_1508:
        /* <DEDUP_REMOVED lines=9> */
.L_x_1511:
[----:B------:R-:W-:Y:S05]  /*37da0*/  BSYNC B1 ;  /* 0x0000000000017941 */ /* 0x000fea0003800000 */
.L_x_1510:
        /* <DEDUP_REMOVED lines=10> */
.L_x_1513:
[----:B------:R-:W-:Y:S05]  /*37e50*/  BSYNC B1 ;  /* 0x0000000000017941 */ /* 0x000fea0003800000 */
.L_x_1512:
        /* <DEDUP_REMOVED lines=13> */
.L_x_1515:
[----:B------:R-:W-:Y:S05]  /*37f30*/  BSYNC B1 ;  /* 0x0000000000017941 */ /* 0x000fea0003800000 */
.L_x_1514:
        /* <DEDUP_REMOVED lines=11> */
.L_x_1517:
[----:B------:R-:W-:Y:S05]  /*37ff0*/  BSYNC B1 ;  /* 0x0000000000017941 */ /* 0x000fea0003800000 */
.L_x_1516:
        /* <DEDUP_REMOVED lines=9> */
.L_x_1519:
[----:B------:R-:W-:Y:S05]  /*38090*/  BSYNC B1 ;  /* 0x0000000000017941 */ /* 0x000fea0003800000 */
.L_x_1518:
        /* <DEDUP_REMOVED lines=10> */
.L_x_1521:
[----:B------:R-:W-:Y:S05]  /*38140*/  BSYNC B1 ;  /* 0x0000000000017941 */ /* 0x000fea0003800000 */
.L_x_1520:
        /* <DEDUP_REMOVED lines=14> */
.L_x_1523:
[----:B------:R-:W-:Y:S05]  /*38230*/  BSYNC B1 ;  /* 0x0000000000017941 */ /* 0x000fea0003800000 */
.L_x_1522:
        /* <DEDUP_REMOVED lines=13> */
.L_x_1525:
[----:B------:R-:W-:Y:S05]  /*38310*/  BSYNC B1 ;  /* 0x0000000000017941 */ /* 0x000fea0003800000 */
.L_x_1524:
        /* <DEDUP_REMOVED lines=9> */
.L_x_1527:
[----:B------:R-:W-:Y:S05]  /*383b0*/  BSYNC B1 ;  /* 0x0000000000017941 */ /* 0x000fea0003800000 */
.L_x_1526:
        /* <DEDUP_REMOVED lines=10> */
.L_x_1529:
[----:B------:R-:W-:Y:S05]  /*38460*/  BSYNC B1 ;  /* 0x0000000000017941 */ /* 0x000fea0003800000 */
.L_x_1528:
        /* <DEDUP_REMOVED lines=12> */
.L_x_1531:
[----:B------:R-:W-:Y:S05]  /*38530*/  BSYNC B1 ;  /* 0x0000000000017941 */ /* 0x000fea0003800000 */
.L_x_1530:
        /* <DEDUP_REMOVED lines=10> */
.L_x_1533:
[----:B------:R-:W-:Y:S05]  /*385e0*/  BSYNC B1 ;  /* 0x0000000000017941 */ /* 0x000fea0003800000 */
.L_x_1532:
        /* <DEDUP_REMOVED lines=9> */
.L_x_1535:
[----:B------:R-:W-:Y:S05]  /*38680*/  BSYNC B1 ;  /* 0x0000000000017941 */ /* 0x000fea0003800000 */
.L_x_1534:
[----:B------:R-:W-:Y:S01]  /*38690*/  @!P2 IMAD R5, R136, R17, R4 ;  /* 0x000000118805a224 */ /* 0x000fe200078e0204 */
        /* <DEDUP_REMOVED lines=9> */
.L_x_1537:
[----:B------:R-:W-:Y:S05]  /*38730*/  BSYNC B1 ;  /* 0x0000000000017941 */ /* 0x000fea0003800000 */
.L_x_1536:
        /* <DEDUP_REMOVED lines=9> */
[----:B-1----:R-:W-:Y:S05]  /*387d0*/  @P6 BRA `(.L_x_1539) ;  /* 0x00000000000c6947 */ /* 0x002fea0003800000 */
[----:B------:R-:W0:Y:S02]  /*387e0*/  LDG.E.U8 R16, desc[UR50][R14.64+0x1e0] ;  /* 0x0001e0320e107981 */ /* 0x000e24000c1e1100 */
[----:B0-----:R-:W-:-:S05]  /*387f0*/  PRMT R5, R16, 0x8880, RZ ;  /* 0x0000888010057816 */ /* 0x001fca00000000ff */
[----:B------:R-:W-:-:S07]  /*38800*/  IMAD R4, R5, R18, RZ ;  /* 0x0000001205047224 */ /* 0x000fce00078e02ff */
.L_x_1539:
[----:B------:R-:W-:Y:S05]  /*38810*/  BSYNC B1 ;  /* 0x0000000000017941 */ /* 0x000fea0003800000 */
.L_x_1538:
[----:B------:R-:W-:Y:S01]  /*38820*/  ISETP.LT.OR P3, PT, R0, 0x1f1, !P0 ;  /* 0x000001f10000780c */ /* 0x000fe20004761670 */
[----:B------:R-:W-:-:S12]  /*38830*/  BSSY B1, `(.L_x_1540) ;  /* 0x000000a000017945 */ /* 0x000fd80003800000 */
[----:B------:R-:W-:-:S04]  /*38840*/  @!P3 IADD3 R26, P5, P6, R27, UR46, R2 ;  /* 0x0000002e1b1abc10 */ /* 0x000fc8000febe002 */
[----:B------:R-:W-:Y:S02]  /*38850*/  @!P3 IADD3.X R27, R23, UR45, R3, P5, P6 ;  /* 0x0000002d171bbc10 */ /* 0x000fe4000afec403 */
[----:B------:R-:W-:-:S13]  /*38860*/  ISETP.NE.AND P6, PT, R28, RZ, PT ;  /* 0x000000ff1c00720c */ /* 0x000fda0003fc5270 */
[----:B0-----:R-:W-:-:S05]  /*38870*/  @!P6 IMAD R5, R138, R17, R4 ;  /* 0x000000118a05e224 */ /* 0x001fca00078e0204 */
[----:B------:R0:W-:Y:S01]  /*38880*/  @!P6 STG.E.U8 desc[UR50][R24.64+0x1e0], R5 ;  /* 0x0001e0051800e986 */ /* 0x0001e2000c101132 */
[----:B------:R-:W-:Y:S05]  /*38890*/  @P4 BRA `(.L_x_1541) ;  /* 0x00000000000c4947 */ /* 0x000fea0003800000 */
[----:B------:R-:W0:Y:S02]  /*388a0*/  LDG.E.U8 R16, desc[UR50][R14.64+0x1e1] ;  /* 0x0001e1320e107981 */ /* 0x000e24000c1e1100 */
[----:B0-----:R-:W-:-:S05]  /*388b0*/  PRMT R5, R16, 0x8880, RZ ;  /* 0x0000888010057816 */ /* 0x001fca00000000ff */
[----:B------:R-:W-:-:S07]  /*388c0*/  IMAD R4, R5, R18, RZ ;  /* 0x0000001205047224 */ /* 0x000fce00078e02ff */
.L_x_1541:
[----:B------:R-:W-:Y:S05]  /*388d0*/  BSYNC B1 ;  /* 0x0000000000017941 */ /* 0x000fea0003800000 */
.L_x_1540:
        /* <DEDUP_REMOVED lines=9> */
.L_x_1543:
[----:B------:R-:W-:Y:S05]  /*38970*/  BSYNC B1 ;  /* 0x0000000000017941 */ /* 0x000fea0003800000 */
.L_x_1542:
        /* <DEDUP_REMOVED lines=10> */
.L_x_1545:
[----:B------:R-:W-:Y:S05]  /*38a20*/  BSYNC B1 ;  /* 0x0000000000017941 */ /* 0x000fea0003800000 */
.L_x_1544:
[----:B------:R-:W-:Y:S01]  /*38a30*/  @!P5 IMAD R141, R141, R17, R4 ;  /* 0x000000118d8dd224 */ /* 0x000fe200078e0204 */
[----:B------:R-:W-:Y:S01]  /*38a40*/  ISETP.LT.OR P4, PT, R0, 0x1f2, !P0 ;  /* 0x000001f20000780c */ /* 0x000fe20004781670 */
[----:B------:R-:W-:Y:S01]  /*38a50*/  BSSY B1, `(.L_x_1546) ;  /* 0x000000a000017945 */ /* 0x000fe20003800000 */
[----:B0-----:R-:W-:Y:S02]  /*38a60*/  P2R R5, PR, RZ, 0x4 ;  /* 0x00000004ff057803 */ /* 0x001fe40000000000 */
[----:B------:R0:W-:Y:S09]  /*38a70*/  @!P5 STG.E.U8 desc[UR50][R8.64+0x1e9], R141 ;  /* 0x0001e98d0800d986 */ /* 0x0001f2000c101132 */
[----:B------:R-:W-:-:S04]  /*38a80*/  @!P4 IADD3 R10, P2, P6, R11, UR46, R2 ;  /* 0x0000002e0b0acc10 */ /* 0x000fc8000fe5e002 */
[----:B------:R-:W-:Y:S02]  /*38a90*/  @!P4 IADD3.X R11, R23, UR45, R3, P2, P6 ;  /* 0x0000002d170bcc10 */ /* 0x000fe400097ec403 */
[----:B------:R-:W-:Y:S01]  /*38aa0*/  ISETP.NE.AND P2, PT, R5, RZ, PT ;  /* 0x000000ff0500720c */ /* 0x000fe20003f45270 */
[----:B0-----:R-:W-:-:S12]  /*38ab0*/  @P1 BRA `(.L_x_1547) ;  /* 0x00000000000c1947 */ /* 0x001fd80003800000 */
[----:B------:R-:W2:Y:S02]  /*38ac0*/  LDG.E.U8 R16, desc[UR50][R14.64+0x1e8] ;  /* 0x0001e8320e107981 */ /* 0x000ea4000c1e1100 */
[----:B--2---:R-:W-:-:S05]  /*38ad0*/  PRMT R5, R16, 0x8880, RZ ;  /* 0x0000888010057816 */ /* 0x004fca00000000ff */
[----:B------:R-:W-:-:S07]  /*38ae0*/  IMAD R4, R5, R18, RZ ;  /* 0x0000001205047224 */ /* 0x000fce00078e02ff */
.L_x_1547:
[----:B------:R-:W-:Y:S05]  /*38af0*/  BSYNC B1 ;  /* 0x0000000000017941 */ /* 0x000fea0003800000 */
.L_x_1546:
[----:B------:R-:W-:Y:S01]  /*38b00*/  @!P1 IMAD R5, R142, R17, R4 ;  /* 0x000000118e059224 */ /* 0x000fe200078e0204 */
[----:B------:R-:W-:Y:S01]  /*38b10*/  LOP3.LUT P5, RZ, R22, 0x2, RZ, 0xc0, !PT ;  /* 0x0000000216ff7812 */ /* 0x000fe200078ac0ff */
[----:B------:R-:W-:Y:S03]  /*38b20*/  BSSY B1, `(.L_x_1548) ;  /* 0x0000007000017945 */ /* 0x000fe60003800000 */
[----:B------:R0:W-:Y:S01]  /*38b30*/  @!P1 STG.E.U8 desc[UR50][R20.64+0x1e8], R5 ;  /* 0x0001e80514009986 */ /* 0x0001e2000c101132 */
[----:B------:R-:W-:Y:S01]  /*38b40*/  ISETP.LT.OR P1, PT, R0, 0x1f1, !P5 ;  /* 0x000001f10000780c */ /* 0x000fe20006f21670 */
[----:B------:R-:W-:-:S12]  /*38b50*/  @P2 BRA `(.L_x_1549) ;  /* 0x00000000000c2947 */ /* 0x000fd80003800000 */
[----:B------:R-:W0:Y:S02]  /*38b60*/  LDG.E.U8 R16, desc[UR50][R14.64+0x1e9] ;  /* 0x0001e9320e107981 */ /* 0x000e24000c1e1100 */
[----:B0-----:R-:W-:-:S05]  /*38b70*/  PRMT R5, R16, 0x8880, RZ ;  /* 0x0000888010057816 */ /* 0x001fca00000000ff */
[----:B------:R-:W-:-:S07]  /*38b80*/  IMAD R4, R5, R18, RZ ;  /* 0x0000001205047224 */ /* 0x000fce00078e02ff */
.L_x_1549:
[----:B------:R-:W-:Y:S05]  /*38b90*/  BSYNC B1 ;  /* 0x0000000000017941 */ /* 0x000fea0003800000 */
.L_x_1548:
[----:B------:R-:W-:Y:S01]  /*38ba0*/  @!P2 IMAD R143, R143, R17, R4 ;  /* 0x000000118f8fa224 */ /* 0x000fe200078e0204 */
[----:B------:R-:W-:Y:S04]  /*38bb0*/  BSSY B1, `(.L_x_1550) ;  /* 0x0000006000017945 */ /* 0x000fe80003800000 */
[----:B------:R1:W-:Y:S01]  /*38bc0*/  @!P2 STG.E.U8 desc[UR50][R12.64+0x1e9], R143 ;  /* 0x0001e98f0c00a986 */ /* 0x0003e2000c101132 */
[----:B------:R-:W-:Y:S05]  /*38bd0*/  @P1 BRA `(.L_x_1551) ;  /* 0x00000000000c1947 */ /* 0x000fea0003800000 */
[----:B------:R-:W0:Y:S02]  /*38be0*/  LDG.E.U8 R16, desc[UR50][R6.64+0x1f0] ;  /* 0x0001f03206107981 */ /* 0x000e24000c1e1100 */
[----:B0-----:R-:W-:-:S05]  /*38bf0*/  PRMT R5, R16, 0x8880, RZ ;  /* 0x0000888010057816 */ /* 0x001fca00000000ff */
[----:B------:R-:W-:-:S07]  /*38c00*/  IMAD R4, R5, R18, RZ ;  /* 0x0000001205047224 */ /* 0x000fce00078e02ff */
.L_x_1551:
[----:B------:R-:W-:Y:S05]  /*38c10*/  BSYNC B1 ;  /* 0x0000000000017941 */ /* 0x000fea0003800000 */
.L_x_1550:
[----:B0-----:R-:W-:Y:S01]  /*38c20*/  @!P1 IMAD R5, R144, R17, R4 ;  /* 0x0000001190059224 */ /* 0x001fe200078e0204 */
[----:B------:R-:W-:Y:S01]  /*38c30*/  BSSY B1, `(.L_x_1552) ;  /* 0x0000008000017945 */ /* 0x000fe20003800000 */
[----:B------:R-:W-:-:S03]  /*38c40*/  ISETP.LT.OR P2, PT, R0, 0x1f9, !P0 ;  /* 0x000001f90000780c */ /* 0x000fc60004741670 */
[----:B------:R0:W-:Y:S01]  /*38c50*/  @!P1 STG.E.U8 desc[UR50][R8.64+0x1f0], R5 ;  /* 0x0001f00508009986 */ /* 0x0001e2000c101132 */
[----:B------:R-:W-:-:S13]  /*38c60*/  ISETP.LT.OR P1, PT, R0, 0x1f2, !P5 ;  /* 0x000001f20000780c */ /* 0x000fda0006f21670 */
[----:B0-----:R-:W-:Y:S05]  /*38c70*/  @P1 BRA `(.L_x_1553) ;  /* 0x00000000000c1947 */ /* 0x001fea0003800000 */
[----:B------:R-:W2:Y:S02]  /*38c80*/  LDG.E.U8 R16, desc[UR50][R6.64+0x1f1] ;  /* 0x0001f13206107981 */ /* 0x000ea4000c1e1100 */
[----:B--2---:R-:W-:-:S05]  /*38c90*/  PRMT R5, R16, 0x8880, RZ ;  /* 0x0000888010057816 */ /* 0x004fca00000000ff */
[----:B------:R-:W-:-:S07]  /*38ca0*/  IMAD R4, R5, R18, RZ ;  /* 0x0000001205047224 */ /* 0x000fce00078e02ff */
.L_x_1553:
[----:B------:R-:W-:Y:S05]  /*38cb0*/  BSYNC B1 ;  /* 0x0000000000017941 */ /* 0x000fea0003800000 */
.L_x_1552:
[----:B------:R-:W-:Y:S01]  /*38cc0*/  @!P1 IMAD R145, R145, R17, R4 ;  /* 0x0000001191919224 */ /* 0x000fe200078e0204 */
[----:B------:R-:W-:Y:S04]  /*38cd0*/  BSSY B1, `(.L_x_1554) ;  /* 0x0000006000017945 */ /* 0x000fe80003800000 */
[----:B------:R0:W-:Y:S01]  /*38ce0*/  @!P1 STG.E.U8 desc[UR50][R8.64+0x1f1], R145 ;  /* 0x0001f19108009986 */ /* 0x0001e2000c101132 */
[----:B------:R-:W-:Y:S05]  /*38cf0*/  @P3 BRA `(.L_x_1555) ;  /* 0x00000000000c3947 */ /* 0x000fea0003800000 */
[----:B------:R-:W2:Y:S02]  /*38d00*/  LDG.E.U8 R16, desc[UR50][R14.64+0x1f0] ;  /* 0x0001f0320e107981 */ /* 0x000ea4000c1e1100 */
[----:B--2---:R-:W-:-:S05]  /*38d10*/  PRMT R5, R16, 0x8880, RZ ;  /* 0x0000888010057816 */ /* 0x004fca00000000ff */
[----:B------:R-:W-:-:S07]  /*38d20*/  IMAD R4, R5, R18, RZ ;  /* 0x0000001205047224 */ /* 0x000fce00078e02ff */
.L_x_1555:
[----:B------:R-:W-:Y:S05]  /*38d30*/  BSYNC B1 ;  /* 0x0000000000017941 */ /* 0x000fea0003800000 */
.L_x_1554:
[----:B------:R-:W-:Y:S01]  /*38d40*/  @!P3 IMAD R5, R146, R17, R4 ;  /* 0x000000119205b224 */ /* 0x000fe200078e0204 */
[----:B------:R-:W-:Y:S04]  /*38d50*/  BSSY B1, `(.L_x_1556) ;  /* 0x0000006000017945 */ /* 0x000fe80003800000 */
[----:B------:R2:W-:Y:S01]  /*38d60*/  @!P3 STG.E.U8 desc[UR50][R26.64+0x1f0], R5 ;  /* 0x0001f0051a00b986 */ /* 0x0005e2000c101132 */
[----:B------:R-:W-:Y:S05]  /*38d70*/  @P4 BRA `(.L_x_1557) ;  /* 0x00000000000c4947 */ /* 0x000fea0003800000 */
[----:B------:R-:W2:Y:S02]  /*38d80*/  LDG.E.U8 R16, desc[UR50][R14.64+0x1f1] ;  /* 0x0001f1320e107981 */ /* 0x000ea4000c1e1100 */
[----:B--2---:R-:W-:-:S05]  /*38d90*/  PRMT R5, R16, 0x8880, RZ ;  /* 0x0000888010057816 */ /* 0x004fca00000000ff */
[----:B------:R-:W-:-:S07]  /*38da0*/  IMAD R4, R5, R18, RZ ;  /* 0x0000001205047224 */ /* 0x000fce00078e02ff */
.L_x_1557:
[----:B------:R-:W-:Y:S05]  /*38db0*/  BSYNC B1 ;  /* 0x0000000000017941 */ /* 0x000fea0003800000 */
.L_x_1556:
[C---:B------:R-:W-:Y:S01]  /*38dc0*/  ISETP.LT.OR P3, PT, R0.reuse, 0x1f9, !P5 ;  /* 0x000001f90000780c */ /* 0x040fe20006f61670 */
[----:B------:R-:W-:Y:S01]  /*38dd0*/  @!P4 IMAD R147, R147, R17, R4 ;  /* 0x000000119393c224 */ /* 0x000fe200078e0204 */
[----:B------:R-:W-:Y:S01]  /*38de0*/  BSSY B1, `(.L_x_1558) ;  /* 0x0000009000017945 */ /* 0x000fe20003800000 */
[----:B-1----:R-:W-:Y:S01]  /*38df0*/  IMAD.U32 R13, RZ, RZ, UR44 ;  /* 0x0000002cff0d7e24 */ /* 0x002fe2000f8e00ff */
[----:B------:R-:W-:Y:S02]  /*38e00*/  ISETP.LT.OR P1, PT, R0, 0x1fa, !P5 ;  /* 0x000001fa0000780c */ /* 0x000fe40006f21670 */
[----:B------:R1:W-:Y:S02]  /*38e10*/  @!P4 STG.E.U8 desc[UR50][R10.64+0x1f1], R147 ;  /* 0x0001f1930a00c986 */ /* 0x0003e4000c101132 */
[----:B------:R-:W-:-:S05]  /*38e20*/  @!P2 IADD3 R12, P4, P5, R13, UR46, R2 ;  /* 0x0000002e0d0cac10 */ /* 0x000fca000fd9e002 */
[----:B------:R-:W-:Y:S08]  /*38e30*/  @P3 BRA `(.L_x_1559) ;  /* 0x00000000000c3947 */ /* 0x000ff00003800000 */
[----:B------:R-:W2:Y:S02]  /*38e40*/  LDG.E.U8 R16, desc[UR50][R6.64+0x1f8] ;  /* 0x0001f83206107981 */ /* 0x000ea4000c1e1100 */
[----:B--2---:R-:W-:-:S05]  /*38e50*/  PRMT R5, R16, 0x8880, RZ ;  /* 0x0000888010057816 */ /* 0x004fca00000000ff */
[----:B------:R-:W-:-:S07]  /*38e60*/  IMAD R4, R5, R18, RZ ;  /* 0x0000001205047224 */ /* 0x000fce00078e02ff */
.L_x_1559:
[----:B------:R-:W-:Y:S05]  /*38e70*/  BSYNC B1 ;  /* 0x0000000000017941 */ /* 0x000fea0003800000 */
.L_x_1558:
[----:B--2---:R-:W-:Y:S01]  /*38e80*/  @!P3 IMAD R5, R148, R17, R4 ;  /* 0x000000119405b224 */ /* 0x004fe200078e0204 */
[----:B------:R-:W-:Y:S01]  /*38e90*/  BSSY B1, `(.L_x_1560) ;  /* 0x0000007000017945 */ /* 0x000fe20003800000 */
[----:B-1----:R-:W-:-:S03]  /*38ea0*/  IMAD.U32 R11, RZ, RZ, UR43 ;  /* 0x0000002bff0b7e24 */ /* 0x002fc6000f8e00ff */
[----:B------:R1:W-:Y:S01]  /*38eb0*/  @!P3 STG.E.U8 desc[UR50][R8.64+0x1f8], R5 ;  /* 0x0001f8050800b986 */ /* 0x0003e2000c101132 */
[----:B------:R-:W-:Y:S05]  /*38ec0*/  @P1 BRA `(.L_x_1561) ;  /* 0x00000000000c1947 */ /* 0x000fea0003800000 */
[----:B------:R-:W1:Y:S02]  /*38ed0*/  LDG.E.U8 R16, desc[UR50][R6.64+0x1f9] ;  /* 0x0001f93206107981 */ /* 0x000e64000c1e1100 */
[----:B-1----:R-:W-:-:S05]  /*38ee0*/  PRMT R5, R16, 0x8880, RZ ;  /* 0x0000888010057816 */ /* 0x002fca00000000ff */
[----:B------:R-:W-:-:S07]  /*38ef0*/  IMAD R4, R5, R18, RZ ;  /* 0x0000001205047224 */ /* 0x000fce00078e02ff */
.L_x_1561:
[----:B------:R-:W-:Y:S05]  /*38f00*/  BSYNC B1 ;  /* 0x0000000000017941 */ /* 0x000fea0003800000 */
.L_x_1560:
[----:B------:R-:W-:Y:S01]  /*38f10*/  @!P1 IMAD R149, R149, R17, R4 ;  /* 0x0000001195959224 */ /* 0x000fe200078e0204 */
[----:B------:R-:W-:Y:S01]  /*38f20*/  BSSY B1, `(.L_x_1562) ;  /* 0x0000007000017945 */ /* 0x000fe20003800000 */
[----:B------:R-:W-:-:S03]  /*38f30*/  @!P2 IADD3.X R13, R11, UR45, R3, P4, P5 ;  /* 0x0000002d0b0dac10 */ /* 0x000fc6000a7ea403 */
[----:B------:R2:W-:Y:S01]  /*38f40*/  @!P1 STG.E.U8 desc[UR50][R8.64+0x1f9], R149 ;  /* 0x0001f99508009986 */ /* 0x0005e2000c101132 */
[----:B------:R-:W-:Y:S05]  /*38f50*/  @P2 BRA `(.L_x_1563) ;  /* 0x00000000000c2947 */ /* 0x000fea0003800000 */
[----:B------:R-:W1:Y:S02]  /*38f60*/  LDG.E.U8 R16, desc[UR50][R14.64+0x1f8] ;  /* 0x0001f8320e107981 */ /* 0x000e64000c1e1100 */
[----:B-1----:R-:W-:-:S05]  /*38f70*/  PRMT R5, R16, 0x8880, RZ ;  /* 0x0000888010057816 */ /* 0x002fca00000000ff */
[----:B------:R-:W-:-:S07]  /*38f80*/  IMAD R4, R5, R18, RZ ;  /* 0x0000001205047224 */ /* 0x000fce00078e02ff */
.L_x_1563:
[----:B------:R-:W-:Y:S05]  /*38f90*/  BSYNC B1 ;  /* 0x0000000000017941 */ /* 0x000fea0003800000 */
.L_x_1562:
[----:B-1----:R-:W-:Y:S01]  /*38fa0*/  @!P2 IMAD R5, R150, R17, R4 ;  /* 0x000000119605a224 */ /* 0x002fe200078e0204 */
[----:B------:R-:W-:Y:S01]  /*38fb0*/  ISETP.LT.OR P0, PT, R0, 0x1fa, !P0 ;  /* 0x000001fa0000780c */ /* 0x000fe20004701670 */
[----:B------:R-:W-:Y:S03]  /*38fc0*/  BSSY B1, `(.L_x_1564) ;  /* 0x0000006000017945 */ /* 0x000fe60003800000 */
[----:B------:R1:W-:Y:S09]  /*38fd0*/  @!P2 STG.E.U8 desc[UR50][R12.64+0x1f8], R5 ;  /* 0x0001f8050c00a986 */ /* 0x0003f2000c101132 */
[----:B------:R-:W-:Y:S05]  /*38fe0*/  @P0 BRA `(.L_x_1565) ;  /* 0x00000000000c0947 */ /* 0x000fea0003800000 */
[----:B------:R-:W1:Y:S02]  /*38ff0*/  LDG.E.U8 R16, desc[UR50][R14.64+0x1f9] ;  /* 0x0001f9320e107981 */ /* 0x000e64000c1e1100 */
[----:B-1----:R-:W-:-:S05]  /*39000*/  PRMT R5, R16, 0x8880, RZ ;  /* 0x0000888010057816 */ /* 0x002fca00000000ff */
[----:B------:R-:W-:-:S07]  /*39010*/  IMAD R4, R5, R18, RZ ;  /* 0x0000001205047224 */ /* 0x000fce00078e02ff */
.L_x_1565:
[----:B------:R-:W-:Y:S05]  /*39020*/  BSYNC B1 ;  /* 0x0000000000017941 */ /* 0x000fea0003800000 */
.L_x_1564:
[----:B------:R-:W-:Y:S01]  /*39030*/  IMAD R151, R151, R17, R4 ;  /* 0x0000001197977224 */ /* 0x000fe200078e0204 */
[----:B------:R-:W-:Y:S06]  /*39040*/  @P0 BRA `(.L_x_1566) ;  /* 0x0000013000380947 */ /* 0x000fec0003800000 */
[----:B-1----:R-:W-:Y:S02]  /*39050*/  IMAD.U32 R5, RZ, RZ, UR44 ;  /* 0x0000002cff057e24 */ /* 0x002fe4000f8e00ff */
[----:B------:R-:W-:-:S03]  /*39060*/  IMAD.U32 R7, RZ, RZ, UR43 ;  /* 0x0000002bff077e24 */ /* 0x000fc6000f8e00ff */
[----:B------:R-:W-:-:S04]  /*39070*/  IADD3 R2, P0, P1, R5, UR46, R2 ;  /* 0x0000002e05027c10 */ /* 0x000fc8000f91e002 */
[----:B------:R-:W-:-:S05]  /*39080*/  IADD3.X R3, R7, UR45, R3, P0, P1 ;  /* 0x0000002d07037c10 */ /* 0x000fca00087e2403 */
[----:B------:R3:W-:Y:S01]  /*39090*/  STG.E.U8 desc[UR50][R2.64+0x1f9], R151 ;  /* 0x0001f99702007986 */ /* 0x0007e2000c101132 */
[----:B------:R-:W-:Y:S05]  /*390a0*/  BRA `(.L_x_1566) ;  /* 0x0000013000207947 */ /* 0x000fea0003800000 */
.L_x_29:
[----:B------:R-:W2:Y:S01]  /*390b0*/  LDL.LU R196, [R1+0x800] ;  /* 0x0008000001c47983 */ /* 0x000ea20000300800 */
[----:B------:R-:W-:Y:S01]  /*390c0*/  ISETP.GE.AND P2, PT, R23, 0x89, PT ;  /* 0x000000891700780c */ /* 0x000fe20003f46270 */
[----:B------:R-:W-:Y:S02]  /*390d0*/  ULDC.64 UR4, c[0x0][0x5c0] ;  /* 0x0001700000047ab9 */ /* 0x000fe40000000a00 */
[----:B------:R-:W3:Y:S04]  /*390e0*/  LDL.LU R5, [R1+0x804] ;  /* 0x0008040001057983 */ /* 0x000ee80000300800 */
[----:B------:R-:W4:Y:S04]  /*390f0*/  LDL.LU R6, [R1+0x808] ;  /* 0x0008080001067983 */ /* 0x000f280000300800 */
[----:B------:R-:W5:Y:S04]  /*39100*/  LDL.LU R195, [R1+0x80c] ;  /* 0x00080c0001c37983 */ /* 0x000f680000300800 */
[----:B------:R-:W5:Y:S04]  /*39110*/  LDL.LU R194, [R1+0x810] ;  /* 0x0008100001c27983 */ /* 0x000f680000300800 */
[----:B------:R-:W5:Y:S04]  /*39120*/  LDL.LU R193, [R1+0x814] ;  /* 0x0008140001c17983 */ /* 0x000f680000300800 */
[----:B------:R-:W5:Y:S04]  /*39130*/  LDL.LU R192, [R1+0x818] ;  /* 0x0008180001c07983 */ /* 0x000f680000300800 */
[----:B------:R-:W5:Y:S04]  /*39140*/  LDL.LU R191, [R1+0x81c] ;  /* 0x00081c0001bf7983 */ /* 0x000f680000300800 */
[----:B------:R-:W5:Y:S04]  /*39150*/  LDL.LU R190, [R1+0x820] ;  /* 0x0008200001be7983 */ /* 0x000f680000300800 */
[----:B------:R-:W5:Y:S04]  /*39160*/  LDL.LU R189, [R1+0x824] ;  /* 0x0008240001bd7983 */ /* 0x000f680000300800 */
[----:B------:R-:W5:Y:S01]  /*39170*/  LDL.LU R188, [R1+0x828] ;  /* 0x0008280001bc7983 */ /* 0x000f620000300800 */
[----:B------:R-:W-:-:S02]  /*39180*/  ISETP.LT.OR P5, PT, R0, 0x9, !P2 ;  /* 0x000000090000780c */ /* 0x000fc400057a1670 */
[----:B------:R-:W-:Y:S01]  /*39190*/  ISETP.LT.OR P4, PT, R0, 0xa, !P2 ;  /* 0x0000000a0000780c */ /* 0x000fe20005781670 */
[----:B------:R-:W5:Y:S01]  /*391a0*/  LDL.LU R187, [R1+0x82c] ;  /* 0x00082c0001bb7983 */ /* 0x000f620000300800 */
[----:B------:R-:W-:Y:S01]  /*391b0*/  IADD3 R2, P0, R2, UR4, RZ ;  /* 0x0000000402027c10 */ /* 0x000fe2000ff1e0ff */
[----:B------:R-:W-:Y:S02]  /*391c0*/  IMAD.U32 R14, RZ, RZ, UR44 ;  /* 0x0000002cff0e7e24 */ /* 0x000fe4000f8e00ff */
[----:B------:R-:W-:Y:S01]  /*391d0*/  IMAD.U32 R4, RZ, RZ, UR43 ;  /* 0x0000002bff047e24 */ /* 0x000fe2000f8e00ff */
[----:B------:R-:W-:Y:S01]  /*391e0*/  IADD3.X R3, R10, UR5, RZ, P0, !PT ;  /* 0x000000050a037c10 */ /* 0x000fe200087fe4ff */
[----:B------:R-:W-:Y:S01]  /*391f0*/  IMAD.U32 R20, RZ, RZ, UR44 ;  /* 0x0000002cff147e24 */ /* 0x000fe2000f8e00ff */
[----:B------:R-:W-:Y:S01]  /*39200*/  ISETP.GE.AND P1, PT, R23, 0x1, PT ;  /* 0x000000011700780c */ /* 0x000fe20003f26270 */
[----:B------:R-:W5:Y:S02]  /*39210*/  LDL.LU R186, [R1+0x830] ;  /* 0x0008300001ba7983 */ /* 0x000f640000300800 */
[----:B------:R-:W-:Y:S01]  /*39220*/  @!P5 IADD3 R14, P0, P3, R14, UR42, R2 ;  /* 0x0000002a0e0edc10 */ /* 0x000fe2000fb1e002 */
[----:B------:R-:W-:Y:S01]  /*39230*/  IMAD.U32 R198, RZ, RZ, UR44 ;  /* 0x0000002cffc67e24 */ /* 0x000fe2000f8e00ff */
[----:B------:R-:W5:Y:S02]  /*39240*/  LDL.LU R185, [R1+0x834] ;  /* 0x0008340001b97983 */ /* 0x000f640000300800 */
[----:B------:R-:W-:-:S02]  /*39250*/  @!P5 IADD3.X R15, R4, UR41, R3, P0, P3 ;  /* 0x00000029040fdc10 */ /* 0x000fc400087e6403 */
[----:B------:R-:W-:Y:S01]  /*39260*/  @!P4 IADD3 R20, P0, P3, R20, UR42, R2 ;  /* 0x0000002a1414cc10 */ /* 0x000fe2000fb1e002 */
[----:B------:R-:W5:Y:S03]  /*39270*/  LDL.LU R184, [R1+0x838] ;  /* 0x0008380001b87983 */ /* 0x000f660000300800 */
[----:B------:R-:W-:Y:S01]  /*39280*/  @!P4 IADD3.X R21, R4, UR41, R3, P0, P3 ;  /* 0x000000290415cc10 */ /* 0x000fe200087e6403 */
[----:B------:R-:W5:Y:S01]  /*39290*/  LDL.LU R183, [R1+0x83c] ;  /* 0x00083c0001b77983 */ /* 0x000f620000300800 */
[C---:B------:R-:W-:Y:S02]  /*392a0*/  ISETP.LT.OR P0, PT, R0.reuse, 0x1, !P1 ;  /* 0x000000010000780c */ /* 0x040fe40004f01670 */
[C---:B------:R-:W-:Y:S01]  /*392b0*/  ISETP.LT.OR P4, PT, R0.reuse, 0x11, !P2 ;  /* 0x000000110000780c */ /* 0x040fe20005781670 */
[----:B------:R-:W5:Y:S01]  /*392c0*/  LDL.LU R182, [R1+0x840] ;  /* 0x0008400001b67983 */ /* 0x000f620000300800 */
[----:B------:R-:W-:-:S03]  /*392d0*/  ISETP.LT.OR P5, PT, R0, 0x12, !P2 ;  /* 0x000000120000780c */ /* 0x000fc600057a1670 */
[----:B------:R-:W5:Y:S04]  /*392e0*/  LDL.LU R181, [R1+0x844] ;  /* 0x0008440001b57983 */ /* 0x000f680000300800 */
        /* <DEDUP_REMOVED lines=20> */
[----:B------:R-:W5:Y:S04]  /*39430*/  LDL R160, [R1+0x898] ;  /* 0x0008980001a07983 */ /* 0x000f680000100800 */
        /* <DEDUP_REMOVED lines=35> */
[----:B--2---:R-:W-:-:S03]  /*39670*/  @!P0 IMAD R4, R196, R17, RZ ;  /* 0x00000011c4048224 */ /* 0x004fc600078e02ff */
[----:B------:R-:W2:Y:S04]  /*39680*/  LDL.LU R208, [R1+0x9d0] ;  /* 0x0009d00001d07983 */ /* 0x000ea80000300800 */
[----:B------:R0:W-:Y:S01]  /*39690*/  @!P0 STG.E.U8 desc[UR50][R2.64], R4 ;  /* 0x0000000402008986 */ /* 0x0001e2000c101132 */
[----:B------:R-:W-:Y:S01]  /*396a0*/  @!P4 IADD3 R198, P0, P3, R198, UR42, R2 ;  /* 0x0000002ac6c6cc10 */ /* 0x000fe2000fb1e002 */
[----:B------:R-:W-:Y:S02]  /*396b0*/  IMAD.U32 R196, RZ, RZ, UR44 ;  /* 0x0000002cffc47e24 */ /* 0x000fe4000f8e00ff */
[----:B------:R-:W2:Y:S04]  /*396c0*/  LDL.LU R13, [R1+0x9d4] ;  /* 0x0009d400010d7983 */ /* 0x000ea80000300800 */
[----:B------:R-:W2:Y:S01]  /*396d0*/  LDL.LU R12, [R1+0x9d8] ;  /* 0x0009d800010c7983 */ /* 0x000ea20000300800 */
[----:B0-----:R-:W-:-:S03]  /*396e0*/  IMAD.U32 R4, RZ, RZ, UR43 ;  /* 0x0000002bff047e24 */ /* 0x001fc6000f8e00ff */
[----:B------:R-:W2:Y:S02]  /*396f0*/  LDL.LU R207, [R1+0x9dc] ;  /* 0x0009dc0001cf7983 */ /* 0x000ea40000300800 */
[----:B------:R-:W-:Y:S02]  /*39700*/  @!P4 IADD3.X R199, R4, UR41, R3, P0, P3 ;  /* 0x0000002904c7cc10 */ /* 0x000fe400087e6403 */
[----:B------:R-:W2:Y:S01]  /*39710*/  LDL.LU R206, [R1+0x9e0] ;  /* 0x0009e00001ce7983 */ /* 0x000ea20000300800 */
[----:B------:R-:W-:Y:S02]  /*39720*/  ISETP.LT.OR P0, PT, R0, 0x2, !P1 ;  /* 0x000000020000780c */ /* 0x000fe40004f01670 */
[----:B------:R-:W-:Y:S01]  /*39730*/  ISETP.GE.AND P4, PT, R23, 0x9, PT ;  /* 0x000000091700780c */ /* 0x000fe20003f86270 */
[----:B------:R-:W2:Y:S04]  /*39740*/  LDL.LU R205, [R1+0x9e4] ;  /* 0x0009e40001cd7983 */ /* 0x000ea80000300800 */
[----:B------:R-:W2:Y:S04]  /*39750*/  LDL.LU R204, [R1+0x9e8] ;  /* 0x0009e80001cc7983 */ /* 0x000ea80000300800 */
[----:B------:R-:W2:Y:S02]  /*39760*/  LDL.LU R203, [R1+0x9ec] ;  /* 0x0009ec0001cb7983 */ /* 0x000ea40000300800 */
[----:B---3--:R-:W-:-:S02]  /*39770*/  @!P0 IMAD R4, R5, R17, RZ ;  /* 0x0000001105048224 */ /* 0x008fc400078e02ff */
[----:B------:R-:W3:Y:S04]  /*39780*/  LDL.LU R202, [R1+0x9f0] ;  /* 0x0009f00001ca7983 */ /* 0x000ee80000300800 */
[----:B------:R0:W-:Y:S01]  /*39790*/  @!P0 STG.E.U8 desc[UR50][R2.64+0x1], R4 ;  /* 0x0000010402008986 */ /* 0x0001e2000c101132 */
[----:B------:R-:W-:-:S03]  /*397a0*/  ISETP.LT.OR P0, PT, R0, 0x1, !P4 ;  /* 0x000000010000780c */ /* 0x000fc60006701670 */
[----:B------:R-:W3:Y:S04]  /*397b0*/  LDL.LU R201, [R1+0x9f4] ;  /* 0x0009f40001c97983 */ /* 0x000ee80000300800 */
[----:B------:R-:W3:Y:S04]  /*397c0*/  LDL.LU R200, [R1+0x9f8] ;  /* 0x0009f80001c87983 */ /* 0x000ee80000300800 */
[----:B------:R-:W3:Y:S02]  /*397d0*/  LDL.LU R7, [R1+0x9fc] ;  /* 0x0009fc0001077983 */ /* 0x000ee40000300800 */
[----:B0-----:R-:W-:Y:S01]  /*397e0*/  @!P0 IADD3 R4, P3, R2, UR44, RZ ;  /* 0x0000002c02048c10 */ /* 0x001fe2000ff7e0ff */
[----:B----4-:R-:W-:Y:S01]  /*397f0*/  @!P0 IMAD R6, R6, R17, RZ ;  /* 0x0000001106068224 */ /* 0x010fe200078e02ff */
[----:B------:R0:W-:Y:S02]  /*39800*/  STL.64 [R1+0xc58], R24 ;  /* 0x000c581801007387 */ /* 0x0001e40000100a00 */
[----:B------:R-:W-:-:S05]  /*39810*/  @!P0 IADD3.X R5, R3, UR43, RZ, P3, !PT ;  /* 0x0000002b03058c10 */ /* 0x000fca0009ffe4ff */
[----:B------:R1:W-:Y:S01]  /*39820*/  @!P0 STG.E.U8 desc[UR50][R4.64], R6 ;  /* 0x0000000604008986 */ /* 0x0003e2000c101132 */
[----:B------:R-:W-:-:S03]  /*39830*/  @!P5 IADD3 R196, P0, P3, R196, UR42, R2 ;  /* 0x0000002ac4c4dc10 */ /* 0x000fc6000fb1e002 */
[----:B0-----:R-:W4:Y:S04]  /*39840*/  LDL.LU R24, [R1+0x95c] ;  /* 0x00095c0001187983 */ /* 0x001f280000300800 */
[----:B------:R-:W2:Y:S01]  /*39850*/  LDL.LU R25, [R1+0x960] ;  /* 0x0009600001197983 */ /* 0x000ea20000300800 */
[----:B-1----:R-:W-:-:S03]  /*39860*/  IMAD.U32 R4, RZ, RZ, UR43 ;  /* 0x0000002bff047e24 */ /* 0x002fc6000f8e00ff */
[----:B------:R0:W-:Y:S02]  /*39870*/  STL.64 [R1+0xc50], R26 ;  /* 0x000c501a01007387 */ /* 0x0001e40000100a00 */
[----:B------:R-:W-:Y:S02]  /*39880*/  @!P5 IADD3.X R197, R4, UR41, R3, P0, P3 ;  /* 0x0000002904c5dc10 */ /* 0x000fe400087e6403 */
[C---:B------:R-:W-:Y:S01]  /*39890*/  ISETP.LT.OR P0, PT, R0.reuse, 0x2, !P4 ;  /* 0x000000020000780c */ /* 0x040fe20006701670 */
[----:B0-----:R-:W3:Y:S01]  /*398a0*/  LDL.LU R26, [R1+0x954] ;  /* 0x00095400011a7983 */ /* 0x001ee20000300800 */
[----:B------:R-:W-:-:S03]  /*398b0*/  ISETP.LT.OR P5, PT, R0, 0x19, !P2 ;  /* 0x000000190000780c */ /* 0x000fc600057a1670 */
[----:B------:R-:W4:Y:S08]  /*398c0*/  LDL.LU R27, [R1+0x958] ;  /* 0x00095800011b7983 */ /* 0x000f300000300800 */
[----:B------:R-:W-:Y:S01]  /*398d0*/  @!P0 IADD3 R4, P3, R2, UR44, RZ ;  /* 0x0000002c02048c10 */ /* 0x000fe2000ff7e0ff */
[----:B-----5:R-:W-:Y:S01]  /*398e0*/  @!P0 IMAD R6, R195, R17, RZ ;  /* 0x00000011c3068224 */ /* 0x020fe200078e02ff */
[----:B------:R0:W-:Y:S02]  /*398f0*/  STL.64 [R1+0xc48], R28 ;  /* 0x000c481c01007387 */ /* 0x0001e40000100a00 */
[----:B------:R-:W-:-:S05]  /*39900*/  @!P0 IADD3.X R5, R3, UR43, RZ, P3, !PT ;  /* 0x0000002b03058c10 */ /* 0x000fca0009ffe4ff */
[----:B------:R1:W-:Y:S01]  /*39910*/  @!P0 STG.E.U8 desc[UR50][R4.64+0x1], R6 ;  /* 0x0000010604008986 */ /* 0x0003e2000c101132 */
[----:B------:R-:W-:-:S03]  /*39920*/  ISETP.LT.OR P0, PT, R0, 0x9, !P1 ;  /* 0x000000090000780c */ /* 0x000fc60004f01670 */
[----:B0-----:R-:W5:Y:S04]  /*39930*/  LDL R28, [R1+0x94c] ;  /* 0x00094c00011c7983 */ /* 0x001f680000100800 */
[----:B------:R-:W2:Y:S04]  /*39940*/  LDL.LU R29, [R1+0x950] ;  /* 0x00095000011d7983 */ /* 0x000ea80000300800 */
[----:B------:R0:W-:Y:S02]  /*39950*/  STL.64 [R1+0xc40], R30 ;  /* 0x000c401e01007387 */ /* 0x0001e40000100a00 */
[----:B-1----:R-:W-:-:S02]  /*39960*/  @!P0 IMAD R4, R194, R17, RZ ;  /* 0x00000011c2048224 */ /* 0x002fc400078e02ff */
[----:B------:R-:W-:-:S03]  /*39970*/  IMAD.U32 R194, RZ, RZ, UR44 ;  /* 0x0000002cffc27e24 */ /* 0x000fc6000f8e00ff */
[----:B------:R1:W-:Y:S02]  /*39980*/  @!P0 STG.E.U8 desc[UR50][R2.64+0x8], R4 ;  /* 0x0000080402008986 */ /* 0x0003e4000c101132 */
[----:B------:R-:W-:Y:S02]  /*39990*/  @!P5 IADD3 R194, P0, P3, R194, UR42, R2 ;  /* 0x0000002ac2c2dc10 */ /* 0x000fe4000fb1e002 */
[----:B0-----:R-:W3:Y:S04]  /*399a0*/  LDL R30, [R1+0x944] ;  /* 0x00094400011e7983 */ /* 0x001ee80000100800 */
[----:B------:R-:W4:Y:S01]  /*399b0*/  LDL R31, [R1+0x948] ;  /* 0x00094800011f7983 */ /* 0x000f220000100800 */
[----:B-1----:R-:W-:-:S03]  /*399c0*/  IMAD.U32 R4, RZ, RZ, UR43 ;  /* 0x0000002bff047e24 */ /* 0x002fc6000f8e00ff */
[----:B------:R0:W-:Y:S02]  /*399d0*/  STL.64 [R1+0xc38], R32 ;  /* 0x000c382001007387 */ /* 0x0001e40000100a00 */
[----:B------:R-:W-:Y:S02]  /*399e0*/  @!P5 IADD3.X R195, R4, UR41, R3, P0, P3 ;  /* 0x0000002904c3dc10 */ /* 0x000fe400087e6403 */
[C---:B------:R-:W-:Y:S01]  /*399f0*/  ISETP.LT.OR P0, PT, R0.reuse, 0xa, !P1 ;  /* 0x0000000a0000780c */ /* 0x040fe20004f01670 */
[----:B0-----:R-:W5:Y:S04]  /*39a00*/  LDL R32, [R1+0x93c] ;  /* 0x00093c0001207983 */ /* 0x001f680000100800 */
[----:B------:R-:W2:Y:S08]  /*39a10*/  LDL R33, [R1+0x940] ;  /* 0x0009400001217983 */ /* 0x000eb00000100800 */
[----:B------:R-:W-:Y:S01]  /*39a20*/  @!P0 IMAD R4, R193, R17, RZ ;  /* 0x00000011c1048224 */ /* 0x000fe200078e02ff */
[C---:B------:R-:W-:Y:S01]  /*39a30*/  ISETP.LT.OR P5, PT, R0.reuse, 0x1a, !P2 ;  /* 0x0000001a0000780c */ /* 0x040fe200057a1670 */
[----:B------:R0:W-:Y:S04]  /*39a40*/  STL.64 [R1+0xc30], R34 ;  /* 0x000c302201007387 */ /* 0x0001e80000100a00 */
[----:B------:R1:W-:Y:S01]  /*39a50*/  @!P0 STG.E.U8 desc[UR50][R2.64+0x9], R4 ;  /* 0x0000090402008986 */ /* 0x0003e2000c101132 */
[----:B------:R-:W-:-:S03]  /*39a60*/  ISETP.LT.OR P0, PT, R0, 0x9, !P4 ;  /* 0x000000090000780c */ /* 0x000fc60006701670 */
[----:B0-----:R-:W3:Y:S04]  /*39a70*/  LDL R34, [R1+0x934] ;  /* 0x0009340001227983 */ /* 0x001ee80000100800 */
[----:B------:R-:W4:Y:S06]  /*39a80*/  LDL R35, [R1+0x938] ;  /* 0x0009380001237983 */ /* 0x000f2c0000100800 */
[----:B-1----:R-:W-:Y:S01]  /*39a90*/  @!P0 IADD3 R4, P3, R2, UR44, RZ ;  /* 0x0000002c02048c10 */ /* 0x002fe2000ff7e0ff */
[----:B------:R-:W-:Y:S01]  /*39aa0*/  @!P0 IMAD R6, R192, R17, RZ ;  /* 0x00000011c0068224 */ /* 0x000fe200078e02ff */
[----:B------:R0:W-:Y:S02]  /*39ab0*/  STL.64 [R1+0xc28], R36 ;  /* 0x000c282401007387 */ /* 0x0001e40000100a00 */
[----:B------:R-:W-:Y:S01]  /*39ac0*/  @!P0 IADD3.X R5, R3, UR43, RZ, P3, !PT ;  /* 0x0000002b03058c10 */ /* 0x000fe20009ffe4ff */
[----:B------:R-:W-:-:S04]  /*39ad0*/  IMAD.U32 R192, RZ, RZ, UR44 ;  /* 0x0000002cffc07e24 */ /* 0x000fc8000f8e00ff */
[----:B------:R1:W-:Y:S01]  /*39ae0*/  @!P0 STG.E.U8 desc[UR50][R4.64+0x8], R6 ;  /* 0x0000080604008986 */ /* 0x0003e2000c101132 */
[----:B------:R-:W-:-:S03]  /*39af0*/  @!P5 IADD3 R192, P0, P3, R192, UR42, R2 ;  /* 0x0000002ac0c0dc10 */ /* 0x000fc6000fb1e002 */
[----:B0-----:R-:W5:Y:S04]  /*39b00*/  LDL R36, [R1+0x92c] ;  /* 0x00092c0001247983 */ /* 0x001f680000100800 */
[----:B------:R-:W2:Y:S01]  /*39b10*/  LDL R37, [R1+0x930] ;  /* 0x0009300001257983 */ /* 0x000ea20000100800 */
[----:B-1----:R-:W-:-:S03]  /*39b20*/  IMAD.U32 R4, RZ, RZ, UR43 ;  /* 0x0000002bff047e24 */ /* 0x002fc6000f8e00ff */
[----:B------:R0:W-:Y:S02]  /*39b30*/  STL.64 [R1+0xc20], R38 ;  /* 0x000c202601007387 */ /* 0x0001e40000100a00 */
[----:B------:R-:W-:Y:S02]  /*39b40*/  @!P5 IADD3.X R193, R4, UR41, R3, P0, P3 ;  /* 0x0000002904c1dc10 */ /* 0x000fe400087e6403 */
[----:B------:R-:W-:Y:S01]  /*39b50*/  ISETP.LT.OR P0, PT, R0, 0xa, !P4 ;  /* 0x0000000a0000780c */ /* 0x000fe20006701670 */
[----:B0-----:R-:W3:Y:S04]  /*39b60*/  LDL R38, [R1+0x924] ;  /* 0x0009240001267983 */ /* 0x001ee80000100800 */
[----:B------:R-:W4:Y:S08]  /*39b70*/  LDL R39, [R1+0x928] ;  /* 0x0009280001277983 */ /* 0x000f300000100800 */
[----:B------:R-:W-:Y:S01]  /*39b80*/  @!P0 IADD3 R4, P3, R2, UR44, RZ ;  /* 0x0000002c02048c10 */ /* 0x000fe2000ff7e0ff */
[----:B------:R-:W-:Y:S01]  /*39b90*/  @!P0 IMAD R6, R191, R17, RZ ;  /* 0x00000011bf068224 */ /* 0x000fe200078e02ff */
[----:B------:R-:W-:Y:S01]  /*39ba0*/  ISETP.LT.OR P5, PT, R0, 0x21, !P2 ;  /* 0x000000210000780c */ /* 0x000fe200057a1670 */
[----:B------:R0:W-:Y:S01]  /*39bb0*/  STL.64 [R1+0xc18], R40 ;  /* 0x000c182801007387 */ /* 0x0001e20000100a00 */
[----:B------:R-:W-:-:S05]  /*39bc0*/  @!P0 IADD3.X R5, R3, UR43, RZ, P3, !PT ;  /* 0x0000002b03058c10 */ /* 0x000fca0009ffe4ff */
[----:B------:R1:W-:Y:S01]  /*39bd0*/  @!P0 STG.E.U8 desc[UR50][R4.64+0x9], R6 ;  /* 0x0000090604008986 */ /* 0x0003e2000c101132 */
[----:B------:R-:W-:-:S03]  /*39be0*/  ISETP.LT.OR P0, PT, R0, 0x11, !P1 ;  /* 0x000000110000780c */ /* 0x000fc60004f01670 */
[----:B0-----:R-:W5:Y:S04]  /*39bf0*/  LDL R40, [R1+0x91c] ;  /* 0x00091c0001287983 */ /* 0x001f680000100800 */
[----:B------:R-:W2:Y:S06]  /*39c00*/  LDL R41, [R1+0x920] ;  /* 0x0009200001297983 */ /* 0x000eac0000100800 */
[----:B-1----:R-:W-:Y:S01]  /*39c10*/  @!P0 IMAD R4, R190, R17, RZ ;  /* 0x00000011be048224 */ /* 0x002fe200078e02ff */
[----:B------:R0:W-:Y:S01]  /*39c20*/  STL.64 [R1+0xc10], R42 ;  /* 0x000c102a01007387 */ /* 0x0001e20000100a00 */
[----:B------:R-:W-:-:S03]  /*39c30*/  IMAD.U32 R190, RZ, RZ, UR44 ;  /* 0x0000002cffbe7e24 */ /* 0x000fc6000f8e00ff */
[----:B------:R1:W-:Y:S02]  /*39c40*/  @!P0 STG.E.U8 desc[UR50][R2.64+0x10], R4 ;  /* 0x0000100402008986 */ /* 0x0003e4000c101132 */
[----:B------:R-:W-:Y:S02]  /*39c50*/  @!P5 IADD3 R190, P0, P3, R190, UR42, R2 ;  /* 0x0000002abebedc10 */ /* 0x000fe4000fb1e002 */
[----:B0-----:R-:W3:Y:S01]  /*39c60*/  LDL R42, [R1+0x914] ;  /* 0x00091400012a7983 */ /* 0x001ee20000100800 */
[----:B-1----:R-:W-:-:S03]  /*39c70*/  IMAD.U32 R4, RZ, RZ, UR43 ;  /* 0x0000002bff047e24 */ /* 0x002fc6000f8e00ff */
[----:B------:R-:W4:Y:S02]  /*39c80*/  LDL R43, [R1+0x918] ;  /* 0x00091800012b7983 */ /* 0x000f240000100800 */
[----:B------:R-:W-:Y:S02]  /*39c90*/  @!P5 IADD3.X R191, R4, UR41, R3, P0, P3 ;  /* 0x0000002904bfdc10 */ /* 0x000fe400087e6403 */
[----:B------:R0:W-:Y:S01]  /*39ca0*/  STL.64 [R1+0xc08], R44 ;  /* 0x000c082c01007387 */ /* 0x0001e20000100a00 */
[C---:B------:R-:W-:Y:S02]  /*39cb0*/  ISETP.LT.OR P0, PT, R0.reuse, 0x12, !P1 ;  /* 0x000000120000780c */ /* 0x040fe40004f01670 */
[C---:B------:R-:W-:Y:S01]  /*39cc0*/  ISETP.LT.OR P5, PT, R0.reuse, 0x22, !P2 ;  /* 0x000000220000780c */ /* 0x040fe200057a1670 */
[----:B0-----:R-:W5:Y:S10]  /*39cd0*/  LDL R44, [R1+0x90c] ;  /* 0x00090c00012c7983 */ /* 0x001f740000100800 */
[----:B------:R-:W-:Y:S01]  /*39ce0*/  @!P0 IMAD R4, R189, R17, RZ ;  /* 0x00000011bd048224 */ /* 0x000fe200078e02ff */
[----:B------:R-:W2:Y:S04]  /*39cf0*/  LDL R45, [R1+0x910] ;  /* 0x00091000012d7983 */ /* 0x000ea80000100800 */
[----:B------:R0:W-:Y:S01]  /*39d00*/  @!P0 STG.E.U8 desc[UR50][R2.64+0x11], R4 ;  /* 0x0000110402008986 */ /* 0x0001e2000c101132 */
[----:B------:R-:W-:-:S03]  /*39d10*/  ISETP.LT.OR P0, PT, R0, 0x11, !P4 ;  /* 0x000000110000780c */ /* 0x000fc60006701670 */
[----:B------:R1:W-:Y:S10]  /*39d20*/  STL.64 [R1+0xc00], R46 ;  /* 0x000c002e01007387 */ /* 0x0003f40000100a00 */
[----:B0-----:R-:W-:Y:S01]  /*39d30*/  @!P0 IADD3 R4, P3, R2, UR44, RZ ;  /* 0x0000002c02048c10 */ /* 0x001fe2000ff7e0ff */
[----:B------:R-:W-:Y:S01]  /*39d40*/  @!P0 IMAD R6, R188, R17, RZ ;  /* 0x00000011bc068224 */ /* 0x000fe200078e02ff */
[----:B-1----:R-:W3:Y:S02]  /*39d50*/  LDL R46, [R1+0x904] ;  /* 0x00090400012e7983 */ /* 0x002ee40000100800 */
[----:B------:R-:W-:Y:S01]  /*39d60*/  @!P0 IADD3.X R5, R3, UR43, RZ, P3, !PT ;  /* 0x0000002b03058c10 */ /* 0x000fe20009ffe4ff */
[----:B------:R-:W-:Y:S01]  /*39d70*/  IMAD.U32 R188, RZ, RZ, UR44 ;  /* 0x0000002cffbc7e24 */ /* 0x000fe2000f8e00ff */
[----:B------:R-:W4:Y:S04]  /*39d80*/  LDL R47, [R1+0x908] ;  /* 0x00090800012f7983 */ /* 0x000f280000100800 */
[----:B------:R0:W-:Y:S01]  /*39d90*/  @!P0 STG.E.U8 desc[UR50][R4.64+0x10], R6 ;  /* 0x0000100604008986 */ /* 0x0001e2000c101132 */
[----:B------:R-:W-:-:S03]  /*39da0*/  @!P5 IADD3 R188, P0, P3, R188, UR42, R2 ;  /* 0x0000002abcbcdc10 */ /* 0x000fc6000fb1e002 */
[----:B------:R1:W-:Y:S01]  /*39db0*/  STL.64 [R1+0xbf8], R48 ;  /* 0x000bf83001007387 */ /* 0x0003e20000100a00 */
[----:B0-----:R-:W-:-:S03]  /*39dc0*/  IMAD.U32 R4, RZ, RZ, UR43 ;  /* 0x0000002bff047e24 */ /* 0x001fc6000f8e00ff */
[----:B-1----:R-:W5:Y:S02]  /*39dd0*/  LDL R48, [R1+0x8fc] ;  /* 0x0008fc0001307983 */ /* 0x002f640000100800 */
[----:B------:R-:W-:Y:S02]  /*39de0*/  @!P5 IADD3.X R189, R4, UR41, R3, P0, P3 ;  /* 0x0000002904bddc10 */ /* 0x000fe400087e6403 */
[C---:B------:R-:W-:Y:S01]  /*39df0*/  ISETP.LT.OR P0, PT, R0.reuse, 0x12, !P4 ;  /* 0x000000120000780c */ /* 0x040fe20006701670 */
[----:B------:R-:W2:Y:S01]  /*39e00*/  LDL R49, [R1+0x900] ;  /* 0x0009000001317983 */ /* 0x000ea20000100800 */
[----:B------:R-:W-:-:S03]  /*39e10*/  ISETP.LT.OR P5, PT, R0, 0x29, !P2 ;  /* 0x000000290000780c */ /* 0x000fc600057a1670 */
[----:B------:R0:W-:Y:S08]  /*39e20*/  STL.64 [R1+0xbf0], R50 ;  /* 0x000bf03201007387 */ /* 0x0001f00000100a00 */
[----:B------:R-:W-:Y:S01]  /*39e30*/  @!P0 IADD3 R4, P3, R2, UR44, RZ ;  /* 0x0000002c02048c10 */ /* 0x000fe2000ff7e0ff */
[----:B------:R-:W-:-:S03]  /*39e40*/  @!P0 IMAD R6, R187, R17, RZ ;  /* 0x00000011bb068224 */ /* 0x000fc600078e02ff */
[----:B------:R-:W-:Y:S01]  /*39e50*/  @!P0 IADD3.X R5, R3, UR43, RZ, P3, !PT ;  /* 0x0000002b03058c10 */ /* 0x000fe20009ffe4ff */
[----:B0-----:R-:W3:Y:S04]  /*39e60*/  LDL R50, [R1+0x8f4] ;  /* 0x0008f40001327983 */ /* 0x001ee80000100800 */
[----:B------:R0:W-:Y:S01]  /*39e70*/  @!P0 STG.E.U8 desc[UR50][R4.64+0x11], R6 ;  /* 0x0000110604008986 */ /* 0x0001e2000c101132 */
[----:B------:R-:W-:-:S03]  /*39e80*/  ISETP.LT.OR P0, PT, R0, 0x19, !P1 ;  /* 0x000000190000780c */ /* 0x000fc60004f01670 */
[----:B------:R-:W4:Y:S04]  /*39e90*/  LDL R51, [R1+0x8f8] ;  /* 0x0008f80001337983 */ /* 0x000f280000100800 */
[----:B------:R1:W-:Y:S06]  /*39ea0*/  STL.64 [R1+0xbe8], R52 ;  /* 0x000be83401007387 */ /* 0x0003ec0000100a00 */
[----:B0-----:R-:W-:-:S02]  /*39eb0*/  @!P0 IMAD R4, R186, R17, RZ ;  /* 0x00000011ba048224 */ /* 0x001fc400078e02ff */
[----:B------:R-:W-:-:S03]  /*39ec0*/  IMAD.U32 R186, RZ, RZ, UR44 ;  /* 0x0000002cffba7e24 */ /* 0x000fc6000f8e00ff */
[----:B------:R0:W-:Y:S02]  /*39ed0*/  @!P0 STG.E.U8 desc[UR50][R2.64+0x18], R4 ;  /* 0x0000180402008986 */ /* 0x0001e4000c101132 */
[----:B------:R-:W-:Y:S02]  /*39ee0*/  @!P5 IADD3 R186, P0, P3, R186, UR42, R2 ;  /* 0x0000002ababadc10 */ /* 0x000fe4000fb1e002 */
[----:B-1----:R-:W5:Y:S04]  /*39ef0*/  LDL R52, [R1+0x8ec] ;  /* 0x0008ec0001347983 */ /* 0x002f680000100800 */
[----:B------:R-:W2:Y:S01]  /*39f00*/  LDL R53, [R1+0x8f0] ;  /* 0x0008f00001357983 */ /* 0x000ea20000100800 */
[----:B0-----:R-:W-:-:S03]  /*39f10*/  IMAD.U32 R4, RZ, RZ, UR43 ;  /* 0x0000002bff047e24 */ /* 0x001fc6000f8e00ff */
[----:B------:R0:W-:Y:S02]  /*39f20*/  STL.64 [R1+0xbe0], R54 ;  /* 0x000be03601007387 */ /* 0x0001e40000100a00 */
[----:B------:R-:W-:Y:S02]  /*39f30*/  @!P5 IADD3.X R187, R4, UR41, R3, P0, P3 ;  /* 0x0000002904bbdc10 */ /* 0x000fe400087e6403 */
[C---:B------:R-:W-:Y:S01]  /*39f40*/  ISETP.LT.OR P0, PT, R0.reuse, 0x1a, !P1 ;  /* 0x0000001a0000780c */ /* 0x040fe20004f01670 */
[----:B0-----:R-:W3:Y:S04]  /*39f50*/  LDL R54, [R1+0x8e4] ;  /* 0x0008e40001367983 */ /* 0x001ee80000100800 */
[----:B------:R-:W4:Y:S08]  /*39f60*/  LDL R55, [R1+0x8e8] ;  /* 0x0008e80001377983 */ /* 0x000f300000100800 */
[----:B------:R-:W-:Y:S01]  /*39f70*/  @!P0 IMAD R4, R185, R17, RZ ;  /* 0x00000011b9048224 */ /* 0x000fe200078e02ff */
[C---:B------:R-:W-:Y:S01]  /*39f80*/  ISETP.LT.OR P5, PT, R0.reuse, 0x2a, !P2 ;  /* 0x0000002a0000780c */ /* 0x040fe200057a1670 */
[----:B------:R0:W-:Y:S04]  /*39f90*/  STL.64 [R1+0xbd8], R56 ;  /* 0x000bd83801007387 */ /* 0x0001e80000100a00 */
[----:B------:R1:W-:Y:S01]  /*39fa0*/  @!P0 STG.E.U8 desc[UR50][R2.64+0x19], R4 ;  /* 0x0000190402008986 */ /* 0x0003e2000c101132 */
[----:B------:R-:W-:-:S03]  /*39fb0*/  ISETP.LT.OR P0, PT, R0, 0x19, !P4 ;  /* 0x000000190000780c */ /* 0x000fc60006701670 */
[----:B0-----:R-:W5:Y:S04]  /*39fc0*/  LDL R56, [R1+0x8dc] ;  /* 0x0008dc0001387983 */ /* 0x001f680000100800 */
[----:B------:R-:W2:Y:S06]  /*39fd0*/  LDL R57, [R1+0x8e0] ;  /* 0x0008e00001397983 */ /* 0x000eac0000100800 */
[----:B-1----:R-:W-:Y:S01]  /*39fe0*/  @!P0 IADD3 R4, P3, R2, UR44, RZ ;  /* 0x0000002c02048c10 */ /* 0x002fe2000ff7e0ff */
[----:B------:R-:W-:Y:S01]  /*39ff0*/  @!P0 IMAD R6, R184, R17, RZ ;  /* 0x00000011b8068224 */ /* 0x000fe200078e02ff */
[----:B------:R0:W-:Y:S02]  /*3a000*/  STL.64 [R1+0xbd0], R58 ;  /* 0x000bd03a01007387 */ /* 0x0001e40000100a00 */
[----:B------:R-:W-:Y:S01]  /*3a010*/  @!P0 IADD3.X R5, R3, UR43, RZ, P3, !PT ;  /* 0x0000002b03058c10 */ /* 0x000fe20009ffe4ff */
[----:B------:R-:W-:-:S04]  /*3a020*/  IMAD.U32 R184, RZ, RZ, UR44 ;  /* 0x0000002cffb87e24 */ /* 0x000fc8000f8e00ff */
[----:B------:R1:W-:Y:S01]  /*3a030*/  @!P0 STG.E.U8 desc[UR50][R4.64+0x18], R6 ;  /* 0x0000180604008986 */ /* 0x0003e2000c101132 */
[----:B------:R-:W-:-:S03]  /*3a040*/  @!P5 IADD3 R184, P0, P3, R184, UR42, R2 ;  /* 0x0000002ab8b8dc10 */ /* 0x000fc6000fb1e002 */
[----:B0-----:R-:W3:Y:S04]  /*3a050*/  LDL R58, [R1+0x8d4] ;  /* 0x0008d400013a7983 */ /* 0x001ee80000100800 */
[----:B------:R-:W4:Y:S01]  /*3a060*/  LDL R59, [R1+0x8d8] ;  /* 0x0008d800013b7983 */ /* 0x000f220000100800 */
[----:B-1----:R-:W-:-:S03]  /*3a070*/  IMAD.U32 R4, RZ, RZ, UR43 ;  /* 0x0000002bff047e24 */ /* 0x002fc6000f8e00ff */
[----:B------:R0:W-:Y:S02]  /*3a080*/  STL.64 [R1+0xbc8], R60 ;  /* 0x000bc83c01007387 */ /* 0x0001e40000100a00 */
[----:B------:R-:W-:Y:S02]  /*3a090*/  @!P5 IADD3.X R185, R4, UR41, R3, P0, P3 ;  /* 0x0000002904b9dc10 */ /* 0x000fe400087e6403 */
[----:B------:R-:W-:Y:S01]  /*3a0a0*/  ISETP.LT.OR P0, PT, R0, 0x1a, !P4 ;  /* 0x0000001a0000780c */ /* 0x000fe20006701670 */
[----:B0-----:R-:W5:Y:S04]  /*3a0b0*/  LDL R60, [R1+0x8cc] ;  /* 0x0008cc00013c7983 */ /* 0x001f680000100800 */
[----:B------:R-:W2:Y:S08]  /*3a0c0*/  LDL R61, [R1+0x8d0] ;  /* 0x0008d000013d7983 */ /* 0x000eb00000100800 */
[----:B------:R-:W-:Y:S01]  /*3a0d0*/  @!P0 IADD3 R4, P3, R2, UR44, RZ ;  /* 0x0000002c02048c10 */ /* 0x000fe2000ff7e0ff */
[----:B------:R-:W-:Y:S01]  /*3a0e0*/  @!P0 IMAD R6, R183, R17, RZ ;  /* 0x00000011b7068224 */ /* 0x000fe200078e02ff */
[----:B------:R-:W-:Y:S01]  /*3a0f0*/  ISETP.LT.OR P5, PT, R0, 0x31, !P2 ;  /* 0x000000310000780c */ /* 0x000fe200057a1670 */
[----:B------:R0:W-:Y:S01]  /*3a100*/  STL.64 [R1+0xbc0], R62 ;  /* 0x000bc03e01007387 */ /* 0x0001e20000100a00 */
[----:B------:R-:W-:-:S05]  /*3a110*/  @!P0 IADD3.X R5, R3, UR43, RZ, P3, !PT ;  /* 0x0000002b03058c10 */ /* 0x000fca0009ffe4ff */
[----:B------:R1:W-:Y:S01]  /*3a120*/  @!P0 STG.E.U8 desc[UR50][R4.64+0x19], R6 ;  /* 0x0000190604008986 */ /* 0x0003e2000c101132 */
[----:B------:R-:W-:-:S03]  /*3a130*/  ISETP.LT.OR P0, PT, R0, 0x21, !P1 ;  /* 0x000000210000780c */ /* 0x000fc60004f01670 */
[----:B0-----:R-:W3:Y:S04]  /*3a140*/  LDL R62, [R1+0x8c4] ;  /* 0x0008c400013e7983 */ /* 0x001ee80000100800 */
[----:B------:R-:W4:Y:S06]  /*3a150*/  LDL R63, [R1+0x8c8] ;  /* 0x0008c800013f7983 */ /* 0x000f2c0000100800 */
[----:B-1----:R-:W-:Y:S01]  /*3a160*/  @!P0 IMAD R4, R182, R17, RZ ;  /* 0x00000011b6048224 */ /* 0x002fe200078e02ff */
[----:B------:R0:W-:Y:S01]  /*3a170*/  STL.64 [R1+0xbb8], R64 ;  /* 0x000bb84001007387 */ /* 0x0001e20000100a00 */
[----:B------:R-:W-:-:S03]  /*3a180*/  IMAD.U32 R182, RZ, RZ, UR44 ;  /* 0x0000002cffb67e24 */ /* 0x000fc6000f8e00ff */
[----:B------:R1:W-:Y:S02]  /*3a190*/  @!P0 STG.E.U8 desc[UR50][R2.64+0x20], R4 ;  /* 0x0000200402008986 */ /* 0x0003e4000c101132 */
[----:B------:R-:W-:Y:S02]  /*3a1a0*/  @!P5 IADD3 R182, P0, P3, R182, UR42, R2 ;  /* 0x0000002ab6b6dc10 */ /* 0x000fe4000fb1e002 */
[----:B0-----:R-:W5:Y:S01]  /*3a1b0*/  LDL R64, [R1+0x8bc] ;  /* 0x0008bc0001407983 */ /* 0x001f620000100800 */
[----:B-1----:R-:W-:-:S03]  /*3a1c0*/  IMAD.U32 R4, RZ, RZ, UR43 ;  /* 0x0000002bff047e24 */ /* 0x002fc6000f8e00ff */
[----:B------:R-:W2:Y:S01]  /*3a1d0*/  LDL R65, [R1+0x8c0] ;  /* 0x0008c00001417983 */ /* 0x000ea20000100800 */
[----:B------:R-:W-:Y:S02]  /*3a1e0*/  LOP3.LUT R22, R22, 0xffffffdf, RZ, 0xc0, !PT ;  /* 0xffffffdf16167812 */ /* 0x000fe400078ec0ff */
[----:B------:R-:W-:Y:S01]  /*3a1f0*/  LOP3.LUT R19, R19, 0xfbffffff, RZ, 0xc0, !PT ;  /* 0xfbffffff13137812 */ /* 0x000fe200078ec0ff */
[----:B------:R-:W-:Y:S01]  /*3a200*/  STL.64 [R1+0xbb0], R66 ;  /* 0x000bb04201007387 */ /* 0x000fe20000100a00 */
[----:B------:R-:W-:Y:S02]  /*3a210*/  @!P5 IADD3.X R183, R4, UR41, R3, P0, P3 ;  /* 0x0000002904b7dc10 */ /* 0x000fe400087e6403 */
[C---:B------:R-:W-:Y:S01]  /*3a220*/  ISETP.LT.OR P0, PT, R0.reuse, 0x22, !P1 ;  /* 0x000000220000780c */ /* 0x040fe20004f01670 */
[----:B------:R-:W-:Y:S01]  /*3a230*/  STL.64 [R1+0xba8], R68 ;  /* 0x000ba84401007387 */ /* 0x000fe20000100a00 */
[C---:B------:R-:W-:Y:S02]  /*3a240*/  ISETP.LT.OR P5, PT, R0.reuse, 0x32, !P2 ;  /* 0x000000320000780c */ /* 0x040fe400057a1670 */
[----:B------:R-:W-:Y:S01]  /*3a250*/  @P1 LOP3.LUT R19, R19, 0x4000000, RZ, 0xfc, !PT ;  /* 0x0400000013131812 */ /* 0x000fe200078efcff */
[----:B------:R-:W-:Y:S03]  /*3a260*/  STL.64 [R1+0xba0], R70 ;  /* 0x000ba04601007387 */ /* 0x000fe60000100a00 */
[----:B------:R-:W-:Y:S01]  /*3a270*/  LOP3.LUT R19, R19, 0xfdffffff, RZ, 0xc0, !PT ;  /* 0xfdffffff13137812 */ /* 0x000fe200078ec0ff */
[----:B------:R-:W-:Y:S03]  /*3a280*/  STL.64 [R1+0xb98], R72 ;  /* 0x000b984801007387 */ /* 0x000fe60000100a00 */
[----:B------:R-:W-:Y:S01]  /*3a290*/  @P4 LOP3.LUT R19, R19, 0x2000000, RZ, 0xfc, !PT ;  /* 0x0200000013134812 */ /* 0x000fe200078efcff */
[----:B------:R-:W-:Y:S01]  /*3a2a0*/  @!P0 IMAD R4, R181, R17, RZ ;  /* 0x00000011b5048224 */ /* 0x000fe200078e02ff */
[----:B------:R-:W-:Y:S04]  /*3a2b0*/  STL.64 [R1+0xb90], R74 ;  /* 0x000b904a01007387 */ /* 0x000fe80000100a00 */
[----:B------:R0:W-:Y:S01]  /*3a2c0*/  @!P0 STG.E.U8 desc[UR50][R2.64+0x21], R4 ;  /* 0x0000210402008986 */ /* 0x0001e2000c101132 */
[----:B------:R-:W-:-:S03]  /*3a2d0*/  ISETP.LT.OR P0, PT, R0, 0x21, !P4 ;  /* 0x000000210000780c */ /* 0x000fc60006701670 */
[----:B------:R-:W-:Y:S04]  /*3a2e0*/  STL.64 [R1+0xb88], R76 ;  /* 0x000b884c01007387 */ /* 0x000fe80000100a00 */
[----:B------:R-:W-:Y:S04]  /*3a2f0*/  STL.64 [R1+0xb80], R78 ;  /* 0x000b804e01007387 */ /* 0x000fe80000100a00 */
[----:B------:R-:W-:Y:S02]  /*3a300*/  STL.64 [R1+0xb78], R80 ;  /* 0x000b785001007387 */ /* 0x000fe40000100a00 */
[----:B0-----:R-:W-:Y:S01]  /*3a310*/  @!P0 IADD3 R4, P3, R2, UR44, RZ ;  /* 0x0000002c02048c10 */ /* 0x001fe2000ff7e0ff */
[----:B------:R-:W-:Y:S01]  /*3a320*/  @!P0 IMAD R6, R180, R17, RZ ;  /* 0x00000011b4068224 */ /* 0x000fe200078e02ff */
[----:B------:R-:W-:Y:S01]  /*3a330*/  STL.64 [R1+0xb70], R82 ;  /* 0x000b705201007387 */ /* 0x000fe20000100a00 */
[----:B------:R-:W-:Y:S01]  /*3a340*/  IMAD.U32 R180, RZ, RZ, UR44 ;  /* 0x0000002cffb47e24 */ /* 0x000fe2000f8e00ff */
[----:B------:R-:W-:-:S02]  /*3a350*/  @!P0 IADD3.X R5, R3, UR43, RZ, P3, !PT ;  /* 0x0000002b03058c10 */ /* 0x000fc40009ffe4ff */
[----:B------:R-:W-:Y:S04]  /*3a360*/  STL.64 [R1+0xb68], R84 ;  /* 0x000b685401007387 */ /* 0x000fe80000100a00 */
[----:B------:R0:W-:Y:S01]  /*3a370*/  @!P0 STG.E.U8 desc[UR50][R4.64+0x20], R6 ;  /* 0x0000200604008986 */ /* 0x0001e2000c101132 */
[----:B------:R-:W-:-:S03]  /*3a380*/  @!P5 IADD3 R180, P0, P3, R180, UR42, R2 ;  /* 0x0000002ab4b4dc10 */ /* 0x000fc6000fb1e002 */
[----:B------:R-:W-:Y:S04]  /*3a390*/  STL.64 [R1+0xb60], R86 ;  /* 0x000b605601007387 */ /* 0x000fe80000100a00 */
[----:B------:R-:W-:Y:S01]  /*3a3a0*/  STL.64 [R1+0xb58], R88 ;  /* 0x000b585801007387 */ /* 0x000fe20000100a00 */
[----:B0-----:R-:W-:-:S03]  /*3a3b0*/  IMAD.U32 R4, RZ, RZ, UR43 ;  /* 0x0000002bff047e24 */ /* 0x001fc6000f8e00ff */
[----:B------:R-:W-:Y:S02]  /*3a3c0*/  STL.64 [R1+0xb50], R90 ;  /* 0x000b505a01007387 */ /* 0x000fe40000100a00 */
[----:B------:R-:W-:Y:S02]  /*3a3d0*/  @!P5 IADD3.X R181, R4, UR41, R3, P0, P3 ;  /* 0x0000002904b5dc10 */ /* 0x000fe400087e6403 */
[----:B------:R-:W-:Y:S01]  /*3a3e0*/  STL.64 [R1+0xb48], R92 ;  /* 0x000b485c01007387 */ /* 0x000fe20000100a00 */
[C---:B------:R-:W-:Y:S02]  /*3a3f0*/  ISETP.LT.OR P0, PT, R0.reuse, 0x22, !P4 ;  /* 0x000000220000780c */ /* 0x040fe40006701670 */
[----:B------:R-:W-:Y:S01]  /*3a400*/  ISETP.LT.OR P5, PT, R0, 0x39, !P2 ;  /* 0x000000390000780c */ /* 0x000fe200057a1670 */
[----:B------:R-:W-:Y:S04]  /*3a410*/  STL.64 [R1+0xb40], R94 ;  /* 0x000b405e01007387 */ /* 0x000fe80000100a00 */
[----:B------:R-:W-:Y:S04]  /*3a420*/  STL.64 [R1+0xb38], R96 ;  /* 0x000b386001007387 */ /* 0x000fe80000100a00 */
[----:B------:R-:W-:Y:S02]  /*3a430*/  STL.64 [R1+0xb30], R98 ;  /* 0x000b306201007387 */ /* 0x000fe40000100a00 */
[----:B------:R-:W-:Y:S01]  /*3a440*/  @!P0 IADD3 R4, P3, R2, UR44, RZ ;  /* 0x0000002c02048c10 */ /* 0x000fe2000ff7e0ff */
[----:B------:R-:W-:Y:S01]  /*3a450*/  @!P0 IMAD R6, R179, R17, RZ ;  /* 0x00000011b3068224 */ /* 0x000fe200078e02ff */
[----:B------:R-:W-:Y:S02]  /*3a460*/  STL.64 [R1+0xb28], R100 ;  /* 0x000b286401007387 */ /* 0x000fe40000100a00 */
[----:B------:R-:W-:-:S02]  /*3a470*/  @!P0 IADD3.X R5, R3, UR43, RZ, P3, !PT ;  /* 0x0000002b03058c10 */ /* 0x000fc40009ffe4ff */
[----:B------:R-:W-:Y:S04]  /*3a480*/  STL.64 [R1+0xb20], R102 ;  /* 0x000b206601007387 */ /* 0x000fe80000100a00 */
[----:B------:R0:W-:Y:S01]  /*3a490*/  @!P0 STG.E.U8 desc[UR50][R4.64+0x21], R6 ;  /* 0x0000210604008986 */ /* 0x0001e2000c101132 */
[----:B------:R-:W-:-:S03]  /*3a4a0*/  ISETP.LT.OR P0, PT, R0, 0x29, !P1 ;  /* 0x000000290000780c */ /* 0x000fc60004f01670 */
[----:B------:R-:W-:Y:S04]  /*3a4b0*/  STL.64 [R1+0xb18], R104 ;  /* 0x000b186801007387 */ /* 0x000fe80000100a00 */
[----:B------:R-:W-:Y:S04]  /*3a4c0*/  STL.64 [R1+0xb10], R106 ;  /* 0x000b106a01007387 */ /* 0x000fe80000100a00 */
[----:B------:R-:W-:Y:S02]  /*3a4d0*/  STL.64 [R1+0xb08], R108 ;  /* 0x000b086c01007387 */ /* 0x000fe40000100a00 */
[----:B0-----:R-:W-:-:S02]  /*3a4e0*/  @!P0 IMAD R4, R178, R17, RZ ;  /* 0x00000011b2048224 */ /* 0x001fc400078e02ff */
[----:B------:R-:W-:Y:S01]  /*3a4f0*/  IMAD.U32 R178, RZ, RZ, UR44 ;  /* 0x0000002cffb27e24 */ /* 0x000fe2000f8e00ff */
        /* <DEDUP_REMOVED lines=14> */
[----:B------:R-:W-:-:S02]  /*3a5e0*/  @!P0 IMAD R4, R177, R17, RZ ;  /* 0x00000011b1048224 */ /* 0x000fc400078e02ff */
        /* <DEDUP_REMOVED lines=26> */
[----:B------:R-:W-:-:S03]  /*3a790*/  @!P0 IMAD R6, R175, R17, RZ ;  /* 0x00000011af068224 */ /* 0x000fc600078e02ff */
[----:B------:R-:W-:-:S05]  /*3a7a0*/  @!P0 IADD3.X R5, R3, UR43, RZ, P3, !PT ;  /* 0x0000002b03058c10 */ /* 0x000fca0009ffe4ff */
[----:B------:R0:W-:Y:S01]  /*3a7b0*/  @!P0 STG.E.U8 desc[UR50][R4.64+0x29], R6 ;  /* 0x0000290604008986 */ /* 0x0001e2000c101132 */
[----:B------:R-:W-:-:S13]  /*3a7c0*/  ISETP.LT.OR P0, PT, R0, 0x31, !P1 ;  /* 0x000000310000780c */ /* 0x000fda0004f01670 */
[----:B0-----:R-:W-:Y:S02]  /*3a7d0*/  @!P0 IMAD R4, R174, R17, RZ ;  /* 0x00000011ae048224 */ /* 0x001fe400078e02ff */
[----:B------:R-:W-:-:S03]  /*3a7e0*/  IMAD.U32 R174, RZ, RZ, UR44 ;  /* 0x0000002cffae7e24 */ /* 0x000fc6000f8e00ff */
[----:B------:R0:W-:Y:S02]  /*3a7f0*/  @!P0 STG.E.U8 desc[UR50][R2.64+0x30], R4 ;  /* 0x0000300402008986 */ /* 0x0001e4000c101132 */
[----:B------:R-:W-:Y:S01]  /*3a800*/  @!P5 IADD3 R174, P0, P3, R174, UR42, R2 ;  /* 0x0000002aaeaedc10 */ /* 0x000fe2000fb1e002 */
[----:B0-----:R-:W-:-:S05]  /*3a810*/  IMAD.U32 R4, RZ, RZ, UR43 ;  /* 0x0000002bff047e24 */ /* 0x001fca000f8e00ff */
[----:B------:R-:W-:Y:S02]  /*3a820*/  @!P5 IADD3.X R175, R4, UR41, R3, P0, P3 ;  /* 0x0000002904afdc10 */ /* 0x000fe400087e6403 */
[C---:B------:R-:W-:Y:S02]  /*3a830*/  ISETP.LT.OR P0, PT, R0.reuse, 0x32, !P1 ;  /* 0x000000320000780c */ /* 0x040fe40004f01670 */
[----:B------:R-:W-:-:S11]  /*3a840*/  ISETP.LT.OR P5, PT, R0, 0x42, !P2 ;  /* 0x000000420000780c */ /* 0x000fd600057a1670 */
[----:B------:R-:W-:-:S05]  /*3a850*/  @!P0 IMAD R4, R173, R17, RZ ;  /* 0x00000011ad048224 */ /* 0x000fca00078e02ff */
[----:B------:R0:W-:Y:S01]  /*3a860*/  @!P0 STG.E.U8 desc[UR50][R2.64+0x31], R4 ;  /* 0x0000310402008986 */ /* 0x0001e2000c101132 */
[----:B------:R-:W-:-:S13]  /*3a870*/  ISETP.LT.OR P0, PT, R0, 0x31, !P4 ;  /* 0x000000310000780c */ /* 0x000fda0006701670 */
[----:B0-----:R-:W-:Y:S01]  /*3a880*/  @!P0 IADD3 R4, P3, R2, UR44, RZ ;  /* 0x0000002c02048c10 */ /* 0x001fe2000ff7e0ff */
[----:B------:R-:W-:Y:S02]  /*3a890*/  @!P0 IMAD R6, R172, R17, RZ ;  /* 0x00000011ac068224 */ /* 0x000fe400078e02ff */
[----:B------:R-:W-:Y:S01]  /*3a8a0*/  IMAD.U32 R172, RZ, RZ, UR44 ;  /* 0x0000002cffac7e24 */ /* 0x000fe2000f8e00ff */
[----:B------:R-:W-:-:S05]  /*3a8b0*/  @!P0 IADD3.X R5, R3, UR43, RZ, P3, !PT ;  /* 0x0000002b03058c10 */ /* 0x000fca0009ffe4ff */
[----:B------:R0:W-:Y:S01]  /*3a8c0*/  @!P0 STG.E.U8 desc[UR50][R4.64+0x30], R6 ;  /* 0x0000300604008986 */ /* 0x0001e2000c101132 */
[----:B------:R-:W-:Y:S01]  /*3a8d0*/  @!P5 IADD3 R172, P0, P3, R172, UR42, R2 ;  /* 0x0000002aacacdc10 */ /* 0x000fe2000fb1e002 */
[----:B0-----:R-:W-:-:S05]  /*3a8e0*/  IMAD.U32 R4, RZ, RZ, UR43 ;  /* 0x0000002bff047e24 */ /* 0x001fca000f8e00ff */
[----:B------:R-:W-:Y:S02]  /*3a8f0*/  @!P5 IADD3.X R173, R4, UR41, R3, P0, P3 ;  /* 0x0000002904addc10 */ /* 0x000fe400087e6403 */
[C---:B------:R-:W-:Y:S02]  /*3a900*/  ISETP.LT.OR P0, PT, R0.reuse, 0x32, !P4 ;  /* 0x000000320000780c */ /* 0x040fe40006701670 */
[----:B------:R-:W-:-:S11]  /*3a910*/  ISETP.LT.OR P5, PT, R0, 0x49, !P2 ;  /* 0x000000490000780c */ /* 0x000fd600057a1670 */
        /* <DEDUP_REMOVED lines=131> */
[----:B-----5:R-:W-:-:S03]  /*3b150*/  @!P0 IMAD R6, R64, R17, RZ ;  /* 0x0000001140068224 */ /* 0x020fc600078e02ff */
[----:B------:R-:W-:-:S05]  /*3b160*/  @!P0 IADD3.X R5, R3, UR43, RZ, P3, !PT ;  /* 0x0000002b03058c10 */ /* 0x000fca0009ffe4ff */
[----:B------:R0:W-:Y:S01]  /*3b170*/  @!P0 STG.E.U8 desc[UR50][R4.64+0x59], R6 ;  /* 0x0000590604008986 */ /* 0x0001e2000c101132 */
[----:B------:R-:W-:Y:S01]  /*3b180*/  ISETP.LT.OR P0, PT, R0, 0x61, !P1 ;  /* 0x000000610000780c */ /* 0x000fe20004f01670 */
[----:B0-----:R-:W-:-:S12]  /*3b190*/  IMAD.U32 R5, RZ, RZ, UR43 ;  /* 0x0000002bff057e24 */ /* 0x001fd8000f8e00ff */
[----:B--2---:R-:W-:-:S05]  /*3b1a0*/  @!P0 IMAD R4, R65, R17, RZ ;  /* 0x0000001141048224 */ /* 0x004fca00078e02ff */
[----:B------:R0:W-:Y:S02]  /*3b1b0*/  @!P0 STG.E.U8 desc[UR50][R2.64+0x60], R4 ;  /* 0x0000600402008986 */ /* 0x0001e4000c101132 */
[----:B0-----:R-:W-:-:S05]  /*3b1c0*/  IMAD.U32 R4, RZ, RZ, UR44 ;  /* 0x0000002cff047e24 */ /* 0x001fca000f8e00ff */
[----:B------:R-:W-:-:S04]  /*3b1d0*/  @!P5 IADD3 R122, P0, P3, R4, UR42, R2 ;  /* 0x0000002a047adc10 */ /* 0x000fc8000fb1e002 */
[----:B------:R-:W-:Y:S02]  /*3b1e0*/  @!P5 IADD3.X R123, R5, UR41, R3, P0, P3 ;  /* 0x00000029057bdc10 */ /* 0x000fe400087e6403 */
[C---:B------:R-:W-:Y:S02]  /*3b1f0*/  ISETP.LT.OR P0, PT, R0.reuse, 0x62, !P1 ;  /* 0x000000620000780c */ /* 0x040fe40004f01670 */
[----:B------:R-:W-:-:S11]  /*3b200*/  ISETP.LT.OR P5, PT, R0, 0x72, !P2 ;  /* 0x000000720000780c */ /* 0x000fd600057a1670 */
[----:B---3--:R-:W-:-:S05]  /*3b210*/  @!P0 IMAD R4, R62, R17, RZ ;  /* 0x000000113e048224 */ /* 0x008fca00078e02ff */
[----:B------:R0:W-:Y:S01]  /*3b220*/  @!P0 STG.E.U8 desc[UR50][R2.64+0x61], R4 ;  /* 0x0000610402008986 */ /* 0x0001e2000c101132 */
[----:B------:R-:W-:-:S13]  /*3b230*/  ISETP.LT.OR P0, PT, R0, 0x61, !P4 ;  /* 0x000000610000780c */ /* 0x000fda0006701670 */
[----:B0-----:R-:W-:Y:S01]  /*3b240*/  @!P0 IADD3 R4, P3, R2, UR44, RZ ;  /* 0x0000002c02048c10 */ /* 0x001fe2000ff7e0ff */
[----:B----4-:R-:W-:-:S03]  /*3b250*/  @!P0 IMAD R6, R63, R17, RZ ;  /* 0x000000113f068224 */ /* 0x010fc600078e02ff */
[----:B------:R-:W-:-:S05]  /*3b260*/  @!P0 IADD3.X R5, R3, UR43, RZ, P3, !PT ;  /* 0x0000002b03058c10 */ /* 0x000fca0009ffe4ff */
[----:B------:R0:W-:Y:S02]  /*3b270*/  @!P0 STG.E.U8 desc[UR50][R4.64+0x60], R6 ;  /* 0x0000600604008986 */ /* 0x0001e4000c101132 */
[----:B0-----:R-:W-:Y:S02]  /*3b280*/  IMAD.U32 R4, RZ, RZ, UR44 ;  /* 0x0000002cff047e24 */ /* 0x001fe4000f8e00ff */
[----:B------:R-:W-:-:S03]  /*3b290*/  IMAD.U32 R5, RZ, RZ, UR43 ;  /* 0x0000002bff057e24 */ /* 0x000fc6000f8e00ff */
[----:B------:R-:W-:-:S04]  /*3b2a0*/  @!P5 IADD3 R124, P0, P3, R4, UR42, R2 ;  /* 0x0000002a047cdc10 */ /* 0x000fc8000fb1e002 */
[----:B------:R-:W-:Y:S02]  /*3b2b0*/  @!P5 IADD3.X R125, R5, UR41, R3, P0, P3 ;  /* 0x00000029057ddc10 */ /* 0x000fe400087e6403 */
[C---:B------:R-:W-:Y:S02]  /*3b2c0*/  ISETP.LT.OR P0, PT, R0.reuse, 0x62, !P4 ;  /* 0x000000620000780c */ /* 0x040fe40006701670 */
[----:B------:R-:W-:-:S11]  /*3b2d0*/  ISETP.LT.OR P5, PT, R0, 0x79, !P2 ;  /* 0x000000790000780c */ /* 0x000fd600057a1670 */
[----:B------:R-:W-:Y:S01]  /*3b2e0*/  @!P0 IADD3 R4, P3, R2, UR44, RZ ;  /* 0x0000002c02048c10 */ /* 0x000fe2000ff7e0ff */
[----:B------:R-:W-:-:S03]  /*3b2f0*/  @!P0 IMAD R6, R60, R17, RZ ;  /* 0x000000113c068224 */ /* 0x000fc600078e02ff */
[----:B------:R-:W-:-:S05]  /*3b300*/  @!P0 IADD3.X R5, R3, UR43, RZ, P3, !PT ;  /* 0x0000002b03058c10 */ /* 0x000fca0009ffe4ff */
[----:B------:R0:W-:Y:S01]  /*3b310*/  @!P0 STG.E.U8 desc[UR50][R4.64+0x61], R6 ;  /* 0x0000610604008986 */ /* 0x0001e2000c101132 */
[----:B------:R-:W-:Y:S01]  /*3b320*/  ISETP.LT.OR P0, PT, R0, 0x69, !P1 ;  /* 0x000000690000780c */ /* 0x000fe20004f01670 */
[----:B0-----:R-:W-:-:S12]  /*3b330*/  IMAD.U32 R5, RZ, RZ, UR43 ;  /* 0x0000002bff057e24 */ /* 0x001fd8000f8e00ff */
[----:B------:R-:W-:-:S05]  /*3b340*/  @!P0 IMAD R4, R61, R17, RZ ;  /* 0x000000113d048224 */ /* 0x000fca00078e02ff */
[----:B------:R0:W-:Y:S02]  /*3b350*/  @!P0 STG.E.U8 desc[UR50][R2.64+0x68], R4 ;  /* 0x0000680402008986 */ /* 0x0001e4000c101132 */
[----:B0-----:R-:W-:-:S05]  /*3b360*/  IMAD.U32 R4, RZ, RZ, UR44 ;  /* 0x0000002cff047e24 */ /* 0x001fca000f8e00ff */
[----:B------:R-:W-:-:S04]  /*3b370*/  @!P5 IADD3 R114, P0, P3, R4, UR42, R2 ;  /* 0x0000002a0472dc10 */ /* 0x000fc8000fb1e002 */
[----:B------:R-:W-:Y:S02]  /*3b380*/  @!P5 IADD3.X R115, R5, UR41, R3, P0, P3 ;  /* 0x000000290573dc10 */ /* 0x000fe400087e6403 */
[C---:B------:R-:W-:Y:S02]  /*3b390*/  ISETP.LT.OR P0, PT, R0.reuse, 0x6a, !P1 ;  /* 0x0000006a0000780c */ /* 0x040fe40004f01670 */
[----:B------:R-:W-:-:S11]  /*3b3a0*/  ISETP.LT.OR P5, PT, R0, 0x7a, !P2 ;  /* 0x0000007a0000780c */ /* 0x000fd600057a1670 */
[----:B------:R-:W-:-:S05]  /*3b3b0*/  @!P0 IMAD R4, R58, R17, RZ ;  /* 0x000000113a048224 */ /* 0x000fca00078e02ff */
[----:B------:R0:W-:Y:S01]  /*3b3c0*/  @!P0 STG.E.U8 desc[UR50][R2.64+0x69], R4 ;  /* 0x0000690402008986 */ /* 0x0001e2000c101132 */
[----:B------:R-:W-:-:S13]  /*3b3d0*/  ISETP.LT.OR P0, PT, R0, 0x69, !P4 ;  /* 0x000000690000780c */ /* 0x000fda0006701670 */
[----:B0-----:R-:W-:Y:S01]  /*3b3e0*/  @!P0 IADD3 R4, P3, R2, UR44, RZ ;  /* 0x0000002c02048c10 */ /* 0x001fe2000ff7e0ff */
[----:B------:R-:W-:-:S03]  /*3b3f0*/  @!P0 IMAD R6, R59, R17, RZ ;  /* 0x000000113b068224 */ /* 0x000fc600078e02ff */
        /* <DEDUP_REMOVED lines=248> */
[----:B------:R-:W-:Y:S02]  /*3c380*/  @!P0 IMAD R4, R232, R17, RZ ;  /* 0x00000011e8048224 */ /* 0x000fe400078e02ff */
[----:B------:R-:W2:Y:S04]  /*3c390*/  LDL.LU R232, [R1+0x600] ;  /* 0x0006000001e87983 */ /* 0x000ea80000300800 */
[----:B------:R0:W-:Y:S02]  /*3c3a0*/  @!P0 STG.E.U8 desc[UR50][R2.64+0xb8], R4 ;  /* 0x0000b80402008986 */ /* 0x0001e4000c101132 */
[----:B0-----:R-:W-:-:S05]  /*3c3b0*/  IMAD.U32 R4, RZ, RZ, UR44 ;  /* 0x0000002cff047e24 */ /* 0x001fca000f8e00ff */
[----:B------:R-:W-:-:S04]  /*3c3c0*/  @!P5 IADD3 R42, P0, P3, R4, UR42, R2 ;  /* 0x0000002a042adc10 */ /* 0x000fc8000fb1e002 */
[----:B------:R-:W-:Y:S02]  /*3c3d0*/  @!P5 IADD3.X R43, R5, UR41, R3, P0, P3 ;  /* 0x00000029052bdc10 */ /* 0x000fe400087e6403 */
[C---:B------:R-:W-:Y:S02]  /*3c3e0*/  ISETP.LT.OR P0, PT, R0.reuse, 0xba, !P1 ;  /* 0x000000ba0000780c */ /* 0x040fe40004f01670 */
[----:B------:R-:W-:-:S11]  /*3c3f0*/  ISETP.LT.OR P5, PT, R0, 0xca, !P2 ;  /* 0x000000ca0000780c */ /* 0x000fd600057a1670 */
[----:B------:R-:W-:Y:S02]  /*3c400*/  @!P0 IMAD R4, R231, R17, RZ ;  /* 0x00000011e7048224 */ /* 0x000fe400078e02ff */
[----:B------:R-:W3:Y:S04]  /*3c410*/  LDL.LU R231, [R1+0x604] ;  /* 0x0006040001e77983 */ /* 0x000ee80000300800 */
        /* <DEDUP_REMOVED lines=129> */
[----:B------:R-:W-:Y:S02]  /*3cc30*/  @!P0 IMAD R4, R211, R17, RZ ;  /* 0x00000011d3048224 */ /* 0x000fe400078e02ff */
[----:B------:R-:W-:-:S03]  /*3cc40*/  @P5 LOP3.LUT R22, R22, 0x20, RZ, 0xfc, !PT ;  /* 0x0000002016165812 */ /* 0x000fc600078efcff */
[----:B------:R0:W-:Y:S01]  /*3cc50*/  @!P0 STG.E.U8 desc[UR50][R2.64+0xe1], R4 ;  /* 0x0000e10402008986 */ /* 0x0001e2000c101132 */
[----:B------:R-:W-:Y:S02]  /*3cc60*/  ISETP.LT.OR P0, PT, R0, 0xe1, !P4 ;  /* 0x000000e10000780c */ /* 0x000fe40006701670 */
[----:B------:R-:W-:-:S11]  /*3cc70*/  LOP3.LUT R22, R22, 0xffffffef, RZ, 0xc0, !PT ;  /* 0xffffffef16167812 */ /* 0x000fd600078ec0ff */
        /* <DEDUP_REMOVED lines=11> */
[----:B------:R-:W-:Y:S01]  /*3cd30*/  @!P0 IMAD R6, R209, R17, RZ ;  /* 0x00000011d1068224 */ /* 0x000fe200078e02ff */
[----:B------:R-:W-:Y:S02]  /*3cd40*/  @P5 LOP3.LUT R22, R22, 0x10, RZ, 0xfc, !PT ;  /* 0x0000001016165812 */ /* 0x000fe400078efcff */
[----:B------:R-:W-:Y:S02]  /*3cd50*/  @!P0 IADD3.X R5, R3, UR43, RZ, P3, !PT ;  /* 0x0000002b03058c10 */ /* 0x000fe40009ffe4ff */
[----:B------:R-:W-:-:S03]  /*3cd60*/  LOP3.LUT R22, R22, 0xfffffffb, RZ, 0xc0, !PT ;  /* 0xfffffffb16167812 */ /* 0x000fc600078ec0ff */
        /* <DEDUP_REMOVED lines=22> */
[----:B------:R-:W-:-:S13]  /*3ced0*/  ISETP.LT.OR P0, PT, R0, 0xea, !P4 ;  /* 0x000000ea0000780c */ /* 0x000fda0006701670 */
[----:B------:R-:W-:Y:S01]  /*3cee0*/  @!P0 IADD3 R4, P3, R2, UR44, RZ ;  /* 0x0000002c02048c10 */ /* 0x000fe2000ff7e0ff */
[----:B------:R-:W-:-:S03]  /*3cef0*/  @!P0 IMAD R6, R207, R17, RZ ;  /* 0x00000011cf068224 */ /* 0x000fc600078e02ff */
[----:B------:R-:W-:-:S05]  /*3cf00*/  @!P0 IADD3.X R5, R3, UR43, RZ, P3, !PT ;  /* 0x0000002b03058c10 */ /* 0x000fca0009ffe4ff */
[----:B------:R0:W-:Y:S01]  /*3cf10*/  @!P0 STG.E.U8 desc[UR50][R4.64+0xe9], R6 ;  /* 0x0000e90604008986 */ /* 0x0001e2000c101132 */
[----:B------:R-:W-:Y:S01]  /*3cf20*/  ISETP.LT.OR P0, PT, R0, 0xf1, !P1 ;  /* 0x000000f10000780c */ /* 0x000fe20004f01670 */
[----:B0-----:R-:W-:-:S12]  /*3cf30*/  IMAD.U32 R5, RZ, RZ, UR43 ;  /* 0x0000002bff057e24 */ /* 0x001fd8000f8e00ff */
[----:B------:R-:W-:-:S05]  /*3cf40*/  @!P0 IMAD R4, R206, R17, RZ ;  /* 0x00000011ce048224 */ /* 0x000fca00078e02ff */
[----:B------:R0:W-:Y:S01]  /*3cf50*/  @!P0 STG.E.U8 desc[UR50][R2.64+0xf0], R4 ;  /* 0x0000f00402008986 */ /* 0x0001e2000c101132 */
[----:B------:R-:W-:-:S04]  /*3cf60*/  ISETP.GE.AND P0, PT, R23, 0x109, PT ;  /* 0x000001091700780c */ /* 0x000fc80003f06270 */
[----:B------:R-:W-:Y:S01]  /*3cf70*/  ISETP.LT.OR P6, PT, R0, 0xa, !P0 ;  /* 0x0000000a0000780c */ /* 0x000fe200047c1670 */
[----:B0-----:R-:W-:-:S12]  /*3cf80*/  IMAD.U32 R4, RZ, RZ, UR44 ;  /* 0x0000002cff047e24 */ /* 0x001fd8000f8e00ff */
        /* <DEDUP_REMOVED lines=28> */
[----:B------:R-:W-:-:S13]  /*3d150*/  ISETP.LT.OR P3, PT, R0, 0xfa, !P1 ;  /* 0x000000fa0000780c */ /* 0x000fda0004f61670 */
[----:B------:R-:W-:-:S05]  /*3d160*/  @!P3 IMAD R4, R201, R17, RZ ;  /* 0x00000011c904b224 */ /* 0x000fca00078e02ff */
[----:B------:R0:W-:Y:S01]  /*3d170*/  @!P3 STG.E.U8 desc[UR50][R2.64+0xf9], R4 ;  /* 0x0000f9040200b986 */ /* 0x0001e2000c101132 */
[----:B------:R-:W-:-:S13]  /*3d180*/  ISETP.LT.OR P3, PT, R0, 0xf9, !P4 ;  /* 0x000000f90000780c */ /* 0x000fda0006761670 */
[----:B------:R-:W-:Y:S01]  /*3d190*/  @!P3 IMAD R6, R200, R17, RZ ;  /* 0x00000011c806b224 */ /* 0x000fe200078e02ff */
[----:B0-----:R-:W-:Y:S01]  /*3d1a0*/  @!P3 IADD3 R4, P5, R2, UR44, RZ ;  /* 0x0000002c0204bc10 */ /* 0x001fe2000ffbe0ff */
[----:B------:R-:W4:Y:S03]  /*3d1b0*/  LDL.LU R200, [R1+0x608] ;  /* 0x0006080001c87983 */ /* 0x000f260000300800 */
[----:B------:R-:W-:Y:S01]  /*3d1c0*/  @!P3 IADD3.X R5, R3, UR43, RZ, P5, !PT ;  /* 0x0000002b0305bc10 */ /* 0x000fe2000affe4ff */
[----:B------:R-:W5:Y:S04]  /*3d1d0*/  LDL.LU R230, [R1+0x60c] ;  /* 0x00060c0001e67983 */ /* 0x000f680000300800 */
[----:B------:R-:W5:Y:S04]  /*3d1e0*/  LDL.LU R229, [R1+0x610] ;  /* 0x0006100001e57983 */ /* 0x000f680000300800 */
[----:B------:R-:W5:Y:S04]  /*3d1f0*/  LDL.LU R228, [R1+0x614] ;  /* 0x0006140001e47983 */ /* 0x000f680000300800 */
[----:B------:R-:W5:Y:S04]  /*3d200*/  LDL.LU R227, [R1+0x618] ;  /* 0x0006180001e37983 */ /* 0x000f680000300800 */
[----:B------:R-:W5:Y:S04]  /*3d210*/  LDL.LU R226, [R1+0x61c] ;  /* 0x00061c0001e27983 */ /* 0x000f680000300800 */
[----:B------:R-:W5:Y:S04]  /*3d220*/  LDL.LU R225, [R1+0x620] ;  /* 0x0006200001e17983 */ /* 0x000f680000300800 */
[----:B------:R0:W-:Y:S01]  /*3d230*/  @!P3 STG.E.U8 desc[UR50][R4.64+0xf8], R6 ;  /* 0x0000f8060400b986 */ /* 0x0001e2000c101132 */
[----:B------:R-:W-:-:S03]  /*3d240*/  ISETP.LT.OR P3, PT, R0, 0xfa, !P4 ;  /* 0x000000fa0000780c */ /* 0x000fc60006761670 */
[----:B------:R-:W5:Y:S04]  /*3d250*/  LDL.LU R224, [R1+0x624] ;  /* 0x0006240001e07983 */ /* 0x000f680000300800 */
[----:B------:R-:W5:Y:S04]  /*3d260*/  LDL.LU R223, [R1+0x628] ;  /* 0x0006280001df7983 */ /* 0x000f680000300800 */
[----:B------:R-:W5:Y:S02]  /*3d270*/  LDL.LU R222, [R1+0x62c] ;  /* 0x00062c0001de7983 */ /* 0x000f640000300800 */
[----:B0-----:R-:W-:Y:S01]  /*3d280*/  @!P3 IADD3 R4, P5, R2, UR44, RZ ;  /* 0x0000002c0204bc10 */ /* 0x001fe2000ffbe0ff */
[----:B------:R-:W-:Y:S01]  /*3d290*/  @!P3 IMAD R6, R7, R17, RZ ;  /* 0x000000110706b224 */ /* 0x000fe200078e02ff */
[----:B------:R-:W5:Y:S02]  /*3d2a0*/  LDL.LU R221, [R1+0x630] ;  /* 0x0006300001dd7983 */ /* 0x000f640000300800 */
[----:B------:R-:W-:-:S02]  /*3d2b0*/  @!P3 IADD3.X R5, R3, UR43, RZ, P5, !PT ;  /* 0x0000002b0305bc10 */ /* 0x000fc4000affe4ff */
[----:B------:R-:W-:Y:S01]  /*3d2c0*/  ISETP.LT.OR P1, PT, R0, 0x19, !P0 ;  /* 0x000000190000780c */ /* 0x000fe20004721670 */
[----:B------:R-:W5:Y:S04]  /*3d2d0*/  LDL.LU R220, [R1+0x634] ;  /* 0x0006340001dc7983 */ /* 0x000f680000300800 */
[----:B------:R0:W-:Y:S04]  /*3d2e0*/  @!P3 STG.E.U8 desc[UR50][R4.64+0xf9], R6 ;  /* 0x0000f9060400b986 */ /* 0x0001e8000c101132 */
[----:B------:R-:W5:Y:S04]  /*3d2f0*/  LDL.LU R219, [R1+0x638] ;  /* 0x0006380001db7983 */ /* 0x000f680000300800 */
[----:B------:R-:W5:Y:S01]  /*3d300*/  LDL.LU R218, [R1+0x63c] ;  /* 0x00063c0001da7983 */ /* 0x000f620000300800 */
[----:B0-----:R-:W-:-:S03]  /*3d310*/  IADD3 R6, P3, R2, UR42, RZ ;  /* 0x0000002a02067c10 */ /* 0x001fc6000ff7e0ff */
[----:B------:R-:W5:Y:S01]  /*3d320*/  LDL.LU R217, [R1+0x640] ;  /* 0x0006400001d97983 */ /* 0x000f620000300800 */
[----:B------:R-:W-:-:S03]  /*3d330*/  IADD3.X R7, R3, UR41, RZ, P3, !PT ;  /* 0x0000002903077c10 */ /* 0x000fc60009ffe4ff */
[----:B------:R-:W5:Y:S01]  /*3d340*/  LDL.LU R216, [R1+0x644] ;  /* 0x0006440001d87983 */ /* 0x000f620000300800 */
[----:B------:R-:W-:Y:S02]  /*3d350*/  ISETP.GE.AND P3, PT, R23, 0x81, PT ;  /* 0x000000811700780c */ /* 0x000fe40003f66270 */
[C---:B------:R-:W-:Y:S01]  /*3d360*/  ISETP.LT.OR P4, PT, R0.reuse, 0x2a, !P0 ;  /* 0x0000002a0000780c */ /* 0x040fe20004781670 */
[----:B------:R-:W5:Y:S01]  /*3d370*/  LDL.LU R215, [R1+0x648] ;  /* 0x0006480001d77983 */ /* 0x000f620000300800 */
[----:B------:R-:W-:-:S03]  /*3d380*/  ISETP.LT.OR P5, PT, R0, 0x1, !P3 ;  /* 0x000000010000780c */ /* 0x000fc60005fa1670 */
[----:B------:R-:W5:Y:S04]  /*3d390*/  LDL.LU R214, [R1+0x64c] ;  /* 0x00064c0001d67983 */ /* 0x000f680000300800 */
[----:B------:R-:W5:Y:S04]  /*3d3a0*/  LDL.LU R213, [R1+0x650] ;  /* 0x0006500001d57983 */ /* 0x000f680000300800 */
[----:B------:R-:W5:Y:S02]  /*3d3b0*/  LDL.LU R212, [R1+0x654] ;  /* 0x0006540001d47983 */ /* 0x000f640000300800 */
[----:B--2---:R-:W-:-:S02]  /*3d3c0*/  @!P5 IMAD R4, R232, R17, RZ ;  /* 0x00000011e804d224 */ /* 0x004fc400078e02ff */
[----:B------:R-:W2:Y:S04]  /*3d3d0*/  LDL.LU R211, [R1+0x658] ;  /* 0x0006580001d37983 */ /* 0x000ea80000300800 */
[----:B------:R3:W-:Y:S01]  /*3d3e0*/  @!P5 STG.E.U8 desc[UR50][R6.64], R4 ;  /* 0x000000040600d986 */ /* 0x0007e2000c101132 */
[----:B------:R-:W-:-:S03]  /*3d3f0*/  ISETP.LT.OR P5, PT, R0, 0x2, !P3 ;  /* 0x000000020000780c */ /* 0x000fc60005fa1670 */
[----:B------:R-:W2:Y:S04]  /*3d400*/  LDL.LU R210, [R1+0x65c] ;  /* 0x00065c0001d27983 */ /* 0x000ea80000300800 */
[----:B------:R-:W2:Y:S04]  /*3d410*/  LDL.LU R209, [R1+0x660] ;  /* 0x0006600001d17983 */ /* 0x000ea80000300800 */
[----:B------:R-:W2:Y:S02]  /*3d420*/  LDL.LU R208, [R1+0x664] ;  /* 0x0006640001d07983 */ /* 0x000ea40000300800 */
[----:B---3--:R-:W-:-:S02]  /*3d430*/  @!P5 IMAD R4, R231, R17, RZ ;  /* 0x00000011e704d224 */ /* 0x008fc400078e02ff */
[----:B------:R-:W3:Y:S04]  /*3d440*/  LDL R207, [R1+0x668] ;  /* 0x0006680001cf7983 */ /* 0x000ee80000100800 */
[----:B------:R0:W-:Y:S01]  /*3d450*/  @!P5 STG.E.U8 desc[UR50][R6.64+0x1], R4 ;  /* 0x000001040600d986 */ /* 0x0001e2000c101132 */
[----:B------:R-:W-:Y:S01]  /*3d460*/  ISETP.LT.OR P5, PT, R0, 0x1, !P2 ;  /* 0x000000010000780c */ /* 0x000fe200057a1670 */
[----:B------:R-:W-:Y:S02]  /*3d470*/  IMAD.U32 R236, RZ, RZ, UR44 ;  /* 0x0000002cffec7e24 */ /* 0x000fe4000f8e00ff */
[----:B------:R-:W-:Y:S01]  /*3d480*/  IMAD.U32 R234, RZ, RZ, UR44 ;  /* 0x0000002cffea7e24 */ /* 0x000fe2000f8e00ff */
[----:B------:R-:W3:Y:S01]  /*3d490*/  LDL R206, [R1+0x66c] ;  /* 0x00066c0001ce7983 */ /* 0x000ee20000100800 */
[----:B------:R-:W-:-:S03]  /*3d4a0*/  IMAD.U32 R232, RZ, RZ, UR44 ;  /* 0x0000002cffe87e24 */ /* 0x000fc6000f8e00ff */
[----:B------:R-:W3:Y:S04]  /*3d4b0*/  LDL R205, [R1+0x670] ;  /* 0x0006700001cd7983 */ /* 0x000ee80000100800 */
[----:B------:R-:W3:Y:S01]  /*3d4c0*/  LDL R204, [R1+0x674] ;  /* 0x0006740001cc7983 */ /* 0x000ee20000100800 */
[----:B0-----:R-:W-:-:S03]  /*3d4d0*/  @!P5 IADD3 R4, P6, R6, UR44, RZ ;  /* 0x0000002c0604dc10 */ /* 0x001fc6000ffde0ff */
[----:B------:R-:W3:Y:S01]  /*3d4e0*/  LDL.LU R203, [R1+0x678] ;  /* 0x0006780001cb7983 */ /* 0x000ee20000300800 */
[----:B------:R-:W-:-:S03]  /*3d4f0*/  @!P5 IADD3.X R5, R7, UR43, RZ, P6, !PT ;  /* 0x0000002b0705dc10 */ /* 0x000fc6000b7fe4ff */
[----:B------:R-:W3:Y:S04]  /*3d500*/  LDL.LU R202, [R1+0x67c] ;  /* 0x00067c0001ca7983 */ /* 0x000ee80000300800 */
[----:B------:R-:W3:Y:S04]  /*3d510*/  LDL R201, [R1+0x680] ;  /* 0x0006800001c97983 */ /* 0x000ee80000100800 */
        /* <DEDUP_REMOVED lines=13> */
[----:B------:R-:W3:Y:S04]  /*3d5f0*/  LDL.LU R139, [R1+0x6c0] ;  /* 0x0006c000018b7983 */ /* 0x000ee80000300800 */
        /* <DEDUP_REMOVED lines=11> */
[----:B------:R-:W3:Y:S01]  /*3d6b0*/  LDL.LU R27, [R1+0x6f0] ;  /* 0x0006f000011b7983 */ /* 0x000ee20000300800 */
[----:B----4-:R-:W-:-:S05]  /*3d6c0*/  @!P5 IMAD R200, R200, R17, RZ ;  /* 0x00000011c8c8d224 */ /* 0x010fca00078e02ff */
[----:B------:R0:W-:Y:S02]  /*3d6d0*/  @!P5 STG.E.U8 desc[UR50][R4.64], R200 ;  /* 0x000000c80400d986 */ /* 0x0001e4000c101132 */
[----:B0-----:R-:W-:Y:S02]  /*3d6e0*/  IMAD.U32 R4, RZ, RZ, UR44 ;  /* 0x0000002cff047e24 */ /* 0x001fe4000f8e00ff */
[----:B------:R-:W-:-:S03]  /*3d6f0*/  IMAD.U32 R5, RZ, RZ, UR43 ;  /* 0x0000002bff057e24 */ /* 0x000fc6000f8e00ff */
[----:B------:R-:W-:-:S04]  /*3d700*/  @!P1 IADD3 R78, P5, P6, R4, UR46, R2 ;  /* 0x0000002e044e9c10 */ /* 0x000fc8000febe002 */
[----:B------:R-:W-:Y:S02]  /*3d710*/  @!P1 IADD3.X R79, R5, UR45, R3, P5, P6 ;  /* 0x0000002d054f9c10 */ /* 0x000fe4000afec403 */
[----:B------:R-:W-:-:S13]  /*3d720*/  ISETP.LT.OR P1, PT, R0, 0x1a, !P0 ;  /* 0x0000001a0000780c */ /* 0x000fda0004721670 */
[----:B------:R-:W-:-:S04]  /*3d730*/  @!P1 IADD3 R80, P5, P6, R4, UR46, R2 ;  /* 0x0000002e04509c10 */ /* 0x000fc8000febe002 */
[----:B------:R-:W-:Y:S02]  /*3d740*/  @!P1 IADD3.X R81, R5, UR45, R3, P5, P6 ;  /* 0x0000002d05519c10 */ /* 0x000fe4000afec403 */
[C---:B------:R-:W-:Y:S02]  /*3d750*/  ISETP.LT.OR P5, PT, R0.reuse, 0x2, !P2 ;  /* 0x000000020000780c */ /* 0x040fe400057a1670 */
[----:B------:R-:W-:-:S11]  /*3d760*/  ISETP.LT.OR P1, PT, R0, 0x21, !P0 ;  /* 0x000000210000780c */ /* 0x000fd60004721670 */
[----:B------:R-:W-:Y:S01]  /*3d770*/  @!P5 IADD3 R4, P6, R6, UR44, RZ ;  /* 0x0000002c0604dc10 */ /* 0x000fe2000ffde0ff */
[----:B-----5:R-:W-:-:S03]  /*3d780*/  @!P5 IMAD R200, R230, R17, RZ ;  /* 0x00000011e6c8d224 */ /* 0x020fc600078e02ff */
        /* <DEDUP_REMOVED lines=16> */
[----:B------:R0:W-:Y:S02]  /*3d890*/  @!P5 STG.E.U8 desc[UR50][R6.64+0x9], R4 ;  /* 0x000009040600d986 */ /* 0x0001e4000c101132 */
[----:B0-----:R-:W-:-:S05]  /*3d8a0*/  @!P1 IMAD R4, R227, R17, RZ ;  /* 0x00000011e3049224 */ /* 0x001fca00078e02ff */
[----:B------:R0:W-:Y:S01]  /*3d8b0*/  @!P1 STG.E.U8 desc[UR50][R14.64+0x8], R4 ;  /* 0x000008040e009986 */ /* 0x0001e2000c101132 */
[----:B------:R-:W-:Y:S01]  /*3d8c0*/  ISETP.LT.OR P1, PT, R0, 0x29, !P0 ;  /* 0x000000290000780c */ /* 0x000fe20004721670 */
[----:B0-----:R-:W-:Y:S02]  /*3d8d0*/  IMAD.U32 R4, RZ, RZ, UR44 ;  /* 0x0000002cff047e24 */ /* 0x001fe4000f8e00ff */
[----:B------:R-:W4:Y:S10]  /*3d8e0*/  LDL R14, [R1+0x684] ;  /* 0x00068400010e7983 */ /* 0x000f340000100800 */
[----:B------:R-:W-:Y:S01]  /*3d8f0*/  @!P1 IADD3 R94, P5, P6, R4, UR46, R2 ;  /* 0x0000002e045e9c10 */ /* 0x000fe2000febe002 */
[----:B------:R-:W-:Y:S01]  /*3d900*/  IMAD.U32 R230, RZ, RZ, UR44 ;  /* 0x0000002cffe67e24 */ /* 0x000fe2000f8e00ff */
[----:B------:R-:W5:Y:S02]  /*3d910*/  LDL R15, [R1+0x688] ;  /* 0x00068800010f7983 */ /* 0x000f640000100800 */
[----:B------:R-:W-:-:S02]  /*3d920*/  @!P1 IADD3.X R95, R5, UR45, R3, P5, P6 ;  /* 0x0000002d055f9c10 */ /* 0x000fc4000afec403 */
[----:B------:R-:W-:Y:S02]  /*3d930*/  ISETP.LT.OR P1, PT, R0, 0xa, !P2 ;  /* 0x0000000a0000780c */ /* 0x000fe40005721670 */
[----:B------:R-:W-:-:S11]  /*3d940*/  @!P4 IADD3 R96, P5, P6, R4, UR46, R2 ;  /* 0x0000002e0460cc10 */ /* 0x000fd6000febe002 */
[----:B------:R-:W-:-:S05]  /*3d950*/  @!P1 IMAD R4, R226, R17, RZ ;  /* 0x00000011e2049224 */ /* 0x000fca00078e02ff */
[----:B------:R0:W-:Y:S01]  /*3d960*/  @!P1 STG.E.U8 desc[UR50][R20.64+0x9], R4 ;  /* 0x0000090414009986 */ /* 0x0001e2000c101132 */
[----:B------:R-:W-:Y:S02]  /*3d970*/  ISETP.LT.OR P1, PT, R0, 0x31, !P0 ;  /* 0x000000310000780c */ /* 0x000fe40004721670 */
[----:B------:R-:W-:Y:S01]  /*3d980*/  @!P4 IADD3.X R97, R5, UR45, R3, P5, P6 ;  /* 0x0000002d0561cc10 */ /* 0x000fe2000afec403 */
[----:B0-----:R-:W-:-:S10]  /*3d990*/  IMAD.U32 R4, RZ, RZ, UR44 ;  /* 0x0000002cff047e24 */ /* 0x001fd4000f8e00ff */
        /* <DEDUP_REMOVED lines=15> */
[C---:B------:R-:W-:Y:S02]  /*3da90*/  ISETP.LT.OR P1, PT, R0.reuse, 0x39, !P0 ;  /* 0x000000390000780c */ /* 0x040fe40004721670 */
[----:B------:R-:W-:Y:S01]  /*3daa0*/  ISETP.LT.OR P4, PT, R0, 0x3a, !P0 ;  /* 0x0000003a0000780c */ /* 0x000fe20004781670 */
[----:B0-----:R-:W-:-:S10]  /*3dab0*/  IMAD.U32 R4, RZ, RZ, UR44 ;  /* 0x0000002cff047e24 */ /* 0x001fd4000f8e00ff */
[----:B------:R-:W-:-:S04]  /*3dac0*/  @!P1 IADD3 R110, P5, P6, R4, UR46, R2 ;  /* 0x0000002e046e9c10 */ /* 0x000fc8000febe002 */
[----:B------:R-:W-:Y:S02]  /*3dad0*/  @!P1 IADD3.X R111, R5, UR45, R3, P5, P6 ;  /* 0x0000002d056f9c10 */ /* 0x000fe4000afec403 */
        /* <DEDUP_REMOVED lines=27> */
[----:B------:R-:W-:Y:S01]  /*3dc90*/  ISETP.LT.OR P1, PT, R0, 0x1a, !P2 ;  /* 0x0000001a0000780c */ /* 0x000fe20005721670 */
[----:B------:R-:W-:Y:S01]  /*3dca0*/  IMAD.U32 R4, RZ, RZ, UR43 ;  /* 0x0000002bff047e24 */ /* 0x000fe2000f8e00ff */
[----:B------:R-:W-:-:S04]  /*3dcb0*/  @!P4 IADD3 R236, P5, P6, R236, UR46, R2 ;  /* 0x0000002eececcc10 */ /* 0x000fc8000febe002 */
[----:B------:R-:W-:-:S07]  /*3dcc0*/  @!P4 IADD3.X R237, R4, UR45, R3, P5, P6 ;  /* 0x0000002d04edcc10 */ /* 0x000fce000afec403 */
[----:B------:R-:W-:-:S05]  /*3dcd0*/  @!P1 IMAD R4, R218, R17, RZ ;  /* 0x00000011da049224 */ /* 0x000fca00078e02ff */
[----:B------:R0:W-:Y:S01]  /*3dce0*/  @!P1 STG.E.U8 desc[UR50][R192.64+0x19], R4 ;  /* 0x00001904c0009986 */ /* 0x0001e2000c101132 */
        /* <DEDUP_REMOVED lines=8> */
[----:B------:R-:W-:Y:S01]  /*3dd70*/  @!P1 IADD3 R232, P5, P6, R232, UR46, R2 ;  /* 0x0000002ee8e89c10 */ /* 0x000fe2000febe002 */
[----:B0-----:R-:W-:-:S05]  /*3dd80*/  IMAD.U32 R4, RZ, RZ, UR43 ;  /* 0x0000002bff047e24 */ /* 0x001fca000f8e00ff */
        /* <DEDUP_REMOVED lines=13> */
[----:B------:R-:W-:-:S05]  /*3de60*/  IMAD.U32 R228, RZ, RZ, UR44 ;  /* 0x0000002cffe47e24 */ /* 0x000fca000f8e00ff */
[----:B------:R-:W-:-:S04]  /*3de70*/  @!P4 IADD3 R228, P5, P6, R228, UR46, R2 ;  /* 0x0000002ee4e4cc10 */ /* 0x000fc8000febe002 */
[----:B------:R-:W-:-:S03]  /*3de80*/  @!P4 IADD3.X R229, R4, UR45, R3, P5, P6 ;  /* 0x0000002d04e5cc10 */ /* 0x000fc6000afec403 */
[----:B------:R-:W-:-:S05]  /*3de90*/  @!P1 IMAD R4, R214, R17, RZ ;  /* 0x00000011d6049224 */ /* 0x000fca00078e02ff */
[----:B------:R0:W-:Y:S01]  /*3dea0*/  @!P1 STG.E.U8 desc[UR50][R188.64+0x21], R4 ;  /* 0x00002104bc009986 */ /* 0x0001e2000c101132 */
[----:B------:R-:W-:Y:S01]  /*3deb0*/  ISETP.LT.OR P1, PT, R0, 0x61, !P0 ;  /* 0x000000610000780c */ /* 0x000fe20004721670 */
[----:B------:R-:W-:Y:S02]  /*3dec0*/  IMAD.U32 R226, RZ, RZ, UR44 ;  /* 0x0000002cffe27e24 */ /* 0x000fe4000f8e00ff */
[----:B0-----:R-:W-:-:S10]  /*3ded0*/  IMAD.U32 R4, RZ, RZ, UR43 ;  /* 0x0000002bff047e24 */ /* 0x001fd4000f8e00ff */
[----:B------:R-:W-:-:S04]  /*3dee0*/  @!P1 IADD3 R226, P5, P6, R226, UR46, R2 ;  /* 0x0000002ee2e29c10 */ /* 0x000fc8000febe002 */
[----:B------:R-:W-:Y:S02]  /*3def0*/  @!P1 IADD3.X R227, R4, UR45, R3, P5, P6 ;  /* 0x0000002d04e39c10 */ /* 0x000fe4000afec403 */
[C---:B------:R-:W-:Y:S02]  /*3df00*/  ISETP.LT.OR P5, PT, R0.reuse, 0x29, !P3 ;  /* 0x000000290000780c */ /* 0x040fe40005fa1670 */
[----:B------:R-:W-:Y:S01]  /*3df10*/  ISETP.LT.OR P1, PT, R0, 0x62, !P0 ;  /* 0x000000620000780c */ /* 0x000fe20004721670 */
[----:B------:R-:W-:-:S10]  /*3df20*/  IMAD.U32 R224, RZ, RZ, UR44 ;  /* 0x0000002cffe07e24 */ /* 0x000fd4000f8e00ff */
        /* <DEDUP_REMOVED lines=9> */
[----:B--2---:R-:W-:-:S05]  /*3dfc0*/  @!P1 IMAD R4, R211, R17, RZ ;  /* 0x00000011d3049224 */ /* 0x004fca00078e02ff */
[----:B------:R0:W-:Y:S01]  /*3dfd0*/  @!P1 STG.E.U8 desc[UR50][R186.64+0x28], R4 ;  /* 0x00002804ba009986 */ /* 0x0001e2000c101132 */
[C---:B------:R-:W-:Y:S01]  /*3dfe0*/  ISETP.LT.OR P1, PT, R0.reuse, 0x69, !P0 ;  /* 0x000000690000780c */ /* 0x040fe20004721670 */
[----:B------:R-:W-:Y:S01]  /*3dff0*/  IMAD.U32 R222, RZ, RZ, UR44 ;  /* 0x0000002cffde7e24 */ /* 0x000fe2000f8e00ff */
        /* <DEDUP_REMOVED lines=27> */
[----:B---3--:R-:W-:-:S05]  /*3e1b0*/  @!P1 IMAD R4, R207, R17, RZ ;  /* 0x00000011cf049224 */ /* 0x008fca00078e02ff */
        /* <DEDUP_REMOVED lines=14> */
[----:B------:R-:W-:Y:S01]  /*3e2a0*/  IMAD.U32 R210, RZ, RZ, UR44 ;  /* 0x0000002cffd27e24 */ /* 0x000fe2000f8e00ff */
[----:B------:R-:W-:-:S04]  /*3e2b0*/  LOP3.LUT R10, R10, 0xff7fffff, RZ, 0xc0, !PT ;  /* 0xff7fffff0a0a7812 */ /* 0x000fc800078ec0ff */
[----:B------:R-:W-:Y:S01]  /*3e2c0*/  @P4 LOP3.LUT R10, R10, 0x800000, RZ, 0xfc, !PT ;  /* 0x008000000a0a4812 */ /* 0x000fe200078efcff */
[----:B0-----:R-:W-:-:S06]  /*3e2d0*/  IMAD.U32 R4, RZ, RZ, UR43 ;  /* 0x0000002bff047e24 */ /* 0x001fcc000f8e00ff */
[----:B------:R-:W-:-:S04]  /*3e2e0*/  @!P1 IADD3 R210, P5, P6, R210, UR46, R2 ;  /* 0x0000002ed2d29c10 */ /* 0x000fc8000febe002 */
[----:B------:R-:W-:Y:S02]  /*3e2f0*/  @!P1 IADD3.X R211, R4, UR45, R3, P5, P6 ;  /* 0x0000002d04d39c10 */ /* 0x000fe4000afec403 */
[----:B------:R-:W-:Y:S02]  /*3e300*/  ISETP.LT.OR P5, PT, R0, 0x39, !P3 ;  /* 0x000000390000780c */ /* 0x000fe40005fa1670 */
[----:B------:R-:W-:-:S04]  /*3e310*/  LOP3.LUT R10, R10, 0xffdfffff, RZ, 0xc0, !PT ;  /* 0xffdfffff0a0a7812 */ /* 0x000fc800078ec0ff */
[----:B------:R-:W-:Y:S02]  /*3e320*/  @P1 LOP3.LUT R10, R10, 0x200000, RZ, 0xfc, !PT ;  /* 0x002000000a0a1812 */ /* 0x000fe400078efcff */
[----:B------:R-:W-:Y:S01]  /*3e330*/  ISETP.LT.OR P1, PT, R0, 0x82, !P0 ;  /* 0x000000820000780c */ /* 0x000fe20004721670 */
[----:B------:R-:W-:-:S04]  /*3e340*/  IMAD.U32 R208, RZ, RZ, UR44 ;  /* 0x0000002cffd07e24 */ /* 0x000fc8000f8e00ff */
[----:B------:R-:W-:-:S05]  /*3e350*/  @!P5 IMAD R4, R205, R17, RZ ;  /* 0x00000011cd04d224 */ /* 0x000fca00078e02ff */
[----:B------:R0:W-:Y:S03]  /*3e360*/  @!P5 STG.E.U8 desc[UR50][R6.64+0x38], R4 ;  /* 0x000038040600d986 */ /* 0x0001e6000c101132 */
[----:B------:R-:W-:Y:S02]  /*3e370*/  @!P1 IADD3 R208, P5, P6, R208, UR46, R2 ;  /* 0x0000002ed0d09c10 */ /* 0x000fe4000febe002 */
[----:B------:R-:W-:Y:S01]  /*3e380*/  LOP3.LUT R10, R10, 0xfffbffff, RZ, 0xc0, !PT ;  /* 0xfffbffff0a0a7812 */ /* 0x000fe200078ec0ff */
[----:B0-----:R-:W-:-:S05]  /*3e390*/  IMAD.U32 R4, RZ, RZ, UR43 ;  /* 0x0000002bff047e24 */ /* 0x001fca000f8e00ff */
[----:B------:R-:W-:Y:S02]  /*3e3a0*/  @!P1 IADD3.X R209, R4, UR45, R3, P5, P6 ;  /* 0x0000002d04d19c10 */ /* 0x000fe4000afec403 */
[----:B------:R-:W-:Y:S02]  /*3e3b0*/  ISETP.LT.OR P5, PT, R0, 0x3a, !P3 ;  /* 0x0000003a0000780c */ /* 0x000fe40005fa1670 */
[----:B------:R-:W-:Y:S02]  /*3e3c0*/  @P1 LOP3.LUT R10, R10, 0x40000, RZ, 0xfc, !PT ;  /* 0x000400000a0a1812 */ /* 0x000fe400078efcff */
[----:B------:R-:W-:-:S09]  /*3e3d0*/  ISETP.LT.OR P1, PT, R0, 0x39, !P2 ;  /* 0x000000390000780c */ /* 0x000fd20005721670 */
[----:B------:R-:W-:-:S05]  /*3e3e0*/  @!P5 IMAD R4, R204, R17, RZ ;  /* 0x00000011cc04d224 */ /* 0x000fca00078e02ff */
[----:B------:R0:W-:Y:S02]  /*3e3f0*/  @!P5 STG.E.U8 desc[UR50][R6.64+0x39], R4 ;  /* 0x000039040600d986 */ /* 0x0001e4000c101132 */
[----:B0-----:R-:W-:-:S05]  /*3e400*/  @!P1 IMAD R4, R203, R17, RZ ;  /* 0x00000011cb049224 */ /* 0x001fca00078e02ff */
[----:B------:R0:W-:Y:S01]  /*3e410*/  @!P1 STG.E.U8 desc[UR50][R178.64+0x38], R4 ;  /* 0x00003804b2009986 */ /* 0x0001e2000c101132 */
[----:B------:R-:W-:Y:S01]  /*3e420*/  ISETP.LT.OR P1, PT, R0, 0x89, !P0 ;  /* 0x000000890000780c */ /* 0x000fe20004721670 */
[----:B------:R-:W-:Y:S01]  /*3e430*/  IMAD.U32 R206, RZ, RZ, UR44 ;  /* 0x0000002cffce7e24 */ /* 0x000fe2000f8e00ff */
[----:B------:R-:W-:Y:S02]  /*3e440*/  LOP3.LUT R10, R10, 0xfffeffff, RZ, 0xc0, !PT ;  /* 0xfffeffff0a0a7812 */ /* 0x000fe400078ec0ff */
[----:B------:R-:W-:Y:S01]  /*3e450*/  ISETP.LT.OR P4, PT, R0, 0x8a, !P0 ;  /* 0x0000008a0000780c */ /* 0x000fe20004781670 */
[----:B0-----:R-:W-:-:S08]  /*3e460*/  IMAD.U32 R4, RZ, RZ, UR43 ;  /* 0x0000002bff047e24 */ /* 0x001fd0000f8e00ff */
[----:B------:R-:W-:Y:S02]  /*3e470*/  @!P1 IADD3 R206, P5, P6, R206, UR46, R2 ;  /* 0x0000002ecece9c10 */ /* 0x000fe4000febe002 */
[----:B------:R-:W-:Y:S02]  /*3e480*/  @P1 LOP3.LUT R10, R10, 0x10000, RZ, 0xfc, !PT ;  /* 0x000100000a0a1812 */ /* 0x000fe400078efcff */
        /* <DEDUP_REMOVED lines=28> */
[----:B----4-:R-:W-:-:S05]  /*3e650*/  @!P5 IMAD R4, R14, R17, RZ ;  /* 0x000000110e04d224 */ /* 0x010fca00078e02ff */
[----:B------:R5:W-:Y:S02]  /*3e660*/  @!P5 STG.E.U8 desc[UR50][R6.64+0x41], R4 ;  /* 0x000041040600d986 */ /* 0x000be4000c101132 */
[----:B-----5:R-:W-:-:S05]  /*3e670*/  @!P1 IMAD R4, R15, R17, RZ ;  /* 0x000000110f049224 */ /* 0x020fca00078e02ff */
        /* <DEDUP_REMOVED lines=40> */
[C---:B------:R-:W-:Y:S01]  /*3e900*/  ISETP.LT.OR P1, PT, R0.reuse, 0xa9, !P0 ;  /* 0x000000a90000780c */ /* 0x040fe20004721670 */
        /* <DEDUP_REMOVED lines=31> */
[C---:B------:R-:W-:Y:S02]  /*3eb00*/  ISETP.LT.OR P5, PT, R0.reuse, 0x52, !P3 ;  /* 0x000000520000780c */ /* 0x040fe40005fa1670 */
        /* <DEDUP_REMOVED lines=159> */
[----:B------:R0:W-:Y:S04]  /*3f500*/  @!P4 STG.E.U8 desc[UR50][R122.64+0x70], R4 ;  /* 0x000070047a00c986 */ /* 0x0001e8000c101132 */
[----:B0-----:R-:W2:Y:S04]  /*3f510*/  LDL.LU R122, [R1+0x6f4] ;  /* 0x0006f400017a7983 */ /* 0x001ea80000300800 */
[----:B------:R-:W3:Y:S01]  /*3f520*/  LDL R123, [R1+0x6f8] ;  /* 0x0006f800017b7983 */ /* 0x000ee20000100800 */
[----:B------:R-:W-:Y:S02]  /*3f530*/  ISETP.LT.OR P4, PT, R0, 0xf9, !P0 ;  /* 0x000000f90000780c */ /* 0x000fe40004781670 */
[----:B------:R-:W-:Y:S01]  /*3f540*/  LOP3.LUT R19, R19, 0xf7ffffff, RZ, 0xc0, !PT ;  /* 0xf7ffffff13137812 */ /* 0x000fe200078ec0ff */
[----:B------:R-:W-:-:S03]  /*3f550*/  IMAD.U32 R20, RZ, RZ, UR44 ;  /* 0x0000002cff147e24 */ /* 0x000fc6000f8e00ff */
[----:B------:R-:W-:Y:S01]  /*3f560*/  @P1 LOP3.LUT R19, R19, 0x8000000, RZ, 0xfc, !PT ;  /* 0x0800000013131812 */ /* 0x000fe200078efcff */
[----:B------:R-:W-:-:S03]  /*3f570*/  IMAD.U32 R4, RZ, RZ, UR43 ;  /* 0x0000002bff047e24 */ /* 0x000fc6000f8e00ff */
[----:B------:R-:W-:-:S03]  /*3f580*/  LOP3.LUT R19, R19, 0xefffffff, RZ, 0xc0, !PT ;  /* 0xefffffff13137812 */ /* 0x000fc600078ec0ff */
[----:B------:R-:W-:Y:S02]  /*3f590*/  @!P4 IADD3 R20, P5, P6, R20, UR46, R2 ;  /* 0x0000002e1414cc10 */ /* 0x000fe4000febe002 */
[----:B------:R-:W-:Y:S02]  /*3f5a0*/  @P4 LOP3.LUT R19, R19, 0x10000000, RZ, 0xfc, !PT ;  /* 0x1000000013134812 */ /* 0x000fe400078efcff */
[----:B------:R-:W-:Y:S02]  /*3f5b0*/  @!P4 IADD3.X R21, R4, UR45, R3, P5, P6 ;  /* 0x0000002d0415cc10 */ /* 0x000fe4000afec403 */
[C---:B------:R-:W-:Y:S02]  /*3f5c0*/  ISETP.LT.OR P4, PT, R0.reuse, 0xfa, !P0 ;  /* 0x000000fa0000780c */ /* 0x040fe40004781670 */
[----:B------:R-:W-:Y:S01]  /*3f5d0*/  ISETP.LT.OR P1, PT, R0, 0x72, !P2 ;  /* 0x000000720000780c */ /* 0x000fe20005721670 */
[----:B------:R-:W-:-:S10]  /*3f5e0*/  IMAD.U32 R14, RZ, RZ, UR44 ;  /* 0x0000002cff0e7e24 */ /* 0x000fd4000f8e00ff */
[----:B------:R-:W-:-:S04]  /*3f5f0*/  @!P4 IADD3 R14, P5, P6, R14, UR46, R2 ;  /* 0x0000002e0e0ecc10 */ /* 0x000fc8000febe002 */
[----:B------:R-:W-:Y:S01]  /*3f600*/  @!P4 IADD3.X R15, R4, UR45, R3, P5, P6 ;  /* 0x0000002d040fcc10 */ /* 0x000fe2000afec403 */
[----:B------:R-:W-:Y:S01]  /*3f610*/  @!P1 IMAD R4, R26, R17, RZ ;  /* 0x000000111a049224 */ /* 0x000fe200078e02ff */
[----:B------:R-:W-:Y:S01]  /*3f620*/  LOP3.LUT R19, R19, 0xffbfffff, RZ, 0xc0, !PT ;  /* 0xffbfffff13137812 */ /* 0x000fe200078ec0ff */
[----:B------:R-:W4:Y:S04]  /*3f630*/  LDL R26, [R1+0x6fc] ;  /* 0x0006fc00011a7983 */ /* 0x000f280000100800 */
[----:B------:R0:W-:Y:S01]  /*3f640*/  @!P1 STG.E.U8 desc[UR50][R124.64+0x71], R4 ;  /* 0x000071047c009986 */ /* 0x0001e2000c101132 */
[----:B------:R-:W-:Y:S01]  /*3f650*/  ISETP.LT.OR P1, PT, R0, 0x101, !P2 ;  /* 0x000001010000780c */ /* 0x000fe20005721670 */
[----:B0-----:R-:W-:-:S12]  /*3f660*/  IMAD.U32 R4, RZ, RZ, UR44 ;  /* 0x0000002cff047e24 */ /* 0x001fd8000f8e00ff */
[----:B------:R-:W-:-:S04]  /*3f670*/  @!P1 IADD3 R124, P5, P6, R4, UR42, R2 ;  /* 0x0000002a047c9c10 */ /* 0x000fc8000febe002 */
[----:B------:R-:W-:Y:S02]  /*3f680*/  @!P1 IADD3.X R125, R5, UR41, R3, P5, P6 ;  /* 0x00000029057d9c10 */ /* 0x000fe4000afec403 */
[C---:B------:R-:W-:Y:S02]  /*3f690*/  ISETP.LT.OR P5, PT, R0.reuse, 0x79, !P3 ;  /* 0x000000790000780c */ /* 0x040fe40005fa1670 */
[----:B------:R-:W-:Y:S01]  /*3f6a0*/  @P1 LOP3.LUT R19, R19, 0x400000, RZ, 0xfc, !PT ;  /* 0x0040000013131812 */ /* 0x000fe200078efcff */
[----:B------:R-:W-:Y:S01]  /*3f6b0*/  @!P1 STL.64 [R1+0x948], R124 ;  /* 0x0009487c01009387 */ /* 0x000fe20000100a00 */
[----:B------:R-:W-:-:S09]  /*3f6c0*/  ISETP.LT.OR P1, PT, R0, 0x102, !P2 ;  /* 0x000001020000780c */ /* 0x000fd20005721670 */
[----:B------:R-:W-:Y:S01]  /*3f6d0*/  @!P5 IMAD R4, R27, R17, RZ ;  /* 0x000000111b04d224 */ /* 0x000fe200078e02ff */
[----:B------:R-:W-:Y:S01]  /*3f6e0*/  LOP3.LUT R19, R19, 0xffdfffff, RZ, 0xc0, !PT ;  /* 0xffdfffff13137812 */ /* 0x000fe200078ec0ff */
[----:B------:R-:W5:Y:S04]  /*3f6f0*/  LDL R27, [R1+0x700] ;  /* 0x00070000011b7983 */ /* 0x000f680000100800 */
[----:B------:R0:W-:Y:S02]  /*3f700*/  @!P5 STG.E.U8 desc[UR50][R6.64+0x78], R4 ;  /* 0x000078040600d986 */ /* 0x0001e4000c101132 */
[----:B0-----:R-:W-:-:S05]  /*3f710*/  IMAD.U32 R4, RZ, RZ, UR44 ;  /* 0x0000002cff047e24 */ /* 0x001fca000f8e00ff */
[----:B------:R-:W-:-:S04]  /*3f720*/  @!P1 IADD3 R124, P5, P6, R4, UR42, R2 ;  /* 0x0000002a047c9c10 */ /* 0x000fc8000febe002 */
[----:B------:R-:W-:Y:S02]  /*3f730*/  @!P1 IADD3.X R125, R5, UR41, R3, P5, P6 ;  /* 0x00000029057d9c10 */ /* 0x000fe4000afec403 */
[C---:B------:R-:W-:Y:S02]  /*3f740*/  ISETP.LT.OR P5, PT, R0.reuse, 0x7a, !P3 ;  /* 0x0000007a0000780c */ /* 0x040fe40005fa1670 */
[----:B------:R-:W-:Y:S01]  /*3f750*/  @P1 LOP3.LUT R19, R19, 0x200000, RZ, 0xfc, !PT ;  /* 0x0020000013131812 */ /* 0x000fe200078efcff */
[----:B------:R-:W-:Y:S01]  /*3f760*/  @!P1 STL.64 [R1+0x940], R124 ;  /* 0x0009407c01009387 */ /* 0x000fe20000100a00 */
[----:B------:R-:W-:-:S09]  /*3f770*/  ISETP.LT.OR P1, PT, R0, 0x79, !P2 ;  /* 0x000000790000780c */ /* 0x000fd20005721670 */
[----:B--2---:R-:W-:-:S05]  /*3f780*/  @!P5 IMAD R4, R122, R17, RZ ;  /* 0x000000117a04d224 */ /* 0x004fca00078e02ff */
[----:B------:R3:W-:Y:S02]  /*3f790*/  @!P5 STG.E.U8 desc[UR50][R6.64+0x79], R4 ;  /* 0x000079040600d986 */ /* 0x0007e4000c101132 */
[----:B---3--:R-:W-:-:S05]  /*3f7a0*/  @!P1 IMAD R4, R123, R17, RZ ;  /* 0x000000117b049224 */ /* 0x008fca00078e02ff */
[----:B------:R0:W-:Y:S01]  /*3f7b0*/  @!P1 STG.E.U8 desc[UR50][R114.64+0x78], R4 ;  /* 0x0000780472009986 */ /* 0x0001e2000c101132 */
[----:B------:R-:W-:Y:S01]  /*3f7c0*/  ISETP.LT.OR P1, PT, R0, 0x109, !P2 ;  /* 0x000001090000780c */ /* 0x000fe20005721670 */
[----:B0-----:R-:W-:-:S12]  /*3f7d0*/  IMAD.U32 R4, RZ, RZ, UR44 ;  /* 0x0000002cff047e24 */ /* 0x001fd8000f8e00ff */
[----:B------:R-:W-:-:S04]  /*3f7e0*/  @!P1 IADD3 R114, P5, P6, R4, UR42, R2 ;  /* 0x0000002a04729c10 */ /* 0x000fc8000febe002 */
[----:B------:R-:W-:-:S05]  /*3f7f0*/  @!P1 IADD3.X R115, R5, UR41, R3, P5, P6 ;  /* 0x0000002905739c10 */ /* 0x000fca000afec403 */
[----:B------:R0:W-:Y:S04]  /*3f800*/  @!P1 STL.64 [R1+0x938], R114 ;  /* 0x0009387201009387 */ /* 0x0001e80000100a00 */
[----:B0-----:R-:W2:Y:S04]  /*3f810*/  LDL R114, [R1+0x704] ;  /* 0x0007040001727983 */ /* 0x001ea80000100800 */
[----:B------:R-:W3:Y:S01]  /*3f820*/  LDL R115, [R1+0x708] ;  /* 0x0007080001737983 */ /* 0x000ee20000100800 */
[----:B------:R-:W-:Y:S02]  /*3f830*/  LOP3.LUT R9, R9, 0xfffbffff, RZ, 0xc0, !PT ;  /* 0xfffbffff09097812 */ /* 0x000fe400078ec0ff */
[----:B------:R-:W-:-:S02]  /*3f840*/  LOP3.LUT R19, R19, 0xffefffff, RZ, 0xc0, !PT ;  /* 0xffefffff13137812 */ /* 0x000fc400078ec0ff */
[----:B------:R-:W-:Y:S02]  /*3f850*/  @P4 LOP3.LUT R9, R9, 0x40000, RZ, 0xfc, !PT ;  /* 0x0004000009094812 */ /* 0x000fe400078efcff */
[----:B------:R-:W-:Y:S02]  /*3f860*/  @P1 LOP3.LUT R19, R19, 0x100000, RZ, 0xfc, !PT ;  /* 0x0010000013131812 */ /* 0x000fe400078efcff */
[C---:B------:R-:W-:Y:S02]  /*3f870*/  ISETP.LT.OR P4, PT, R0.reuse, 0x10a, !P2 ;  /* 0x0000010a0000780c */ /* 0x040fe40005781670 */
[----:B------:R-:W-:-:S11]  /*3f880*/  ISETP.LT.OR P1, PT, R0, 0x7a, !P2 ;  /* 0x0000007a0000780c */ /* 0x000fd60005721670 */
[----:B------:R-:W-:Y:S02]  /*3f890*/  @!P4 IADD3 R122, P5, P6, R4, UR42, R2 ;  /* 0x0000002a047acc10 */ /* 0x000fe4000febe002 */
[----:B----4-:R-:W-:-:S05]  /*3f8a0*/  @!P1 IMAD R4, R26, R17, RZ ;  /* 0x000000111a049224 */ /* 0x010fca00078e02ff */
[----:B------:R0:W-:Y:S01]  /*3f8b0*/  @!P1 STG.E.U8 desc[UR50][R116.64+0x79], R4 ;  /* 0x0000790474009986 */ /* 0x0001e2000c101132 */
[----:B------:R-:W-:Y:S02]  /*3f8c0*/  ISETP.LT.OR P1, PT, R0, 0x111, !P2 ;  /* 0x000001110000780c */ /* 0x000fe40005721670 */
[----:B------:R-:W-:Y:S01]  /*3f8d0*/  @!P4 IADD3.X R123, R5, UR41, R3, P5, P6 ;  /* 0x00000029057bcc10 */ /* 0x000fe2000afec403 */
[----:B0-----:R-:W-:Y:S01]  /*3f8e0*/  IMAD.U32 R4, RZ, RZ, UR44 ;  /* 0x0000002cff047e24 */ /* 0x001fe2000f8e00ff */
[----:B------:R-:W-:-:S09]  /*3f8f0*/  LOP3.LUT R19, R19, 0xfff7ffff, RZ, 0xc0, !PT ;  /* 0xfff7ffff13137812 */ /* 0x000fd200078ec0ff */
[----:B------:R-:W-:-:S04]  /*3f900*/  @!P1 IADD3 R116, P5, P6, R4, UR42, R2 ;  /* 0x0000002a04749c10 */ /* 0x000fc8000febe002 */
[----:B------:R-:W-:Y:S02]  /*3f910*/  @!P1 IADD3.X R117, R5, UR41, R3, P5, P6 ;  /* 0x0000002905759c10 */ /* 0x000fe4000afec403 */
[C---:B------:R-:W-:Y:S02]  /*3f920*/  ISETP.LT.OR P5, PT, R0.reuse, 0x81, !P3 ;  /* 0x000000810000780c */ /* 0x040fe40005fa1670 */
[----:B------:R-:W-:Y:S01]  /*3f930*/  @P4 LOP3.LUT R19, R19, 0x80000, RZ, 0xfc, !PT ;  /* 0x0008000013134812 */ /* 0x000fe200078efcff */
[----:B------:R-:W-:Y:S03]  /*3f940*/  @!P4 STL.64 [R1+0x930], R122 ;  /* 0x0009307a0100c387 */ /* 0x000fe60000100a00 */
[----:B------:R-:W-:Y:S01]  /*3f950*/  LOP3.LUT R19, R19, 0xfffbffff, RZ, 0xc0, !PT ;  /* 0xfffbffff13137812 */ /* 0x000fe200078ec0ff */
[----:B------:R-:W4:Y:S03]  /*3f960*/  LDL R26, [R1+0x70c] ;  /* 0x00070c00011a7983 */ /* 0x000f260000100800 */
[----:B------:R-:W-:Y:S01]  /*3f970*/  @P1 LOP3.LUT R19, R19, 0x40000, RZ, 0xfc, !PT ;  /* 0x0004000013131812 */ /* 0x000fe200078efcff */
[----:B------:R-:W-:Y:S01]  /*3f980*/  @!P1 STL.64 [R1+0x928], R116 ;  /* 0x0009287401009387 */ /* 0x000fe20000100a00 */
[----:B------:R-:W-:Y:S01]  /*3f990*/  ISETP.LT.OR P1, PT, R0, 0x112, !P2 ;  /* 0x000001120000780c */ /* 0x000fe20005721670 */
[----:B-----5:R-:W-:Y:S01]  /*3f9a0*/  @!P5 IMAD R4, R27, R17, RZ ;  /* 0x000000111b04d224 */ /* 0x020fe200078e02ff */
        /* <DEDUP_REMOVED lines=20> */
[----:B------:R-:W3:Y:S01]  /*3faf0*/  LDL.LU R107, [R1+0x718] ;  /* 0x00071800016b7983 */ /* 0x000ee20000300800 */
[----:B------:R-:W-:Y:S02]  /*3fb00*/  LOP3.LUT R19, R19, 0xfffeffff, RZ, 0xc0, !PT ;  /* 0xfffeffff13137812 */ /* 0x000fe400078ec0ff */
[----:B------:R-:W-:-:S02]  /*3fb10*/  ISETP.LT.OR P4, PT, R0, 0x11a, !P2 ;  /* 0x0000011a0000780c */ /* 0x000fc40005781670 */
[----:B------:R-:W-:Y:S02]  /*3fb20*/  @P1 LOP3.LUT R19, R19, 0x10000, RZ, 0xfc, !PT ;  /* 0x0001000013131812 */ /* 0x000fe400078efcff */
[----:B------:R-:W-:-:S09]  /*3fb30*/  ISETP.LT.OR P1, PT, R0, 0x82, !P2 ;  /* 0x000000820000780c */ /* 0x000fd20005721670 */
[----:B------:R-:W-:-:S04]  /*3fb40*/  @!P4 IADD3 R114, P5, P6, R4, UR42, R2 ;  /* 0x0000002a0472cc10 */ /* 0x000fc8000febe002 */
        /* <DEDUP_REMOVED lines=12> */
[----:B------:R-:W4:Y:S03]  /*3fc10*/  LDL.LU R26, [R1+0x71c] ;  /* 0x00071c00011a7983 */ /* 0x000f260000300800 */
        /* <DEDUP_REMOVED lines=48> */
[----:B------:R-:W5:Y:S04]  /*3ff20*/  LDL.LU R27, [R1+0x730] ;  /* 0x00073000011b7983 */ /* 0x000f680000300800 */
        /* <DEDUP_REMOVED lines=17> */
[----:B0-----:R-:W2:Y:S04]  /*40040*/  LDL.LU R90, [R1+0x734] ;  /* 0x00073400015a7983 */ /* 0x001ea80000300800 */
        /* <DEDUP_REMOVED lines=100> */
[----:B------:R-:W-:Y:S02]  /*40690*/  ISETP.LT.OR P5, PT, R0, 0xa9, !P3 ;  /* 0x000000a90000780c */ /* 0x000fe40005fa1670 */
        /* <DEDUP_REMOVED lines=14> */
[----:B------:R-:W-:Y:S02]  /*40780*/  ISETP.LT.OR P5, PT, R0, 0xaa, !P3 ;  /* 0x000000aa0000780c */ /* 0x000fe40005fa1670 */
        /* <DEDUP_REMOVED lines=260> */
[C---:B------:R-:W-:Y:S02]  /*417d0*/  ISETP.LT.OR P1, PT, R0.reuse, 0xd9, !P2 ;  /* 0x000000d90000780c */ /* 0x040fe40005721670 */
[----:B------:R-:W-:-:S07]  /*417e0*/  ISETP.LT.OR P4, PT, R0, 0x1ca, !P2 ;  /* 0x000001ca0000780c */ /* 0x000fce0005781670 */
        /* <DEDUP_REMOVED lines=11> */
[----:B------:R-:W-:-:S04]  /*418a0*/  @!P4 IADD3 R34, P5, P6, R4, UR42, R2 ;  /* 0x0000002a0422cc10 */ /* 0x000fc8000febe002 */
[----:B------:R-:W-:-:S05]  /*418b0*/  @!P4 IADD3.X R35, R5, UR41, R3, P5, P6 ;  /* 0x000000290523cc10 */ /* 0x000fca000afec403 */
[----:B------:R0:W-:Y:S04]  /*418c0*/  @!P4 STL.64 [R1+0x910], R34 ;  /* 0x000910220100c387 */ /* 0x0001e80000100a00 */
[----:B0-----:R-:W3:Y:S04]  /*418d0*/  LDL.LU R34, [R1+0x7cc] ;  /* 0x0007cc0001227983 */ /* 0x001ee80000300800 */
[----:B------:R-:W3:Y:S04]  /*418e0*/  LDL.LU R35, [R1+0x7d0] ;  /* 0x0007d00001237983 */ /* 0x000ee80000300800 */
[----:B------:R-:W3:Y:S04]  /*418f0*/  LDL.LU R38, [R1+0x7d4] ;  /* 0x0007d40001267983 */ /* 0x000ee80000300800 */
[----:B------:R-:W3:Y:S04]  /*41900*/  LDL.LU R39, [R1+0x7d8] ;  /* 0x0007d80001277983 */ /* 0x000ee80000300800 */
[----:B------:R-:W3:Y:S04]  /*41910*/  LDL.LU R42, [R1+0x7dc] ;  /* 0x0007dc00012a7983 */ /* 0x000ee80000300800 */
[----:B------:R-:W3:Y:S01]  /*41920*/  LDL.LU R43, [R1+0x7e0] ;  /* 0x0007e000012b7983 */ /* 0x000ee20000300800 */
[----:B------:R-:W-:-:S03]  /*41930*/  LOP3.LUT R8, R8, 0xffffffef, RZ, 0xc0, !PT ;  /* 0xffffffef08087812 */ /* 0x000fc600078ec0ff */
[----:B------:R-:W3:Y:S01]  /*41940*/  LDL.LU R46, [R1+0x7e4] ;  /* 0x0007e400012e7983 */ /* 0x000ee20000300800 */
[----:B------:R-:W-:Y:S02]  /*41950*/  @P1 LOP3.LUT R8, R8, 0x10, RZ, 0xfc, !PT ;  /* 0x0000001008081812 */ /* 0x000fe400078efcff */
[----:B------:R-:W-:Y:S01]  /*41960*/  ISETP.LT.OR P1, PT, R0, 0xda, !P2 ;  /* 0x000000da0000780c */ /* 0x000fe20005721670 */
[----:B------:R-:W3:Y:S01]  /*41970*/  LDL.LU R47, [R1+0x7e8] ;  /* 0x0007e800012f7983 */ /* 0x000ee20000300800 */
[----:B------:R-:W-:-:S03]  /*41980*/  LOP3.LUT R8, R8, 0xfffffff7, RZ, 0xc0, !PT ;  /* 0xfffffff708087812 */ /* 0x000fc600078ec0ff */
[----:B------:R-:W3:Y:S08]  /*41990*/  LDL.LU R50, [R1+0x7ec] ;  /* 0x0007ec0001327983 */ /* 0x000ef00000300800 */
[----:B----4-:R-:W-:Y:S01]  /*419a0*/  @!P1 IMAD R4, R26, R17, RZ ;  /* 0x000000111a049224 */ /* 0x010fe200078e02ff */
[----:B------:R-:W-:Y:S01]  /*419b0*/  @P4 LOP3.LUT R8, R8, 0x8, RZ, 0xfc, !PT ;  /* 0x0000000808084812 */ /* 0x000fe200078efcff */
[----:B------:R-:W4:Y:S04]  /*419c0*/  LDL.LU R51, [R1+0x7f0] ;  /* 0x0007f00001337983 */ /* 0x000f280000300800 */
[----:B------:R0:W-:Y:S01]  /*419d0*/  @!P1 STG.E.U8 desc[UR50][R24.64+0xd9], R4 ;  /* 0x0000d90418009986 */ /* 0x0001e2000c101132 */
[----:B------:R-:W-:-:S02]  /*419e0*/  ISETP.LT.OR P1, PT, R0, 0x1d1, !P2 ;  /* 0x000001d10000780c */ /* 0x000fc40005721670 */
[----:B------:R-:W-:Y:S01]  /*419f0*/  LOP3.LUT R8, R8, 0xfffffffb, RZ, 0xc0, !PT ;  /* 0xfffffffb08087812 */ /* 0x000fe200078ec0ff */
[----:B------:R-:W4:Y:S01]  /*41a00*/  LDL.LU R54, [R1+0x7f4] ;  /* 0x0007f40001367983 */ /* 0x000f220000300800 */
[----:B------:R-:W-:-:S03]  /*41a10*/  ISETP.LT.OR P4, PT, R0, 0x1da, !P2 ;  /* 0x000001da0000780c */ /* 0x000fc60005781670 */
[----:B------:R-:W4:Y:S01]  /*41a20*/  LDL.LU R55, [R1+0x7f8] ;  /* 0x0007f80001377983 */ /* 0x000f220000300800 */
[----:B0-----:R-:W-:Y:S01]  /*41a30*/  IMAD.U32 R4, RZ, RZ, UR44 ;  /* 0x0000002cff047e24 */ /* 0x001fe2000f8e00ff */
[----:B------:R-:W-:Y:S02]  /*41a40*/  LOP3.LUT R10, R10, 0x7fffffff, RZ, 0xc0, !PT ;  /* 0x7fffffff0a0a7812 */ /* 0x000fe400078ec0ff */
[----:B------:R-:W4:Y:S02]  /*41a50*/  LDL.LU R61, [R1+0x7fc] ;  /* 0x0007fc00013d7983 */ /* 0x000f240000300800 */
[----:B------:R-:W-:Y:S02]  /*41a60*/  @!P1 IADD3 R24, P5, P6, R4, UR42, R2 ;  /* 0x0000002a04189c10 */ /* 0x000fe4000febe002 */
[----:B------:R-:W4:Y:S02]  /*41a70*/  LDL.LU R58, [R1+0x400] ;  /* 0x00040000013a7983 */ /* 0x000f240000300800 */
[----:B------:R-:W-:-:S02]  /*41a80*/  @!P1 IADD3.X R25, R5, UR41, R3, P5, P6 ;  /* 0x0000002905199c10 */ /* 0x000fc4000afec403 */
[----:B------:R-:W4:Y:S01]  /*41a90*/  LDL.LU R59, [R1+0x404] ;  /* 0x00040400013b7983 */ /* 0x000f220000300800 */
[----:B------:R-:W-:Y:S02]  /*41aa0*/  ISETP.LT.OR P5, PT, R0, 0xe1, !P3 ;  /* 0x000000e10000780c */ /* 0x000fe40005fa1670 */
[----:B------:R-:W-:Y:S01]  /*41ab0*/  @P1 LOP3.LUT R8, R8, 0x4, RZ, 0xfc, !PT ;  /* 0x0000000408081812 */ /* 0x000fe200078efcff */
[----:B------:R-:W4:Y:S01]  /*41ac0*/  LDL.LU R56, [R1+0x408] ;  /* 0x0004080001387983 */ /* 0x000f220000300800 */
[----:B------:R-:W-:-:S09]  /*41ad0*/  ISETP.LT.OR P1, PT, R0, 0x1d2, !P2 ;  /* 0x000001d20000780c */ /* 0x000fd20005721670 */
[----:B-----5:R-:W-:Y:S01]  /*41ae0*/  @!P5 IMAD R4, R27, R17, RZ ;  /* 0x000000111b04d224 */ /* 0x020fe200078e02ff */
[----:B------:R-:W-:Y:S01]  /*41af0*/  LOP3.LUT R8, R8, 0xfffffffd, RZ, 0xc0, !PT ;  /* 0xfffffffd08087812 */ /* 0x000fe200078ec0ff */
[----:B------:R-:W5:Y:S04]  /*41b00*/  LDL.LU R57, [R1+0x40c] ;  /* 0x00040c0001397983 */ /* 0x000f680000300800 */
[----:B------:R0:W-:Y:S01]  /*41b10*/  @!P5 STG.E.U8 desc[UR50][R6.64+0xe0], R4 ;  /* 0x0000e0040600d986 */ /* 0x0001e2000c101132 */
[----:B------:R-:W-:Y:S02]  /*41b20*/  @P1 LOP3.LUT R8, R8, 0x2, RZ, 0xfc, !PT ;  /* 0x0000000208081812 */ /* 0x000fe400078efcff */
[----:B------:R-:W-:Y:S01]  /*41b30*/  @P4 LOP3.LUT R10, R10, 0x80000000, RZ, 0xfc, !PT ;  /* 0x800000000a0a4812 */ /* 0x000fe200078efcff */
[----:B------:R-:W5:Y:S01]  /*41b40*/  LDL.LU R60, [R1+0x410] ;  /* 0x00041000013c7983 */ /* 0x000f620000300800 */
[----:B0-----:R-:W-:-:S05]  /*41b50*/  IMAD.U32 R4, RZ, RZ, UR44 ;  /* 0x0000002cff047e24 */ /* 0x001fca000f8e00ff */
[----:B------:R-:W-:-:S04]  /*41b60*/  @!P1 IADD3 R26, P5, P6, R4, UR42, R2 ;  /* 0x0000002a041a9c10 */ /* 0x000fc8000febe002 */
[----:B------:R-:W-:Y:S02]  /*41b70*/  @!P1 IADD3.X R27, R5, UR41, R3, P5, P6 ;  /* 0x00000029051b9c10 */ /* 0x000fe4000afec403 */
[C---:B------:R-:W-:Y:S02]  /*41b80*/  ISETP.LT.OR P5, PT, R0.reuse, 0xe2, !P3 ;  /* 0x000000e20000780c */ /* 0x040fe40005fa1670 */
[----:B------:R-:W-:Y:S02]  /*41b90*/  ISETP.LT.OR P1, PT, R0, 0xe1, !P2 ;  /* 0x000000e10000780c */ /* 0x000fe40005721670 */
[----:B------:R-:W-:Y:S02]  /*41ba0*/  LOP3.LUT R8, R8, 0xfffffffe, RZ, 0xc0, !PT ;  /* 0xfffffffe08087812 */ /* 0x000fe400078ec0ff */
[----:B------:R-:W-:-:S07]  /*41bb0*/  LOP3.LUT R10, R10, 0xbfffffff, RZ, 0xc0, !PT ;  /* 0xbfffffff0a0a7812 */ /* 0x000fce00078ec0ff */
[----:B--2---:R-:W-:-:S05]  /*41bc0*/  @!P5 IMAD R4, R30, R17, RZ ;  /* 0x000000111e04d224 */ /* 0x004fca00078e02ff */
[----:B------:R3:W-:Y:S02]  /*41bd0*/  @!P5 STG.E.U8 desc[UR50][R6.64+0xe1], R4 ;  /* 0x0000e1040600d986 */ /* 0x0007e4000c101132 */
[----:B---3--:R-:W-:-:S05]  /*41be0*/  @!P1 IMAD R4, R31, R17, RZ ;  /* 0x000000111f049224 */ /* 0x008fca00078e02ff */
[----:B------:R0:W-:Y:S01]  /*41bf0*/  @!P1 STG.E.U8 desc[UR50][R28.64+0xe0], R4 ;  /* 0x0000e0041c009986 */ /* 0x0001e2000c101132 */
[----:B------:R-:W-:Y:S01]  /*41c00*/  ISETP.LT.OR P1, PT, R0, 0x1d9, !P2 ;  /* 0x000001d90000780c */ /* 0x000fe20005721670 */
[----:B0-----:R-:W-:-:S12]  /*41c10*/  IMAD.U32 R4, RZ, RZ, UR44 ;  /* 0x0000002cff047e24 */ /* 0x001fd8000f8e00ff */
[--C-:B------:R-:W-:Y:S02]  /*41c20*/  @!P1 IADD3 R28, P5, P6, R4, UR42, R2.reuse ;  /* 0x0000002a041c9c10 */ /* 0x100fe4000febe002 */
[----:B------:R-:W-:Y:S02]  /*41c30*/  @P1 LOP3.LUT R8, R8, 0x1, RZ, 0xfc, !PT ;  /* 0x0000000108081812 */ /* 0x000fe400078efcff */
        /* <DEDUP_REMOVED lines=10> */
[----:B------:R-:W-:Y:S02]  /*41ce0*/  ISETP.LT.OR P5, PT, R0, 0xe9, !P3 ;  /* 0x000000e90000780c */ /* 0x000fe40005fa1670 */
[----:B------:R-:W-:Y:S02]  /*41cf0*/  @P1 LOP3.LUT R10, R10, 0x40000000, RZ, 0xfc, !PT ;  /* 0x400000000a0a1812 */ /* 0x000fe400078efcff */
[----:B------:R-:W-:-:S09]  /*41d00*/  ISETP.LT.OR P1, PT, R0, 0x1e2, !P2 ;  /* 0x000001e20000780c */ /* 0x000fd20005721670 */
[----:B------:R-:W-:-:S05]  /*41d10*/  @!P5 IMAD R4, R35, R17, RZ ;  /* 0x000000112304d224 */ /* 0x000fca00078e02ff */
[----:B------:R0:W-:Y:S01]  /*41d20*/  @!P5 STG.E.U8 desc[UR50][R6.64+0xe8], R4 ;  /* 0x0000e8040600d986 */ /* 0x0001e2000c101132 */
[----:B------:R-:W-:Y:S01]  /*41d30*/  LOP3.LUT R10, R10, 0xdfffffff, RZ, 0xc0, !PT ;  /* 0xdfffffff0a0a7812 */ /* 0x000fe200078ec0ff */
[----:B0-----:R-:W-:-:S05]  /*41d40*/  IMAD.U32 R4, RZ, RZ, UR44 ;  /* 0x0000002cff047e24 */ /* 0x001fca000f8e00ff */
[----:B------:R-:W-:-:S04]  /*41d50*/  @!P1 IADD3 R34, P5, P6, R4, UR42, R2 ;  /* 0x0000002a04229c10 */ /* 0x000fc8000febe002 */
        /* <DEDUP_REMOVED lines=8> */
[----:B------:R-:W-:Y:S02]  /*41de0*/  ISETP.LT.OR P1, PT, R0, 0x1e9, !P2 ;  /* 0x000001e90000780c */ /* 0x000fe40005721670 */
[----:B------:R-:W-:Y:S01]  /*41df0*/  LOP3.LUT R10, R10, 0xefffffff, RZ, 0xc0, !PT ;  /* 0xefffffff0a0a7812 */ /* 0x000fe200078ec0ff */
[----:B0-----:R-:W-:Y:S01]  /*41e00*/  IMAD.U32 R4, RZ, RZ, UR44 ;  /* 0x0000002cff047e24 */ /* 0x001fe2000f8e00ff */
[----:B------:R-:W-:-:S09]  /*41e10*/  ISETP.LT.OR P4, PT, R0, 0x1ea, !P2 ;  /* 0x000001ea0000780c */ /* 0x000fd20005781670 */
        /* <DEDUP_REMOVED lines=14> */
[----:B------:R-:W-:-:S04]  /*41f00*/  @P4 LOP3.LUT R10, R10, 0x8000000, RZ, 0xfc, !PT ;  /* 0x080000000a0a4812 */ /* 0x000fc800078efcff */
[----:B------:R-:W-:-:S04]  /*41f10*/  LOP3.LUT R10, R10, 0xfbffffff, RZ, 0xc0, !PT ;  /* 0xfbffffff0a0a7812 */ /* 0x000fc800078ec0ff */
[----:B------:R-:W-:Y:S02]  /*41f20*/  @P1 LOP3.LUT R10, R10, 0x4000000, RZ, 0xfc, !PT ;  /* 0x040000000a0a1812 */ /* 0x000fe400078efcff */
[----:B------:R-:W-:Y:S01]  /*41f30*/  ISETP.LT.OR P1, PT, R0, 0x1f2, !P2 ;  /* 0x000001f20000780c */ /* 0x000fe20005721670 */
        /* <DEDUP_REMOVED lines=15> */
[----:B0-----:R-:W-:-:S10]  /*42030*/  IMAD.U32 R4, RZ, RZ, UR44 ;  /* 0x0000002cff047e24 */ /* 0x001fd4000f8e00ff */
[----:B------:R-:W-:Y:S02]  /*42040*/  @!P1 IADD3 R44, P5, P6, R4, UR42, R2 ;  /* 0x0000002a042c9c10 */ /* 0x000fe4000febe002 */
[----:B------:R-:W-:Y:S02]  /*42050*/  @P1 LOP3.LUT R10, R10, 0x1000000, RZ, 0xfc, !PT ;  /* 0x010000000a0a1812 */ /* 0x000fe400078efcff */
[----:B------:R-:W-:Y:S02]  /*42060*/  @!P1 IADD3.X R45, R5, UR41, R3, P5, P6 ;  /* 0x00000029052d9c10 */ /* 0x000fe4000afec403 */
[----:B------:R-:W-:Y:S02]  /*42070*/  ISETP.LT.OR P1, PT, R0, 0x1fa, !P2 ;  /* 0x000001fa0000780c */ /* 0x000fe40005721670 */
[----:B------:R-:W-:-:S11]  /*42080*/  LOP3.LUT P6, RZ, R22, 0x20, RZ, 0xc0, !PT ;  /* 0x0000002016ff7812 */ /* 0x000fd600078cc0ff */
[----:B------:R-:W-:Y:S02]  /*42090*/  @!P1 IADD3 R46, P2, P5, R4, UR42, R2 ;  /* 0x0000002a042e9c10 */ /* 0x000fe4000fd5e002 */
        /* <DEDUP_REMOVED lines=13> */
[----:B----4-:R-:W-:-:S05]  /*42170*/  @!P2 IMAD R4, R51, R17, RZ ;  /* 0x000000113304a224 */ /* 0x010fca00078e02ff */
[----:B------:R0:W-:Y:S02]  /*42180*/  @!P2 STG.E.U8 desc[UR50][R6.64+0xf8], R4 ;  /* 0x0000f8040600a986 */ /* 0x0001e4000c101132 */
[----:B0-----:R-:W-:-:S05]  /*42190*/  IMAD.U32 R4, RZ, RZ, UR44 ;  /* 0x0000002cff047e24 */ /* 0x001fca000f8e00ff */
[----:B------:R-:W-:-:S04]  /*421a0*/  @!P6 IADD3 R50, P2, P5, R4, UR46, R2 ;  /* 0x0000002e0432ec10 */ /* 0x000fc8000fd5e002 */
[----:B------:R-:W-:Y:S02]  /*421b0*/  @!P6 IADD3.X R51, R5, UR45, R3, P2, P5 ;  /* 0x0000002d0533ec10 */ /* 0x000fe400097ea403 */
[----:B------:R-:W-:Y:S02]  /*421c0*/  ISETP.LT.OR P2, PT, R0, 0xfa, !P3 ;  /* 0x000000fa0000780c */ /* 0x000fe40005f41670 */
[----:B------:R-:W-:-:S11]  /*421d0*/  LOP3.LUT P4, RZ, R22, 0x10, RZ, 0xc0, !PT ;  /* 0x0000001016ff7812 */ /* 0x000fd6000788c0ff */
[----:B------:R-:W-:-:S05]  /*421e0*/  @!P2 IMAD R4, R54, R17, RZ ;  /* 0x000000113604a224 */ /* 0x000fca00078e02ff */
[----:B------:R0:W-:Y:S01]  /*421f0*/  @!P2 STG.E.U8 desc[UR50][R6.64+0xf9], R4 ;  /* 0x0000f9040600a986 */ /* 0x0001e2000c101132 */
[----:B------:R-:W-:Y:S01]  /*42200*/  LOP3.LUT R10, R10, 0xfffdffff, RZ, 0xc0, !PT ;  /* 0xfffdffff0a0a7812 */ /* 0x000fe200078ec0ff */
[----:B0-----:R-:W-:-:S05]  /*42210*/  @!P4 IMAD R4, R55, R17, RZ ;  /* 0x000000113704c224 */ /* 0x001fca00078e02ff */
[----:B------:R0:W-:Y:S01]  /*42220*/  @!P4 STG.E.U8 desc[UR50][R52.64+0xf8], R4 ;  /* 0x0000f8043400c986 */ /* 0x0001e2000c101132 */
[----:B------:R-:W-:Y:S02]  /*42230*/  ISETP.LT.OR P4, PT, R0, 0x109, !P0 ;  /* 0x000001090000780c */ /* 0x000fe40004781670 */
[----:B------:R-:W-:-:S04]  /*42240*/  @P6 LOP3.LUT R10, R10, 0x20000, RZ, 0xfc, !PT ;  /* 0x000200000a0a6812 */ /* 0x000fc800078efcff */
[----:B------:R-:W-:Y:S01]  /*42250*/  LOP3.LUT R10, R10, 0xffff7fff, RZ, 0xc0, !PT ;  /* 0xffff7fff0a0a7812 */ /* 0x000fe200078ec0ff */
[----:B0-----:R-:W-:-:S06]  /*42260*/  IMAD.U32 R4, RZ, RZ, UR44 ;  /* 0x0000002cff047e24 */ /* 0x001fcc000f8e00ff */
[----:B------:R-:W-:Y:S02]  /*42270*/  @!P4 IADD3 R52, P2, P5, R4, UR46, R2 ;  /* 0x0000002e0434cc10 */ /* 0x000fe4000fd5e002 */
[----:B------:R-:W-:Y:S02]  /*42280*/  @P4 LOP3.LUT R10, R10, 0x8000, RZ, 0xfc, !PT ;  /* 0x000080000a0a4812 */ /* 0x000fe400078efcff */
[----:B------:R-:W-:Y:S02]  /*42290*/  @!P4 IADD3.X R53, R5, UR45, R3, P2, P5 ;  /* 0x0000002d0535cc10 */ /* 0x000fe400097ea403 */
[----:B------:R-:W-:Y:S02]  /*422a0*/  ISETP.LT.OR P4, PT, R0, 0x10a, !P0 ;  /* 0x0000010a0000780c */ /* 0x000fe40004781670 */
[----:B------:R-:W-:-:S11]  /*422b0*/  LOP3.LUT P1, RZ, R22, 0x4, RZ, 0xc0, !PT ;  /* 0x0000000416ff7812 */ /* 0x000fd6000782c0ff */
[----:B------:R-:W-:Y:S02]  /*422c0*/  @!P4 IADD3 R54, P2, P5, R4, UR46, R2 ;  /* 0x0000002e0436cc10 */ /* 0x000fe4000fd5e002 */
[----:B------:R-:W-:Y:S02]  /*422d0*/  @!P1 IMAD R4, R61, R17, RZ ;  /* 0x000000113d049224 */ /* 0x000fe400078e02ff */
[----:B------:R-:W2:Y:S04]  /*422e0*/  LDL.LU R61, [R1+0x414] ;  /* 0x00041400013d7983 */ /* 0x000ea80000300800 */
[----:B------:R-:W3:Y:S04]  /*422f0*/  LDL.LU R63, [R1+0x418] ;  /* 0x00041800013f7983 */ /* 0x000ee80000300800 */
[----:B------:R-:W4:Y:S04]  /*42300*/  LDL.LU R67, [R1+0x41c] ;  /* 0x00041c0001437983 */ /* 0x000f280000300800 */
[----:B------:R-:W4:Y:S04]  /*42310*/  LDL.LU R68, [R1+0x420] ;  /* 0x0004200001447983 */ /* 0x000f280000300800 */
[----:B------:R-:W4:Y:S04]  /*42320*/  LDL.LU R69, [R1+0x424] ;  /* 0x0004240001457983 */ /* 0x000f280000300800 */
[----:B------:R-:W4:Y:S01]  /*42330*/  LDL.LU R74, [R1+0x428] ;  /* 0x00042800014a7983 */ /* 0x000f220000300800 */
[----:B------:R-:W-:-:S03]  /*42340*/  @!P4 IADD3.X R55, R5, UR45, R3, P2, P5 ;  /* 0x0000002d0537cc10 */ /* 0x000fc600097ea403 */
[----:B------:R0:W-:Y:S04]  /*42350*/  @!P1 STG.E.U8 desc[UR50][R12.64+0xf9], R4 ;  /* 0x0000f9040c009986 */ /* 0x0001e8000c101132 */
[----:B------:R-:W4:Y:S04]  /*42360*/  LDL.LU R75, [R1+0x42c] ;  /* 0x00042c00014b7983 */ /* 0x000f280000300800 */
[----:B------:R-:W4:Y:S01]  /*42370*/  LDL.LU R76, [R1+0x430] ;  /* 0x00043000014c7983 */ /* 0x000f220000300800 */
[----:B0-----:R-:W-:-:S03]  /*42380*/  IADD3 R4, P2, R2, UR46, RZ ;  /* 0x0000002e02047c10 */ /* 0x001fc6000ff5e0ff */
[----:B------:R-:W4:Y:S01]  /*42390*/  LDL.LU R77, [R1+0x434] ;  /* 0x00043400014d7983 */ /* 0x000f220000300800 */
[----:B------:R-:W-:-:S03]  /*423a0*/  IADD3.X R5, R3, UR45, RZ, P2, !PT ;  /* 0x0000002d03057c10 */ /* 0x000fc600097fe4ff */
[----:B------:R-:W4:Y:S01]  /*423b0*/  LDL.LU R82, [R1+0x438] ;  /* 0x0004380001527983 */ /* 0x000f220000300800 */
[----:B------:R-:W-:Y:S02]  /*423c0*/  ISETP.GE.AND P2, PT, R23, 0x101, PT ;  /* 0x000001011700780c */ /* 0x000fe40003f46270 */
[C---:B------:R-:W-:Y:S01]  /*423d0*/  ISETP.LT.OR P1, PT, R0.reuse, 0x111, !P0 ;  /* 0x000001110000780c */ /* 0x040fe20004721670 */
[----:B------:R-:W4:Y:S01]  /*423e0*/  LDL.LU R83, [R1+0x43c] ;  /* 0x00043c0001537983 */ /* 0x000f220000300800 */
[----:B------:R-:W-:Y:S02]  /*423f0*/  ISETP.LT.OR P5, PT, R0, 0x1, !P2 ;  /* 0x000000010000780c */ /* 0x000fe400057a1670 */
[----:B------:R-:W-:Y:S01]  /*42400*/  LOP3.LUT R10, R10, 0xfffffbff, RZ, 0xc0, !PT ;  /* 0xfffffbff0a0a7812 */ /* 0x000fe200078ec0ff */
[----:B------:R-:W4:Y:S10]  /*42410*/  LDL.LU R84, [R1+0x440] ;  /* 0x0004400001547983 */ /* 0x000f340000300800 */
[----:B------:R-:W-:Y:S01]  /*42420*/  @!P5 IMAD R12, R58, R17, RZ ;  /* 0x000000113a0cd224 */ /* 0x000fe200078e02ff */
[----:B------:R-:W-:Y:S01]  /*42430*/  @P4 LOP3.LUT R10, R10, 0x400, RZ, 0xfc, !PT ;  /* 0x000004000a0a4812 */ /* 0x000fe200078efcff */
[----:B------:R-:W4:Y:S04]  /*42440*/  LDL.LU R85, [R1+0x444] ;  /* 0x0004440001557983 */ /* 0x000f280000300800 */
[----:B------:R0:W-:Y:S01]  /*42450*/  @!P5 STG.E.U8 desc[UR50][R4.64], R12 ;  /* 0x0000000c0400d986 */ /* 0x0001e2000c101132 */
[----:B------:R-:W-:-:S02]  /*42460*/  ISETP.LT.OR P5, PT, R0, 0x2, !P2 ;  /* 0x000000020000780c */ /* 0x000fc400057a1670 */
[----:B------:R-:W-:Y:S01]  /*42470*/  LOP3.LUT R10, R10, 0xfffffff7, RZ, 0xc0, !PT ;  /* 0xfffffff70a0a7812 */ /* 0x000fe200078ec0ff */
[----:B------:R-:W4:Y:S10]  /*42480*/  LDL.LU R90, [R1+0x448] ;  /* 0x00044800015a7983 */ /* 0x000f340000300800 */
[----:B0-----:R-:W-:Y:S01]  /*42490*/  @!P5 IMAD R12, R59, R17, RZ ;  /* 0x000000113b0cd224 */ /* 0x001fe200078e02ff */
[----:B------:R-:W-:Y:S01]  /*424a0*/  @P1 LOP3.LUT R10, R10, 0x8, RZ, 0xfc, !PT ;  /* 0x000000080a0a1812 */ /* 0x000fe200078efcff */
[----:B------:R-:W4:Y:S04]  /*424b0*/  LDL.LU R91, [R1+0x44c] ;  /* 0x00044c00015b7983 */ /* 0x000f280000300800 */
[----:B------:R0:W-:Y:S01]  /*424c0*/  @!P5 STG.E.U8 desc[UR50][R4.64+0x1], R12 ;  /* 0x0000010c0400d986 */ /* 0x0001e2000c101132 */
[----:B------:R-:W-:-:S02]  /*424d0*/  ISETP.LT.OR P5, PT, R0, 0x1, !P0 ;  /* 0x000000010000780c */ /* 0x000fc400047a1670 */
[----:B------:R-:W-:Y:S01]  /*424e0*/  LOP3.LUT R10, R10, 0xfffffffb, RZ, 0xc0, !PT ;  /* 0xfffffffb0a0a7812 */ /* 0x000fe200078ec0ff */
[----:B------:R-:W4:Y:S01]  /*424f0*/  LDL.LU R92, [R1+0x450] ;  /* 0x00045000015c7983 */ /* 0x000f220000300800 */
[----:B------:R-:W-:Y:S02]  /*42500*/  ISETP.LT.OR P4, PT, R0, 0x11a, !P0 ;  /* 0x0000011a0000780c */ /* 0x000fe40004781670 */
[----:B------:R-:W-:Y:S01]  /*42510*/  LOP3.LUT R11, R11, 0xfbffffff, RZ, 0xc0, !PT ;  /* 0xfbffffff0b0b7812 */ /* 0x000fe200078ec0ff */
[----:B------:R-:W4:Y:S04]  /*42520*/  LDL.LU R93, [R1+0x454] ;  /* 0x00045400015d7983 */ /* 0x000f280000300800 */
[----:B------:R-:W4:Y:S02]  /*42530*/  LDL.LU R98, [R1+0x458] ;  /* 0x0004580001627983 */ /* 0x000f240000300800 */
[----:B0-----:R-:W-:Y:S01]  /*42540*/  @!P5 IADD3 R12, P6, R4, UR44, RZ ;  /* 0x0000002c040cdc10 */ /* 0x001fe2000ffde0ff */
[----:B------:R-:W-:Y:S01]  /*42550*/  @!P5 IMAD R23, R56, R17, RZ ;  /* 0x000000113817d224 */ /* 0x000fe200078e02ff */
[----:B------:R-:W4:Y:S02]  /*42560*/  LDL.LU R99, [R1+0x45c] ;  /* 0x00045c0001637983 */ /* 0x000f240000300800 */
[----:B------:R-:W-:-:S02]  /*42570*/  @!P5 IADD3.X R13, R5, UR43, RZ, P6, !PT ;  /* 0x0000002b050ddc10 */ /* 0x000fc4000b7fe4ff */
[----:B------:R-:W-:Y:S01]  /*42580*/  @P4 LOP3.LUT R11, R11, 0x4000000, RZ, 0xfc, !PT ;  /* 0x040000000b0b4812 */ /* 0x000fe200078efcff */
[----:B------:R-:W4:Y:S04]  /*42590*/  LDL.LU R100, [R1+0x460] ;  /* 0x0004600001647983 */ /* 0x000f280000300800 */
[----:B------:R0:W-:Y:S01]  /*425a0*/  @!P5 STG.E.U8 desc[UR50][R12.64], R23 ;  /* 0x000000170c00d986 */ /* 0x0001e2000c101132 */
[----:B------:R-:W-:Y:S02]  /*425b0*/  ISETP.LT.OR P5, PT, R0, 0x2, !P0 ;  /* 0x000000020000780c */ /* 0x000fe400047a1670 */
[----:B------:R-:W-:Y:S01]  /*425c0*/  LOP3.LUT R11, R11, 0xfdffffff, RZ, 0xc0, !PT ;  /* 0xfdffffff0b0b7812 */ /* 0x000fe200078ec0ff */
[----:B------:R-:W4:Y:S01]  /*425d0*/  LDL.LU R101, [R1+0x464] ;  /* 0x0004640001657983 */ /* 0x000f220000300800 */
[----:B------:R-:W-:-:S03]  /*425e0*/  LOP3.LUT R9, R9, 0xfffdffff, RZ, 0xc0, !PT ;  /* 0xfffdffff09097812 */ /* 0x000fc600078ec0ff */
[----:B------:R-:W4:Y:S04]  /*425f0*/  LDL.LU R106, [R1+0x468] ;  /* 0x00046800016a7983 */ /* 0x000f280000300800 */
[----:B------:R-:W4:Y:S02]  /*42600*/  LDL.LU R107, [R1+0x46c] ;  /* 0x00046c00016b7983 */ /* 0x000f240000300800 */
[----:B0-----:R-:W-:Y:S01]  /*42610*/  @!P5 IADD3 R12, P6, R4, UR44, RZ ;  /* 0x0000002c040cdc10 */ /* 0x001fe2000ffde0ff */
[----:B-----5:R-:W-:Y:S01]  /*42620*/  @!P5 IMAD R23, R57, R17, RZ ;  /* 0x000000113917d224 */ /* 0x020fe200078e02ff */
[----:B------:R-:W5:Y:S02]  /*42630*/  LDL.LU R108, [R1+0x470] ;  /* 0x00047000016c7983 */ /* 0x000f640000300800 */
[----:B------:R-:W-:-:S02]  /*42640*/  @!P5 IADD3.X R13, R5, UR43, RZ, P6, !PT ;  /* 0x0000002b050ddc10 */ /* 0x000fc4000b7fe4ff */
[----:B------:R-:W5:Y:S04]  /*42650*/  LDL.LU R109, [R1+0x474] ;  /* 0x00047400016d7983 */ /* 0x000f680000300800 */
[----:B------:R0:W-:Y:S04]  /*42660*/  @!P5 STG.E.U8 desc[UR50][R12.64+0x1], R23 ;  /* 0x000001170c00d986 */ /* 0x0001e8000c101132 */
[----:B------:R-:W5:Y:S04]  /*42670*/  LDL.LU R114, [R1+0x478] ;  /* 0x0004780001727983 */ /* 0x000f680000300800 */
[----:B------:R-:W5:Y:S01]  /*42680*/  LDL.LU R115, [R1+0x47c] ;  /* 0x00047c0001737983 */ /* 0x000f620000300800 */
[----:B0-----:R-:W-:-:S03]  /*42690*/  IMAD.U32 R12, RZ, RZ, UR44 ;  /* 0x0000002cff0c7e24 */ /* 0x001fc6000f8e00ff */
[----:B------:R-:W5:Y:S01]  /*426a0*/  LDL.LU R116, [R1+0x480] ;  /* 0x0004800001747983 */ /* 0x000f620000300800 */
[----:B------:R-:W-:Y:S01]  /*426b0*/  IMAD.U32 R13, RZ, RZ, UR43 ;  /* 0x0000002bff0d7e24 */ /* 0x000fe2000f8e00ff */
[----:B------:R-:W-:Y:S02]  /*426c0*/  @!P1 IADD3 R56, P5, P6, R12, UR46, R2 ;  /* 0x0000002e0c389c10 */ /* 0x000fe4000febe002 */
[----:B------:R-:W5:Y:S02]  /*426d0*/  LDL.LU R117, [R1+0x484] ;  /* 0x0004840001757983 */ /* 0x000f640000300800 */
[----:B------:R-:W-:Y:S02]  /*426e0*/  @!P1 IADD3.X R57, R13, UR45, R3, P5, P6 ;  /* 0x0000002d0d399c10 */ /* 0x000fe4000afec403 */
[----:B------:R-:W5:Y:S01]  /*426f0*/  LDL.LU R122, [R1+0x488] ;  /* 0x00048800017a7983 */ /* 0x000f620000300800 */
[----:B------:R-:W-:-:S03]  /*42700*/  ISETP.LT.OR P1, PT, R0, 0x112, !P0 ;  /* 0x000001120000780c */ /* 0x000fc60004721670 */
[----:B------:R-:W5:Y:S04]  /*42710*/  LDL.LU R123, [R1+0x48c] ;  /* 0x00048c00017b7983 */ /* 0x000f680000300800 */
[----:B------:R-:W5:Y:S04]  /*42720*/  LDL.LU R124, [R1+0x490] ;  /* 0x00049000017c7983 */ /* 0x000f680000300800 */
[----:B------:R-:W5:Y:S02]  /*42730*/  LDL.LU R125, [R1+0x494] ;  /* 0x00049400017d7983 */ /* 0x000f640000300800 */
[----:B------:R-:W-:-:S02]  /*42740*/  @!P1 IADD3 R58, P5, P6, R12, UR46, R2 ;  /* 0x0000002e0c3a9c10 */ /* 0x000fc4000febe002 */
[----:B------:R-:W-:Y:S01]  /*42750*/  @P1 LOP3.LUT R10, R10, 0x4, RZ, 0xfc, !PT ;  /* 0x000000040a0a1812 */ /* 0x000fe200078efcff */
[----:B------:R-:W5:Y:S01]  /*42760*/  LDL.LU R128, [R1+0x498] ;  /* 0x0004980001807983 */ /* 0x000f620000300800 */
[----:B------:R-:W-:Y:S02]  /*42770*/  @!P1 IADD3.X R59, R13, UR45, R3, P5, P6 ;  /* 0x0000002d0d3b9c10 */ /* 0x000fe4000afec403 */
[C---:B------:R-:W-:Y:S01]  /*42780*/  ISETP.LT.OR P5, PT, R0.reuse, 0x9, !P2 ;  /* 0x000000090000780c */ /* 0x040fe200057a1670 */
[----:B------:R-:W5:Y:S01]  /*42790*/  LDL.LU R129, [R1+0x49c] ;  /* 0x00049c0001817983 */ /* 0x000f620000300800 */
[----:B------:R-:W-:Y:S02]  /*427a0*/  ISETP.LT.OR P1, PT, R0, 0x119, !P0 ;  /* 0x000001190000780c */ /* 0x000fe40004721670 */
[----:B------:R-:W-:Y:S01]  /*427b0*/  LOP3.LUT R10, R10, 0xfffffffe, RZ, 0xc0, !PT ;  /* 0xfffffffe0a0a7812 */ /* 0x000fe200078ec0ff */
[----:B------:R-:W5:Y:S04]  /*427c0*/  LDL.LU R132, [R1+0x4a0] ;  /* 0x0004a00001847983 */ /* 0x000f680000300800 */
[----:B------:R-:W5:Y:S04]  /*427d0*/  LDL.LU R133, [R1+0x4a4] ;  /* 0x0004a40001857983 */ /* 0x000f680000300800 */
[----:B------:R-:W-:Y:S01]  /*427e0*/  @!P5 IMAD R12, R60, R17, RZ ;  /* 0x000000113c0cd224 */ /* 0x000fe200078e02ff */
[----:B------:R-:W5:Y:S04]  /*427f0*/  LDL.LU R135, [R1+0x4a8] ;  /* 0x0004a80001877983 */ /* 0x000f680000300800 */
[----:B------:R2:W-:Y:S01]  /*42800*/  @!P5 STG.E.U8 desc[UR50][R4.64+0x8], R12 ;  /* 0x0000080c0400d986 */ /* 0x0005e2000c101132 */
[----:B------:R-:W-:-:S02]  /*42810*/  ISETP.LT.OR P5, PT, R0, 0xa, !P2 ;  /* 0x0000000a0000780c */ /* 0x000fc400057a1670 */
[----:B------:R-:W-:Y:S01]  /*42820*/  @P1 LOP3.LUT R10, R10, 0x1, RZ, 0xfc, !PT ;  /* 0x000000010a0a1812 */ /* 0x000fe200078efcff */
[----:B------:R-:W5:Y:S01]  /*42830*/  LDL.LU R137, [R1+0x4ac] ;  /* 0x0004ac0001897983 */ /* 0x000f620000300800 */
[----:B------:R-:W-:-:S03]  /*42840*/  LOP3.LUT R22, R22, 0x7fffffff, RZ, 0xc0, !PT ;  /* 0x7fffffff16167812 */ /* 0x000fc600078ec0ff */
[----:B------:R-:W5:Y:S04]  /*42850*/  LDL.LU R140, [R1+0x4b0] ;  /* 0x0004b000018c7983 */ /* 0x000f680000300800 */
[----:B------:R-:W5:Y:S04]  /*42860*/  LDL.LU R141, [R1+0x4b4] ;  /* 0x0004b400018d7983 */ /* 0x000f680000300800 */
[----:B------:R-:W5:Y:S04]  /*42870*/  LDL.LU R143, [R1+0x4b8] ;  /* 0x0004b800018f7983 */ /* 0x000f680000300800 */
[----:B------:R-:W5:Y:S04]  /*42880*/  LDL.LU R145, [R1+0x4bc] ;  /* 0x0004bc0001917983 */ /* 0x000f680000300800 */
[----:B------:R-:W5:Y:S04]  /*42890*/  LDL.LU R148, [R1+0x4c0] ;  /* 0x0004c00001947983 */ /* 0x000f680000300800 */
[----:B------:R-:W5:Y:S04]  /*428a0*/  LDL.LU R149, [R1+0x4c4] ;  /* 0x0004c40001957983 */ /* 0x000f680000300800 */
[----:B------:R-:W5:Y:S01]  /*428b0*/  LDL.LU R151, [R1+0x4c8] ;  /* 0x0004c80001977983 */ /* 0x000f620000300800 */
[----:B--2---:R-:W-:-:S05]  /*428c0*/  @!P5 IMAD R12, R61, R17, RZ ;  /* 0x000000113d0cd224 */ /* 0x004fca00078e02ff */
[----:B------:R0:W-:Y:S02]  /*428d0*/  @!P5 STG.E.U8 desc[UR50][R4.64+0x9], R12 ;  /* 0x0000090c0400d986 */ /* 0x0001e4000c101132 */
[----:B0-----:R-:W-:-:S05]  /*428e0*/  IMAD.U32 R12, RZ, RZ, UR44 ;  /* 0x0000002cff0c7e24 */ /* 0x001fca000f8e00ff */
[----:B------:R-:W-:-:S04]  /*428f0*/  @!P1 IADD3 R60, P5, P6, R12, UR46, R2 ;  /* 0x0000002e0c3c9c10 */ /* 0x000fc8000febe002 */
[----:B------:R-:W-:Y:S02]  /*42900*/  @!P1 IADD3.X R61, R13, UR45, R3, P5, P6 ;  /* 0x0000002d0d3d9c10 */ /* 0x000fe4000afec403 */
[C---:B------:R-:W-:Y:S02]  /*42910*/  ISETP.LT.OR P5, PT, R0.reuse, 0x9, !P0 ;  /* 0x000000090000780c */ /* 0x040fe400047a1670 */
[----:B------:R-:W-:-:S11]  /*42920*/  ISETP.LT.OR P1, PT, R0, 0xa, !P0 ;  /* 0x0000000a0000780c */ /* 0x000fd60004721670 */
[----:B------:R-:W-:Y:S01]  /*42930*/  @!P5 IADD3 R12, P6, R4, UR44, RZ ;  /* 0x0000002c040cdc10 */ /* 0x000fe2000ffde0ff */
[----:B---3--:R-:W-:-:S03]  /*42940*/  @!P5 IMAD R23, R63, R17, RZ ;  /* 0x000000113f17d224 */ /* 0x008fc600078e02ff */
[----:B------:R-:W-:-:S05]  /*42950*/  @!P5 IADD3.X R13, R5, UR43, RZ, P6, !PT ;  /* 0x0000002b050ddc10 */ /* 0x000fca000b7fe4ff */
[----:B------:R0:W-:Y:S02]  /*42960*/  @!P5 STG.E.U8 desc[UR50][R12.64+0x8], R23 ;  /* 0x000008170c00d986 */ /* 0x0001e4000c101132 */
[----:B0-----:R-:W-:Y:S02]  /*42970*/  IMAD.U32 R12, RZ, RZ, UR44 ;  /* 0x0000002cff0c7e24 */ /* 0x001fe4000f8e00ff */
[----:B------:R-:W2:Y:S03]  /*42980*/  LDL.LU R23, [R1+0x5fc] ;  /* 0x0005fc0001177983 */ /* 0x000ea60000300800 */
[----:B------:R-:W-:Y:S01]  /*42990*/  @!P4 IADD3 R62, P5, P6, R12, UR46, R2 ;  /* 0x0000002e0c3ecc10 */ /* 0x000fe2000febe002 */
[----:B----4-:R-:W-:-:S05]  /*429a0*/  @!P1 IMAD R12, R67, R17, RZ ;  /* 0x00000011430c9224 */ /* 0x010fca00078e02ff */
[----:B------:R0:W-:Y:S01]  /*429b0*/  @!P1 STG.E.U8 desc[UR50][R64.64+0x9], R12 ;  /* 0x0000090c40009986 */ /* 0x0001e2000c101132 */
[----:B------:R-:W-:Y:S01]  /*429c0*/  ISETP.LT.OR P1, PT, R0, 0x121, !P0 ;  /* 0x000001210000780c */ /* 0x000fe20004721670 */
[----:B------:R-:W-:-:S05]  /*429d0*/  IMAD.U32 R13, RZ, RZ, UR43 ;  /* 0x0000002bff0d7e24 */ /* 0x000fca000f8e00ff */
[----:B------:R-:W-:Y:S01]  /*429e0*/  @!P4 IADD3.X R63, R13, UR45, R3, P5, P6 ;  /* 0x0000002d0d3fcc10 */ /* 0x000fe2000afec403 */
[----:B0-----:R-:W-:-:S06]  /*429f0*/  IMAD.U32 R12, RZ, RZ, UR44 ;  /* 0x0000002cff0c7e24 */ /* 0x001fcc000f8e00ff */
[----:B------:R-:W-:Y:S02]  /*42a00*/  @!P1 IADD3 R64, P5, P6, R12, UR46, R2 ;  /* 0x0000002e0c409c10 */ /* 0x000fe4000febe002 */
[----:B------:R-:W-:Y:S02]  /*42a10*/  @P1 LOP3.LUT R11, R11, 0x2000000, RZ, 0xfc, !PT ;  /* 0x020000000b0b1812 */ /* 0x000fe400078efcff */
[----:B------:R-:W-:Y:S02]  /*42a20*/  @!P1 IADD3.X R65, R13, UR45, R3, P5, P6 ;  /* 0x0000002d0d419c10 */ /* 0x000fe4000afec403 */
[----:B------:R-:W-:-:S13]  /*42a30*/  ISETP.LT.OR P1, PT, R0, 0x122, !P0 ;  /* 0x000001220000780c */ /* 0x000fda0004721670 */
[----:B------:R-:W-:-:S04]  /*42a40*/  @!P1 IADD3 R66, P5, P6, R12, UR46, R2 ;  /* 0x0000002e0c429c10 */ /* 0x000fc8000febe002 */
[----:B------:R-:W-:Y:S02]  /*42a50*/  @!P1 IADD3.X R67, R13, UR45, R3, P5, P6 ;  /* 0x0000002d0d439c10 */ /* 0x000fe4000afec403 */
[----:B------:R-:W-:-:S13]  /*42a60*/  ISETP.LT.OR P5, PT, R0, 0x11, !P2 ;  /* 0x000000110000780c */ /* 0x000fda00057a1670 */
[----:B------:R-:W-:-:S05]  /*42a70*/  @!P5 IMAD R12, R68, R17, RZ ;  /* 0x00000011440cd224 */ /* 0x000fca00078e02ff */
[----:B------:R0:W-:Y:S01]  /*42a80*/  @!P5 STG.E.U8 desc[UR50][R4.64+0x10], R12 ;  /* 0x0000100c0400d986 */ /* 0x0001e2000c101132 */
[C---:B------:R-:W-:Y:S02]  /*42a90*/  ISETP.LT.OR P5, PT, R0.reuse, 0x12, !P2 ;  /* 0x000000120000780c */ /* 0x040fe400057a1670 */
[----:B------:R-:W-:Y:S02]  /*42aa0*/  LOP3.LUT R11, R11, 0xff7fffff, RZ, 0xc0, !PT ;  /* 0xff7fffff0b0b7812 */ /* 0x000fe400078ec0ff */
[C---:B------:R-:W-:Y:S02]  /*42ab0*/  ISETP.LT.OR P4, PT, R0.reuse, 0x129, !P0 ;  /* 0x000001290000780c */ /* 0x040fe40004781670 */
[----:B------:R-:W-:Y:S02]  /*42ac0*/  @P1 LOP3.LUT R11, R11, 0x800000, RZ, 0xfc, !PT ;  /* 0x008000000b0b1812 */ /* 0x000fe400078efcff */
[----:B------:R-:W-:-:S05]  /*42ad0*/  ISETP.LT.OR P1, PT, R0, 0x11, !P0 ;  /* 0x000000110000780c */ /* 0x000fca0004721670 */
[----:B0-----:R-:W-:-:S05]  /*42ae0*/  @!P5 IMAD R12, R69, R17, RZ ;  /* 0x00000011450cd224 */ /* 0x001fca00078e02ff */
[----:B------:R0:W-:Y:S01]  /*42af0*/  @!P5 STG.E.U8 desc[UR50][R4.64+0x11], R12 ;  /* 0x0000110c0400d986 */ /* 0x0001e2000c101132 */
[----:B------:R-:W-:Y:S01]  /*42b00*/  LOP3.LUT R11, R11, 0xffdfffff, RZ, 0xc0, !PT ;  /* 0xffdfffff0b0b7812 */ /* 0x000fe200078ec0ff */
[----:B0-----:R-:W-:-:S05]  /*42b10*/  IMAD.U32 R12, RZ, RZ, UR44 ;  /* 0x0000002cff0c7e24 */ /* 0x001fca000f8e00ff */
[----:B------:R-:W-:Y:S01]  /*42b20*/  @!P4 IADD3 R68, P5, P6, R12, UR46, R2 ;  /* 0x0000002e0c44cc10 */ /* 0x000fe2000febe002 */
[----:B------:R-:W-:Y:S01]  /*42b30*/  @!P1 IMAD R12, R74, R17, RZ ;  /* 0x000000114a0c9224 */ /* 0x000fe200078e02ff */
[----:B------:R-:W-:Y:S02]  /*42b40*/  @P4 LOP3.LUT R11, R11, 0x200000, RZ, 0xfc, !PT ;  /* 0x002000000b0b4812 */ /* 0x000fe400078efcff */
[----:B------:R-:W-:Y:S02]  /*42b50*/  @!P4 IADD3.X R69, R13, UR45, R3, P5, P6 ;  /* 0x0000002d0d45cc10 */ /* 0x000fe4000afec403 */
[----:B------:R0:W-:Y:S01]  /*42b60*/  @!P1 STG.E.U8 desc[UR50][R70.64+0x10], R12 ;  /* 0x0000100c46009986 */ /* 0x0001e2000c101132 */
[C---:B------:R-:W-:Y:S02]  /*42b70*/  ISETP.LT.OR P4, PT, R0.reuse, 0x12a, !P0 ;  /* 0x0000012a0000780c */ /* 0x040fe40004781670 */
[----:B------:R-:W-:Y:S01]  /*42b80*/  ISETP.LT.OR P1, PT, R0, 0x12, !P0 ;  /* 0x000000120000780c */ /* 0x000fe20004721670 */
[----:B0-----:R-:W-:-:S10]  /*42b90*/  IMAD.U32 R12, RZ, RZ, UR44 ;  /* 0x0000002cff0c7e24 */ /* 0x001fd4000f8e00ff */
[----:B------:R-:W-:Y:S02]  /*42ba0*/  @!P4 IADD3 R70, P5, P6, R12, UR46, R2 ;  /* 0x0000002e0c46cc10 */ /* 0x000fe4000febe002 */
[----:B------:R-:W-:-:S05]  /*42bb0*/  @!P1 IMAD R12, R75, R17, RZ ;  /* 0x000000114b0c9224 */ /* 0x000fca00078e02ff */
[----:B------:R0:W-:Y:S01]  /*42bc0*/  @!P1 STG.E.U8 desc[UR50][R72.64+0x11], R12 ;  /* 0x0000110c48009986 */ /* 0x0001e2000c101132 */
[----:B------:R-:W-:Y:S02]  /*42bd0*/  ISETP.LT.OR P1, PT, R0, 0x131, !P0 ;  /* 0x000001310000780c */ /* 0x000fe40004721670 */
[----:B------:R-:W-:-:S04]  /*42be0*/  LOP3.LUT R11, R11, 0xfffffff7, RZ, 0xc0, !PT ;  /* 0xfffffff70b0b7812 */ /* 0x000fc800078ec0ff */
[----:B------:R-:W-:Y:S01]  /*42bf0*/  @P4 LOP3.LUT R11, R11, 0x8, RZ, 0xfc, !PT ;  /* 0x000000080b0b4812 */ /* 0x000fe200078efcff */
[----:B0-----:R-:W-:Y:S01]  /*42c00*/  IMAD.U32 R12, RZ, RZ, UR44 ;  /* 0x0000002cff0c7e24 */ /* 0x001fe2000f8e00ff */
[----:B------:R-:W-:Y:S02]  /*42c10*/  @!P4 IADD3.X R71, R13, UR45, R3, P5, P6 ;  /* 0x0000002d0d47cc10 */ /* 0x000fe4000afec403 */
[----:B------:R-:W-:-:S03]  /*42c20*/  LOP3.LUT R11, R11, 0xfffffffb, RZ, 0xc0, !PT ;  /* 0xfffffffb0b0b7812 */ /* 0x000fc600078ec0ff */
        /* <DEDUP_REMOVED lines=10> */
[----:B------:R-:W-:Y:S02]  /*42cd0*/  @P1 LOP3.LUT R9, R9, 0x20000, RZ, 0xfc, !PT ;  /* 0x0002000009091812 */ /* 0x000fe400078efcff */
[C---:B------:R-:W-:Y:S02]  /*42ce0*/  ISETP.LT.OR P4, PT, R0.reuse, 0x139, !P0 ;  /* 0x000001390000780c */ /* 0x040fe40004781670 */
[----:B------:R-:W-:-:S07]  /*42cf0*/  ISETP.LT.OR P1, PT, R0, 0x19, !P0 ;  /* 0x000000190000780c */ /* 0x000fce0004721670 */
        /* <DEDUP_REMOVED lines=133> */
[----:B-----5:R-:W-:-:S05]  /*43550*/  @!P5 IMAD R12, R108, R17, RZ ;  /* 0x000000116c0cd224 */ /* 0x020fca00078e02ff */
        /* <DEDUP_REMOVED lines=22> */
[----:B------:R-:W-:Y:S02]  /*436c0*/  @P4 LOP3.LUT R22, R22, 0x80000000, RZ, 0xfc, !PT ;  /* 0x8000000016164812 */ /* 0x000fe400078efcff */
[----:B------:R-:W-:Y:S02]  /*436d0*/  @!P4 IADD3.X R111, R13, UR45, R3, P5, P6 ;  /* 0x0000002d0d6fcc10 */ /* 0x000fe4000afec403 */
[----:B------:R-:W-:Y:S01]  /*436e0*/  LOP3.LUT R22, R22, 0xbfffffff, RZ, 0xc0, !PT ;  /* 0xbfffffff16167812 */ /* 0x000fe200078ec0ff */
        /* <DEDUP_REMOVED lines=10> */
[----:B------:R-:W-:Y:S02]  /*43790*/  ISETP.LT.OR P5, PT, R0, 0x42, !P2 ;  /* 0x000000420000780c */ /* 0x000fe400057a1670 */
[----:B------:R-:W-:Y:S02]  /*437a0*/  LOP3.LUT R22, R22, 0xdfffffff, RZ, 0xc0, !PT ;  /* 0xdfffffff16167812 */ /* 0x000fe400078ec0ff */
[----:B------:R-:W-:Y:S02]  /*437b0*/  ISETP.LT.OR P4, PT, R0, 0x189, !P0 ;  /* 0x000001890000780c */ /* 0x000fe40004781670 */
        /* <DEDUP_REMOVED lines=76> */
[--C-:B------:R-:W-:Y:S01]  /*43c80*/  @!P4 IADD3 R132, P5, P6, R12, UR46, R2.reuse ;  /* 0x0000002e0c84cc10 */ /* 0x100fe2000febe002 */
[----:B------:R-:W-:Y:S01]  /*43c90*/  @!P1 IMAD R12, R135, R17, RZ ;  /* 0x00000011870c9224 */ /* 0x000fe200078e02ff */
[----:B------:R-:W-:Y:S02]  /*43ca0*/  @P4 LOP3.LUT R22, R22, 0x100000, RZ, 0xfc, !PT ;  /* 0x0010000016164812 */ /* 0x000fe400078efcff */
[----:B------:R-:W-:Y:S02]  /*43cb0*/  @!P4 IADD3.X R133, R13, UR45, R3, P5, P6 ;  /* 0x0000002d0d85cc10 */ /* 0x000fe4000afec403 */
[----:B------:R0:W-:Y:S01]  /*43cc0*/  @!P1 STG.E.U8 desc[UR50][R234.64+0x50], R12 ;  /* 0x0000500cea009986 */ /* 0x0001e2000c101132 */
[C---:B------:R-:W-:Y:S02]  /*43cd0*/  ISETP.LT.OR P4, PT, R0.reuse, 0x1aa, !P0 ;  /* 0x000001aa0000780c */ /* 0x040fe40004781670 */
[----:B------:R-:W-:Y:S01]  /*43ce0*/  ISETP.LT.OR P1, PT, R0, 0x52, !P0 ;  /* 0x000000520000780c */ /* 0x000fe20004721670 */
[----:B0-----:R-:W-:Y:S01]  /*43cf0*/  IMAD.U32 R12, RZ, RZ, UR44 ;  /* 0x0000002cff0c7e24 */ /* 0x001fe2000f8e00ff */
[----:B------:R-:W3:Y:S09]  /*43d00*/  LDL.LU R235, [R1+0x4cc] ;  /* 0x0004cc0001eb7983 */ /* 0x000ef20000300800 */
[----:B------:R-:W-:-:S02]  /*43d10*/  @!P4 IADD3 R134, P5, P6, R12, UR46, R2 ;  /* 0x0000002e0c86cc10 */ /* 0x000fc4000febe002 */
[----:B------:R-:W-:-:S05]  /*43d20*/  @!P1 IMAD R12, R137, R17, RZ ;  /* 0x00000011890c9224 */ /* 0x000fca00078e02ff */
[----:B------:R0:W-:Y:S01]  /*43d30*/  @!P1 STG.E.U8 desc[UR50][R232.64+0x51], R12 ;  /* 0x0000510ce8009986 */ /* 0x0001e2000c101132 */
[----:B------:R-:W-:Y:S02]  /*43d40*/  ISETP.LT.OR P1, PT, R0, 0x1b1, !P0 ;  /* 0x000001b10000780c */ /* 0x000fe40004721670 */
[----:B------:R-:W-:-:S04]  /*43d50*/  LOP3.LUT R22, R22, 0xfff7ffff, RZ, 0xc0, !PT ;  /* 0xfff7ffff16167812 */ /* 0x000fc800078ec0ff */
[----:B------:R-:W-:Y:S01]  /*43d60*/  @P4 LOP3.LUT R22, R22, 0x80000, RZ, 0xfc, !PT ;  /* 0x0008000016164812 */ /* 0x000fe200078efcff */
[----:B0-----:R-:W-:Y:S01]  /*43d70*/  IMAD.U32 R12, RZ, RZ, UR44 ;  /* 0x0000002cff0c7e24 */ /* 0x001fe2000f8e00ff */
[----:B------:R-:W-:Y:S01]  /*43d80*/  @!P4 IADD3.X R135, R13, UR45, R3, P5, P6 ;  /* 0x0000002d0d87cc10 */ /* 0x000fe2000afec403 */
[----:B------:R-:W4:Y:S01]  /*43d90*/  LDL.LU R232, [R1+0x4d0] ;  /* 0x0004d00001e87983 */ /* 0x000f220000300800 */
[----:B------:R-:W-:-:S03]  /*43da0*/  LOP3.LUT R22, R22, 0xfffbffff, RZ, 0xc0, !PT ;  /* 0xfffbffff16167812 */ /* 0x000fc600078ec0ff */
[----:B------:R-:W-:Y:S01]  /*43db0*/  @!P1 IADD3 R136, P5, P6, R12, UR46, R2 ;  /* 0x0000002e0c889c10 */ /* 0x000fe2000febe002 */
[----:B------:R-:W5:Y:S01]  /*43dc0*/  LDL.LU R233, [R1+0x4d4] ;  /* 0x0004d40001e97983 */ /* 0x000f620000300800 */
        /* <DEDUP_REMOVED lines=24> */
[----:B0-----:R-:W2:Y:S01]  /*43f50*/  LDL.LU R231, [R1+0x4d8] ;  /* 0x0004d80001e77983 */ /* 0x001ea20000300800 */
[----:B------:R-:W-:-:S09]  /*43f60*/  IMAD.U32 R12, RZ, RZ, UR44 ;  /* 0x0000002cff0c7e24 */ /* 0x000fd2000f8e00ff */
[----:B------:R-:W-:Y:S02]  /*43f70*/  @!P4 IADD3 R142, P5, P6, R12, UR46, R2 ;  /* 0x0000002e0c8ecc10 */ /* 0x000fe4000febe002 */
[----:B------:R-:W-:-:S05]  /*43f80*/  @!P1 IMAD R12, R145, R17, RZ ;  /* 0x00000011910c9224 */ /* 0x000fca00078e02ff */
[----:B------:R0:W-:Y:S04]  /*43f90*/  @!P1 STG.E.U8 desc[UR50][R228.64+0x59], R12 ;  /* 0x0000590ce4009986 */ /* 0x0001e8000c101132 */
[----:B0-----:R-:W2:Y:S01]  /*43fa0*/  LDL.LU R229, [R1+0x4dc] ;  /* 0x0004dc0001e57983 */ /* 0x001ea20000300800 */
[----:B------:R-:W-:Y:S02]  /*43fb0*/  ISETP.LT.OR P1, PT, R0, 0x1c1, !P0 ;  /* 0x000001c10000780c */ /* 0x000fe40004721670 */
[----:B------:R-:W-:Y:S01]  /*43fc0*/  LOP3.LUT R22, R22, 0xffff7fff, RZ, 0xc0, !PT ;  /* 0xffff7fff16167812 */ /* 0x000fe200078ec0ff */
[----:B------:R-:W-:-:S03]  /*43fd0*/  IMAD.U32 R12, RZ, RZ, UR44 ;  /* 0x0000002cff0c7e24 */ /* 0x000fc6000f8e00ff */
[----:B------:R-:W-:Y:S02]  /*43fe0*/  @P4 LOP3.LUT R22, R22, 0x8000, RZ, 0xfc, !PT ;  /* 0x0000800016164812 */ /* 0x000fe400078efcff */
        /* <DEDUP_REMOVED lines=29> */
[----:B------:R-:W-:Y:S01]  /*441c0*/  LOP3.LUT R22, R22, 0xfffff7ff, RZ, 0xc0, !PT ;  /* 0xfffff7ff16167812 */ /* 0x000fe200078ec0ff */
[----:B------:R-:W-:-:S03]  /*441d0*/  IMAD.U32 R236, RZ, RZ, UR44 ;  /* 0x0000002cffec7e24 */ /* 0x000fc6000f8e00ff */
[----:B------:R-:W-:Y:S02]  /*441e0*/  @P4 LOP3.LUT R22, R22, 0x800, RZ, 0xfc, !PT ;  /* 0x0000080016164812 */ /* 0x000fe400078efcff */
[----:B------:R-:W-:Y:S02]  /*441f0*/  @!P4 IADD3.X R151, R13, UR45, R3, P5, P6 ;  /* 0x0000002d0d97cc10 */ /* 0x000fe4000afec403 */
[----:B------:R-:W-:Y:S01]  /*44200*/  LOP3.LUT R22, R22, 0xfffffbff, RZ, 0xc0, !PT ;  /* 0xfffffbff16167812 */ /* 0x000fe200078ec0ff */
[----:B------:R-:W-:Y:S01]  /*44210*/  IMAD.U32 R234, RZ, RZ, UR44 ;  /* 0x0000002cffea7e24 */ /* 0x000fe2000f8e00ff */
[----:B------:R-:W2:Y:S01]  /*44220*/  LDL.LU R13, [R1+0x5f8] ;  /* 0x0005f800010d7983 */ /* 0x000ea20000300800 */
[----:B---3--:R-:W-:-:S05]  /*44230*/  @!P1 IMAD R12, R235, R17, RZ ;  /* 0x00000011eb0c9224 */ /* 0x008fca00078e02ff */
[----:B------:R0:W-:Y:S01]  /*44240*/  @!P1 STG.E.U8 desc[UR50][R224.64+0x61], R12 ;  /* 0x0000610ce0009986 */ /* 0x0001e2000c101132 */
[----:B------:R-:W-:Y:S01]  /*44250*/  ISETP.LT.OR P1, PT, R0, 0x1d1, !P0 ;  /* 0x000001d10000780c */ /* 0x000fe20004721670 */
[----:B0-----:R-:W-:Y:S02]  /*44260*/  IMAD.U32 R12, RZ, RZ, UR43 ;  /* 0x0000002bff0c7e24 */ /* 0x001fe4000f8e00ff */
[----:B------:R-:W3:Y:S10]  /*44270*/  LDL.LU R224, [R1+0x4e0] ;  /* 0x0004e00001e07983 */ /* 0x000ef40000300800 */
[----:B------:R-:W-:-:S02]  /*44280*/  @!P1 IADD3 R236, P5, P6, R236, UR46, R2 ;  /* 0x0000002eecec9c10 */ /* 0x000fc4000febe002 */
[----:B------:R-:W-:Y:S01]  /*44290*/  @P1 LOP3.LUT R22, R22, 0x400, RZ, 0xfc, !PT ;  /* 0x0000040016161812 */ /* 0x000fe200078efcff */
[----:B------:R-:W3:Y:S01]  /*442a0*/  LDL.LU R225, [R1+0x4e4] ;  /* 0x0004e40001e17983 */ /* 0x000ee20000300800 */
[----:B------:R-:W-:Y:S02]  /*442b0*/  @!P1 IADD3.X R237, R12, UR45, R3, P5, P6 ;  /* 0x0000002d0ced9c10 */ /* 0x000fe4000afec403 */
[----:B------:R-:W-:-:S13]  /*442c0*/  ISETP.LT.OR P1, PT, R0, 0x1d2, !P0 ;  /* 0x000001d20000780c */ /* 0x000fda0004721670 */
[----:B------:R-:W-:-:S04]  /*442d0*/  @!P1 IADD3 R234, P5, P6, R234, UR46, R2 ;  /* 0x0000002eeaea9c10 */ /* 0x000fc8000febe002 */
[----:B------:R-:W-:Y:S02]  /*442e0*/  @!P1 IADD3.X R235, R12, UR45, R3, P5, P6 ;  /* 0x0000002d0ceb9c10 */ /* 0x000fe4000afec403 */
[----:B------:R-:W-:-:S13]  /*442f0*/  ISETP.LT.OR P5, PT, R0, 0x69, !P2 ;  /* 0x000000690000780c */ /* 0x000fda00057a1670 */
[----:B----4-:R-:W-:-:S05]  /*44300*/  @!P5 IMAD R12, R232, R17, RZ ;  /* 0x00000011e80cd224 */ /* 0x010fca00078e02ff */
[----:B------:R5:W-:Y:S01]  /*44310*/  @!P5 STG.E.U8 desc[UR50][R4.64+0x68], R12 ;  /* 0x0000680c0400d986 */ /* 0x000be2000c101132 */
[----:B------:R-:W-:Y:S02]  /*44320*/  ISETP.LT.OR P5, PT, R0, 0x6a, !P2 ;  /* 0x0000006a0000780c */ /* 0x000fe400057a1670 */
[----:B------:R-:W-:Y:S02]  /*44330*/  LOP3.LUT R22, R22, 0xfffffdff, RZ, 0xc0, !PT ;  /* 0xfffffdff16167812 */ /* 0x000fe400078ec0ff */
[----:B------:R-:W-:Y:S02]  /*44340*/  ISETP.LT.OR P4, PT, R0, 0x1d9, !P0 ;  /* 0x000001d90000780c */ /* 0x000fe40004781670 */
[----:B------:R-:W-:Y:S02]  /*44350*/  @P1 LOP3.LUT R22, R22, 0x200, RZ, 0xfc, !PT ;  /* 0x0000020016161812 */ /* 0x000fe400078efcff */
[----:B------:R-:W-:Y:S01]  /*44360*/  ISETP.LT.OR P1, PT, R0, 0x69, !P0 ;  /* 0x000000690000780c */ /* 0x000fe20004721670 */
[----:B------:R-:W-:-:S04]  /*44370*/  IMAD.U32 R232, RZ, RZ, UR44 ;  /* 0x0000002cffe87e24 */ /* 0x000fc8000f8e00ff */
[----:B-----5:R-:W-:Y:S01]  /*44380*/  @!P5 IMAD R12, R233, R17, RZ ;  /* 0x00000011e90cd224 */ /* 0x020fe200078e02ff */
[----:B------:R-:W-:-:S04]  /*44390*/  LOP3.LUT R22, R22, 0xfffffeff, RZ, 0xc0, !PT ;  /* 0xfffffeff16167812 */ /* 0x000fc800078ec0ff */
[----:B------:R0:W-:Y:S01]  /*443a0*/  @!P5 STG.E.U8 desc[UR50][R4.64+0x69], R12 ;  /* 0x0000690c0400d986 */ /* 0x0001e2000c101132 */
[----:B------:R-:W-:Y:S02]  /*443b0*/  @!P4 IADD3 R232, P5, P6, R232, UR46, R2 ;  /* 0x0000002ee8e8cc10 */ /* 0x000fe4000febe002 */
[----:B------:R-:W-:Y:S01]  /*443c0*/  @P4 LOP3.LUT R22, R22, 0x100, RZ, 0xfc, !PT ;  /* 0x0000010016164812 */ /* 0x000fe200078efcff */
[----:B0-----:R-:W-:-:S05]  /*443d0*/  IMAD.U32 R12, RZ, RZ, UR43 ;  /* 0x0000002bff0c7e24 */ /* 0x001fca000f8e00ff */
[----:B------:R-:W-:Y:S02]  /*443e0*/  @!P4 IADD3.X R233, R12, UR45, R3, P5, P6 ;  /* 0x0000002d0ce9cc10 */ /* 0x000fe4000afec403 */
[----:B------:R-:W-:Y:S01]  /*443f0*/  ISETP.LT.OR P4, PT, R0, 0x1da, !P0 ;  /* 0x000001da0000780c */ /* 0x000fe20004781670 */
[----:B------:R-:W-:Y:S02]  /*44400*/  IMAD.U32 R230, RZ, RZ, UR44 ;  /* 0x0000002cffe67e24 */ /* 0x000fe4000f8e00ff */
[----:B--2---:R-:W-:-:S05]  /*44410*/  @!P1 IMAD R12, R231, R17, RZ ;  /* 0x00000011e70c9224 */ /* 0x004fca00078e02ff */
[----:B------:R0:W-:Y:S01]  /*44420*/  @!P1 STG.E.U8 desc[UR50][R222.64+0x68], R12 ;  /* 0x0000680cde009986 */ /* 0x0001e2000c101132 */
[----:B------:R-:W-:-:S04]  /*44430*/  ISETP.LT.OR P1, PT, R0, 0x6a, !P0 ;  /* 0x0000006a0000780c */ /* 0x000fc80004721670 */
[----:B------:R-:W-:Y:S01]  /*44440*/  @!P4 IADD3 R230, P5, P6, R230, UR46, R2 ;  /* 0x0000002ee6e6cc10 */ /* 0x000fe2000febe002 */
[----:B0-----:R-:W2:Y:S01]  /*44450*/  LDL.LU R223, [R1+0x4e8] ;  /* 0x0004e80001df7983 */ /* 0x001ea20000300800 */
[----:B------:R-:W-:-:S05]  /*44460*/  IMAD.U32 R12, RZ, RZ, UR43 ;  /* 0x0000002bff0c7e24 */ /* 0x000fca000f8e00ff */
[----:B------:R-:W-:Y:S02]  /*44470*/  @!P4 IADD3.X R231, R12, UR45, R3, P5, P6 ;  /* 0x0000002d0ce7cc10 */ /* 0x000fe4000afec403 */
[----:B------:R-:W-:-:S05]  /*44480*/  @!P1 IMAD R12, R229, R17, RZ ;  /* 0x00000011e50c9224 */ /* 0x000fca00078e02ff */
[----:B------:R0:W-:Y:S04]  /*44490*/  @!P1 STG.E.U8 desc[UR50][R220.64+0x69], R12 ;  /* 0x0000690cdc009986 */ /* 0x0001e8000c101132 */
[----:B0-----:R-:W4:Y:S01]  /*444a0*/  LDL.LU R221, [R1+0x4ec] ;  /* 0x0004ec0001dd7983 */ /* 0x001f220000300800 */
        /* <DEDUP_REMOVED lines=9> */
[----:B------:R-:W-:Y:S01]  /*44540*/  ISETP.LT.OR P1, PT, R0, 0x1e2, !P0 ;  /* 0x000001e20000780c */ /* 0x000fe20004721670 */
[----:B------:R-:W-:-:S12]  /*44550*/  IMAD.U32 R226, RZ, RZ, UR44 ;  /* 0x0000002cffe27e24 */ /* 0x000fd8000f8e00ff */
[----:B------:R-:W-:-:S04]  /*44560*/  @!P1 IADD3 R226, P5, P6, R226, UR46, R2 ;  /* 0x0000002ee2e29c10 */ /* 0x000fc8000febe002 */
[----:B------:R-:W-:Y:S02]  /*44570*/  @!P1 IADD3.X R227, R12, UR45, R3, P5, P6 ;  /* 0x0000002d0ce39c10 */ /* 0x000fe4000afec403 */
[----:B------:R-:W-:Y:S02]  /*44580*/  ISETP.LT.OR P5, PT, R0, 0x71, !P2 ;  /* 0x000000710000780c */ /* 0x000fe400057a1670 */
[----:B------:R-:W-:Y:S02]  /*44590*/  LOP3.LUT R22, R22, 0xffffffdf, RZ, 0xc0, !PT ;  /* 0xffffffdf16167812 */ /* 0x000fe400078ec0ff */
[----:B------:R-:W-:Y:S02]  /*445a0*/  ISETP.LT.OR P4, PT, R0, 0x1e9, !P0 ;  /* 0x000001e90000780c */ /* 0x000fe40004781670 */
[----:B------:R-:W-:Y:S02]  /*445b0*/  @P1 LOP3.LUT R22, R22, 0x20, RZ, 0xfc, !PT ;  /* 0x0000002016161812 */ /* 0x000fe400078efcff */
[----:B------:R-:W-:-:S02]  /*445c0*/  ISETP.LT.OR P1, PT, R0, 0x71, !P0 ;  /* 0x000000710000780c */ /* 0x000fc40004721670 */
[----:B------:R-:W-:-:S07]  /*445d0*/  LOP3.LUT R22, R22, 0xffffffef, RZ, 0xc0, !PT ;  /* 0xffffffef16167812 */ /* 0x000fce00078ec0ff */
[----:B------:R-:W-:Y:S01]  /*445e0*/  @P4 LOP3.LUT R22, R22, 0x10, RZ, 0xfc, !PT ;  /* 0x0000001016164812 */ /* 0x000fe200078efcff */
[----:B------:R-:W-:Y:S02]  /*445f0*/  IMAD.U32 R222, RZ, RZ, UR44 ;  /* 0x0000002cffde7e24 */ /* 0x000fe4000f8e00ff */
[----:B---3--:R-:W-:-:S05]  /*44600*/  @!P5 IMAD R12, R224, R17, RZ ;  /* 0x00000011e00cd224 */ /* 0x008fca00078e02ff */
[----:B------:R0:W-:Y:S01]  /*44610*/  @!P5 STG.E.U8 desc[UR50][R4.64+0x70], R12 ;  /* 0x0000700c0400d986 */ /* 0x0001e2000c101132 */
[----:B------:R-:W-:Y:S01]  /*44620*/  ISETP.LT.OR P5, PT, R0, 0x72, !P2 ;  /* 0x000000720000780c */ /* 0x000fe200057a1670 */
[----:B------:R-:W-:-:S12]  /*44630*/  IMAD.U32 R224, RZ, RZ, UR44 ;  /* 0x0000002cffe07e24 */ /* 0x000fd8000f8e00ff */
[----:B0-----:R-:W-:-:S05]  /*44640*/  @!P5 IMAD R12, R225, R17, RZ ;  /* 0x00000011e10cd224 */ /* 0x001fca00078e02ff */
[----:B------:R0:W-:Y:S01]  /*44650*/  @!P5 STG.E.U8 desc[UR50][R4.64+0x71], R12 ;  /* 0x0000710c0400d986 */ /* 0x0001e2000c101132 */
[----:B------:R-:W-:Y:S01]  /*44660*/  @!P4 IADD3 R224, P5, P6, R224, UR46, R2 ;  /* 0x0000002ee0e0cc10 */ /* 0x000fe2000febe002 */
[----:B0-----:R-:W-:-:S05]  /*44670*/  IMAD.U32 R12, RZ, RZ, UR43 ;  /* 0x0000002bff0c7e24 */ /* 0x001fca000f8e00ff */
[----:B------:R-:W-:Y:S02]  /*44680*/  @!P4 IADD3.X R225, R12, UR45, R3, P5, P6 ;  /* 0x0000002d0ce1cc10 */ /* 0x000fe4000afec403 */
[----:B------:R-:W-:-:S13]  /*44690*/  ISETP.LT.OR P4, PT, R0, 0x1ea, !P0 ;  /* 0x000001ea0000780c */ /* 0x000fda0004781670 */
[----:B------:R-:W-:Y:S01]  /*446a0*/  @!P4 IADD3 R222, P5, P6, R222, UR46, R2 ;  /* 0x0000002ededecc10 */ /* 0x000fe2000febe002 */
[----:B--2---:R-:W-:-:S05]  /*446b0*/  @!P1 IMAD R12, R223, R17, RZ ;  /* 0x00000011df0c9224 */ /* 0x004fca00078e02ff */
[----:B------:R0:W-:Y:S01]  /*446c0*/  @!P1 STG.E.U8 desc[UR50][R218.64+0x70], R12 ;  /* 0x0000700cda009986 */ /* 0x0001e2000c101132 */
[----:B------:R-:W-:Y:S01]  /*446d0*/  ISETP.LT.OR P1, PT, R0, 0x72, !P0 ;  /* 0x000000720000780c */ /* 0x000fe20004721670 */
[----:B0-----:R-:W-:-:S05]  /*446e0*/  IMAD.U32 R12, RZ, RZ, UR43 ;  /* 0x0000002bff0c7e24 */ /* 0x001fca000f8e00ff */
[----:B------:R-:W-:-:S07]  /*446f0*/  @!P4 IADD3.X R223, R12, UR45, R3, P5, P6 ;  /* 0x0000002d0cdfcc10 */ /* 0x000fce000afec403 */
[----:B----4-:R-:W-:-:S05]  /*44700*/  @!P1 IMAD R12, R221, R17, RZ ;  /* 0x00000011dd0c9224 */ /* 0x010fca00078e02ff */
[----:B------:R0:W-:Y:S04]  /*44710*/  @!P1 STG.E.U8 desc[UR50][R216.64+0x71], R12 ;  /* 0x0000710cd8009986 */ /* 0x0001e8000c101132 */
[----:B0-----:R-:W2:Y:S04]  /*44720*/  LDL.LU R216, [R1+0x4f0] ;  /* 0x0004f00001d87983 */ /* 0x001ea80000300800 */
[----:B------:R-:W3:Y:S01]  /*44730*/  LDL.LU R217, [R1+0x4f4] ;  /* 0x0004f40001d97983 */ /* 0x000ee20000300800 */
        /* <DEDUP_REMOVED lines=14> */
[----:B------:R-:W-:-:S04]  /*44820*/  LOP3.LUT R22, R22, 0xfffffffd, RZ, 0xc0, !PT ;  /* 0xfffffffd16167812 */ /* 0x000fc800078ec0ff */
[----:B------:R-:W-:Y:S02]  /*44830*/  @P1 LOP3.LUT R22, R22, 0x2, RZ, 0xfc, !PT ;  /* 0x0000000216161812 */ /* 0x000fe400078efcff */
[----:B------:R-:W-:-:S05]  /*44840*/  ISETP.LT.OR P1, PT, R0, 0x1f9, !P0 ;  /* 0x000001f90000780c */ /* 0x000fca0004721670 */
[----:B--2---:R-:W-:-:S05]  /*44850*/  @!P5 IMAD R12, R216, R17, RZ ;  /* 0x00000011d80cd224 */ /* 0x004fca00078e02ff */
[----:B------:R3:W-:Y:S01]  /*44860*/  @!P5 STG.E.U8 desc[UR50][R4.64+0x78], R12 ;  /* 0x0000780c0400d986 */ /* 0x0007e2000c101132 */
[----:B------:R-:W-:Y:S01]  /*44870*/  ISETP.LT.OR P5, PT, R0, 0x7a, !P2 ;  /* 0x0000007a0000780c */ /* 0x000fe200057a1670 */
[----:B------:R-:W-:-:S12]  /*44880*/  IMAD.U32 R216, RZ, RZ, UR44 ;  /* 0x0000002cffd87e24 */ /* 0x000fd8000f8e00ff */
[----:B---3--:R-:W-:-:S05]  /*44890*/  @!P5 IMAD R12, R217, R17, RZ ;  /* 0x00000011d90cd224 */ /* 0x008fca00078e02ff */
[----:B------:R0:W-:Y:S01]  /*448a0*/  @!P5 STG.E.U8 desc[UR50][R4.64+0x79], R12 ;  /* 0x0000790c0400d986 */ /* 0x0001e2000c101132 */
[----:B------:R-:W-:Y:S01]  /*448b0*/  @!P1 IADD3 R216, P5, P6, R216, UR46, R2 ;  /* 0x0000002ed8d89c10 */ /* 0x000fe2000febe002 */
[----:B0-----:R-:W-:-:S05]  /*448c0*/  IMAD.U32 R12, RZ, RZ, UR43 ;  /* 0x0000002bff0c7e24 */ /* 0x001fca000f8e00ff */
[----:B------:R-:W-:Y:S02]  /*448d0*/  @!P1 IADD3.X R217, R12, UR45, R3, P5, P6 ;  /* 0x0000002d0cd99c10 */ /* 0x000fe4000afec403 */
[----:B------:R-:W2:Y:S01]  /*448e0*/  LDL.LU R12, [R1+0x4f8] ;  /* 0x0004f800010c7983 */ /* 0x000ea20000300800 */
[C---:B------:R-:W-:Y:S02]  /*448f0*/  ISETP.LT.OR P6, PT, R0.reuse, 0x79, !P0 ;  /* 0x000000790000780c */ /* 0x040fe400047c1670 */
[----:B------:R-:W-:-:S11]  /*44900*/  ISETP.LT.OR P0, PT, R0, 0x1fa, !P0 ;  /* 0x000001fa0000780c */ /* 0x000fd60004701670 */
[----:B--2---:R-:W-:-:S05]  /*44910*/  @!P6 IMAD R12, R12, R17, RZ ;  /* 0x000000110c0ce224 */ /* 0x004fca00078e02ff */
[----:B------:R0:W-:Y:S02]  /*44920*/  @!P6 STG.E.U8 desc[UR50][R214.64+0x78], R12 ;  /* 0x0000780cd600e986 */ /* 0x0001e4000c101132 */
[----:B0-----:R-:W-:Y:S02]  /*44930*/  IMAD.U32 R214, RZ, RZ, UR44 ;  /* 0x0000002cffd67e24 */ /* 0x001fe4000f8e00ff */
[----:B------:R-:W-:-:S03]  /*44940*/  IMAD.U32 R12, RZ, RZ, UR43 ;  /* 0x0000002bff0c7e24 */ /* 0x000fc6000f8e00ff */
[----:B------:R-:W-:-:S04]  /*44950*/  @!P0 IADD3 R214, P5, P6, R214, UR46, R2 ;  /* 0x0000002ed6d68c10 */ /* 0x000fc8000febe002 */
[----:B------:R-:W-:Y:S02]  /*44960*/  @!P0 IADD3.X R215, R12, UR45, R3, P5, P6 ;  /* 0x0000002d0cd78c10 */ /* 0x000fe4000afec403 */
[----:B------:R-:W2:Y:S01]  /*44970*/  LDL.LU R12, [R1+0x4fc] ;  /* 0x0004fc00010c7983 */ /* 0x000ea20000300800 */
[----:B------:R-:W-:Y:S02]  /*44980*/  LOP3.LUT P4, RZ, R10, 0x800000, RZ, 0xc0, !PT ;  /* 0x008000000aff7812 */ /* 0x000fe4000788c0ff */
[----:B------:R-:W-:-:S11]  /*44990*/  ISETP.LT.OR P5, PT, R0, 0x81, !P2 ;  /* 0x000000810000780c */ /* 0x000fd600057a1670 */
[----:B--2---:R-:W-:-:S05]  /*449a0*/  @!P4 IMAD R12, R12, R17, RZ ;  /* 0x000000110c0cc224 */ /* 0x004fca00078e02ff */
[----:B------:R0:W-:Y:S04]  /*449b0*/  @!P4 STG.E.U8 desc[UR50][R212.64+0x79], R12 ;  /* 0x0000790cd400c986 */ /* 0x0001e8000c101132 */
[----:B0-----:R-:W2:Y:S04]  /*449c0*/  LDL.LU R12, [R1+0x500] ;  /* 0x00050000010c7983 */ /* 0x001ea80000300800 */
[----:B------:R-:W3:Y:S04]  /*449d0*/  LDL.LU R212, [R1+0x5f0] ;  /* 0x0005f00001d47983 */ /* 0x000ee80000300800 */
[----:B------:R-:W4:Y:S01]  /*449e0*/  LDL.LU R213, [R1+0x5f4] ;  /* 0x0005f40001d57983 */ /* 0x000f220000300800 */
[----:B--2---:R-:W-:-:S05]  /*449f0*/  @!P5 IMAD R12, R12, R17, RZ ;  /* 0x000000110c0cd224 */ /* 0x004fca00078e02ff */
[----:B------:R0:W-:Y:S04]  /*44a00*/  @!P5 STG.E.U8 desc[UR50][R4.64+0x80], R12 ;  /* 0x0000800c0400d986 */ /* 0x0001e8000c101132 */
[----:B0-----:R-:W2:Y:S01]  /*44a10*/  LDL.LU R12, [R1+0x504] ;  /* 0x00050400010c7983 */ /* 0x001ea20000300800 */
[----:B------:R-:W-:-:S13]  /*44a20*/  ISETP.LT.OR P5, PT, R0, 0x82, !P2 ;  /* 0x000000820000780c */ /* 0x000fda00057a1670 */
[----:B--2---:R-:W-:-:S05]  /*44a30*/  @!P5 IMAD R12, R12, R17, RZ ;  /* 0x000000110c0cd224 */ /* 0x004fca00078e02ff */
[----:B------:R0:W-:Y:S04]  /*44a40*/  @!P5 STG.E.U8 desc[UR50][R4.64+0x81], R12 ;  /* 0x0000810c0400d986 */ /* 0x0001e8000c101132 */
[----:B0-----:R-:W2:Y:S01]  /*44a50*/  LDL.LU R12, [R1+0x508] ;  /* 0x00050800010c7983 */ /* 0x001ea20000300800 */
[C---:B------:R-:W-:Y:S02]  /*44a60*/  LOP3.LUT P5, RZ, R10.reuse, 0x200000, RZ, 0xc0, !PT ;  /* 0x002000000aff7812 */ /* 0x040fe400078ac0ff */
[----:B------:R-:W-:-:S11]  /*44a70*/  LOP3.LUT P6, RZ, R10, 0x40000, RZ, 0xc0, !PT ;  /* 0x000400000aff7812 */ /* 0x000fd600078cc0ff */
[----:B--2---:R-:W-:-:S05]  /*44a80*/  @!P5 IMAD R12, R12, R17, RZ ;  /* 0x000000110c0cd224 */ /* 0x004fca00078e02ff */
[----:B------:R0:W-:Y:S04]  /*44a90*/  @!P5 STG.E.U8 desc[UR50][R210.64+0x80], R12 ;  /* 0x0000800cd200d986 */ /* 0x0001e8000c101132 */
[----:B0-----:R-:W2:Y:S04]  /*44aa0*/  LDL.LU R12, [R1+0x50c] ;  /* 0x00050c00010c7983 */ /* 0x001ea80000300800 */
[----:B------:R-:W5:Y:S04]  /*44ab0*/  LDL.LU R210, [R1+0x5e8] ;  /* 0x0005e80001d27983 */ /* 0x000f680000300800 */
[----:B------:R-:W3:Y:S01]  /*44ac0*/  LDL.LU R211, [R1+0x5ec] ;  /* 0x0005ec0001d37983 */ /* 0x000ee20000300800 */
[----:B--2---:R-:W-:-:S05]  /*44ad0*/  @!P6 IMAD R12, R12, R17, RZ ;  /* 0x000000110c0ce224 */ /* 0x004fca00078e02ff */
[----:B------:R0:W-:Y:S04]  /*44ae0*/  @!P6 STG.E.U8 desc[UR50][R208.64+0x81], R12 ;  /* 0x0000810cd000e986 */ /* 0x0001e8000c101132 */
[----:B0-----:R-:W2:Y:S01]  /*44af0*/  LDL.LU R12, [R1+0x510] ;  /* 0x00051000010c7983 */ /* 0x001ea20000300800 */
[----:B------:R-:W-:-:S03]  /*44b00*/  ISETP.LT.OR P5, PT, R0, 0x89, !P2 ;  /* 0x000000890000780c */ /* 0x000fc600057a1670 */
[----:B------:R-:W4:Y:S04]  /*44b10*/  LDL.LU R208, [R1+0x5e0] ;  /* 0x0005e00001d07983 */ /* 0x000f280000300800 */
[----:B------:R-:W5:Y:S06]  /*44b20*/  LDL.LU R209, [R1+0x5e4] ;  /* 0x0005e40001d17983 */ /* 0x000f6c0000300800 */
[----:B--2---:R-:W-:-:S05]  /*44b30*/  @!P5 IMAD R12, R12, R17, RZ ;  /* 0x000000110c0cd224 */ /* 0x004fca00078e02ff */
[----:B------:R0:W-:Y:S04]  /*44b40*/  @!P5 STG.E.U8 desc[UR50][R4.64+0x88], R12 ;  /* 0x0000880c0400d986 */ /* 0x0001e8000c101132 */
[----:B0-----:R-:W2:Y:S01]  /*44b50*/  LDL.LU R12, [R1+0x514] ;  /* 0x00051400010c7983 */ /* 0x001ea20000300800 */
[----:B------:R-:W-:Y:S02]  /*44b60*/  ISETP.LT.OR P5, PT, R0, 0x8a, !P2 ;  /* 0x0000008a0000780c */ /* 0x000fe400057a1670 */
[----:B------:R-:W-:-:S04]  /*44b70*/  LOP3.LUT R22, R22, 0xfffffffe, RZ, 0xc0, !PT ;  /* 0xfffffffe16167812 */ /* 0x000fc800078ec0ff */
[----:B------:R-:W-:-:S07]  /*44b80*/  @P1 LOP3.LUT R22, R22, 0x1, RZ, 0xfc, !PT ;  /* 0x0000000116161812 */ /* 0x000fce00078efcff */
[----:B--2---:R-:W-:-:S05]  /*44b90*/  @!P5 IMAD R12, R12, R17, RZ ;  /* 0x000000110c0cd224 */ /* 0x004fca00078e02ff */
[----:B------:R0:W-:Y:S04]  /*44ba0*/  @!P5 STG.E.U8 desc[UR50][R4.64+0x89], R12 ;  /* 0x0000890c0400d986 */ /* 0x0001e8000c101132 */
[----:B0-----:R-:W2:Y:S01]  /*44bb0*/  LDL.LU R12, [R1+0x518] ;  /* 0x00051800010c7983 */ /* 0x001ea20000300800 */
[----:B------:R-:W-:Y:S02]  /*44bc0*/  LOP3.LUT P1, RZ, R10, 0x10000, RZ, 0xc0, !PT ;  /* 0x000100000aff7812 */ /* 0x000fe4000782c0ff */
[----:B------:R-:W-:-:S04]  /*44bd0*/  LOP3.LUT R19, R19, 0xfeffffff, RZ, 0xc0, !PT ;  /* 0xfeffffff13137812 */ /* 0x000fc800078ec0ff */
[----:B------:R-:W-:-:S07]  /*44be0*/  @P0 LOP3.LUT R19, R19, 0x1000000, RZ, 0xfc, !PT ;  /* 0x0100000013130812 */ /* 0x000fce00078efcff */
[----:B--2---:R-:W-:-:S05]  /*44bf0*/  @!P1 IMAD R12, R12, R17, RZ ;  /* 0x000000110c0c9224 */ /* 0x004fca00078e02ff */
[----:B------:R0:W-:Y:S04]  /*44c00*/  @!P1 STG.E.U8 desc[UR50][R206.64+0x88], R12 ;  /* 0x0000880cce009986 */ /* 0x0001e8000c101132 */
[----:B0-----:R-:W2:Y:S01]  /*44c10*/  LDL.LU R12, [R1+0x51c] ;  /* 0x00051c00010c7983 */ /* 0x001ea20000300800 */
[----:B------:R-:W-:-:S03]  /*44c20*/  LOP3.LUT P0, RZ, R10, 0x1000, RZ, 0xc0, !PT ;  /* 0x000010000aff7812 */ /* 0x000fc6000780c0ff */
[----:B------:R-:W3:Y:S04]  /*44c30*/  LDL.LU R206, [R1+0x5d8] ;  /* 0x0005d80001ce7983 */ /* 0x000ee80000300800 */
[----:B------:R-:W4:Y:S06]  /*44c40*/  LDL.LU R207, [R1+0x5dc] ;  /* 0x0005dc0001cf7983 */ /* 0x000f2c0000300800 */
[----:B--2---:R-:W-:-:S05]  /*44c50*/  @!P0 IMAD R12, R12, R17, RZ ;  /* 0x000000110c0c8224 */ /* 0x004fca00078e02ff */
[----:B------:R0:W-:Y:S04]  /*44c60*/  @!P0 STG.E.U8 desc[UR50][R204.64+0x89], R12 ;  /* 0x0000890ccc008986 */ /* 0x0001e8000c101132 */
[----:B0-----:R-:W2:Y:S01]  /*44c70*/  LDL.LU R12, [R1+0x520] ;  /* 0x00052000010c7983 */ /* 0x001ea20000300800 */
[----:B------:R-:W-:-:S03]  /*44c80*/  ISETP.LT.OR P5, PT, R0, 0x91, !P2 ;  /* 0x000000910000780c */ /* 0x000fc600057a1670 */
[----:B------:R-:W5:Y:S04]  /*44c90*/  LDL.LU R204, [R1+0x5d0] ;  /* 0x0005d00001cc7983 */ /* 0x000f680000300800 */
[----:B------:R-:W3:Y:S06]  /*44ca0*/  LDL.LU R205, [R1+0x5d4] ;  /* 0x0005d40001cd7983 */ /* 0x000eec0000300800 */
        /* <DEDUP_REMOVED lines=12> */
[----:B------:R-:W4:Y:S04]  /*44d70*/  LDL.LU R202, [R1+0x5c8] ;  /* 0x0005c80001ca7983 */ /* 0x000f280000300800 */
[----:B------:R-:W5:Y:S01]  /*44d80*/  LDL.LU R203, [R1+0x5cc] ;  /* 0x0005cc0001cb7983 */ /* 0x000f620000300800 */
[----:B--2---:R-:W-:-:S05]  /*44d90*/  @!P4 IMAD R12, R12, R17, RZ ;  /* 0x000000110c0cc224 */ /* 0x004fca00078e02ff */
[----:B------:R0:W-:Y:S04]  /*44da0*/  @!P4 STG.E.U8 desc[UR50][R200.64+0x91], R12 ;  /* 0x0000910cc800c986 */ /* 0x0001e8000c101132 */
[----:B0-----:R-:W2:Y:S01]  /*44db0*/  LDL.LU R12, [R1+0x530] ;  /* 0x00053000010c7983 */ /* 0x001ea20000300800 */
[----:B------:R-:W-:-:S03]  /*44dc0*/  ISETP.LT.OR P5, PT, R0, 0x99, !P2 ;  /* 0x000000990000780c */ /* 0x000fc600057a1670 */
[----:B------:R-:W3:Y:S04]  /*44dd0*/  LDL.LU R200, [R1+0x5c0] ;  /* 0x0005c00001c87983 */ /* 0x000ee80000300800 */
[----:B------:R-:W4:Y:S06]  /*44de0*/  LDL.LU R201, [R1+0x5c4] ;  /* 0x0005c40001c97983 */ /* 0x000f2c0000300800 */
        /* <DEDUP_REMOVED lines=24> */
[----:B------:R-:W-:-:S11]  /*44f70*/  LOP3.LUT P1, RZ, R10, 0x10, RZ, 0xc0, !PT ;  /* 0x000000100aff7812 */ /* 0x000fd6000782c0ff */
[----:B--2---:R-:W-:-:S05]  /*44f80*/  @!P5 IMAD R12, R12, R17, RZ ;  /* 0x000000110c0cd224 */ /* 0x004fca00078e02ff */
[----:B------:R0:W-:Y:S04]  /*44f90*/  @!P5 STG.E.U8 desc[UR50][R4.64+0xa1], R12 ;  /* 0x0000a10c0400d986 */ /* 0x0001e8000c101132 */
[----:B0-----:R-:W2:Y:S01]  /*44fa0*/  LDL.LU R12, [R1+0x548] ;  /* 0x00054800010c7983 */ /* 0x001ea20000300800 */
[----:B------:R-:W-:Y:S01]  /*44fb0*/  LOP3.LUT P0, RZ, R10, 0x2, RZ, 0xc0, !PT ;  /* 0x000000020aff7812 */ /* 0x000fe2000780c0ff */
        /* <DEDUP_REMOVED lines=62> */
[----:B0-----:R-:W2:Y:S01]  /*453a0*/  LDL.LU R183, [R1+0x57c] ;  /* 0x00057c0001b77983 */ /* 0x001ea20000300800 */
[----:B------:R-:W-:Y:S02]  /*453b0*/  ISETP.LT.OR P5, PT, R0, 0xc1, !P2 ;  /* 0x000000c10000780c */ /* 0x000fe400057a1670 */
[C---:B------:R-:W-:Y:S02]  /*453c0*/  LOP3.LUT P4, RZ, R11.reuse, 0x10000, RZ, 0xc0, !PT ;  /* 0x000100000bff7812 */ /* 0x040fe4000788c0ff */
[C---:B------:R-:W-:Y:S02]  /*453d0*/  LOP3.LUT P6, RZ, R11.reuse, 0x8000, RZ, 0xc0, !PT ;  /* 0x000080000bff7812 */ /* 0x040fe400078cc0ff */
[----:B------:R-:W-:Y:S01]  /*453e0*/  LOP3.LUT P1, RZ, R11, 0x800, RZ, 0xc0, !PT ;  /* 0x000008000bff7812 */ /* 0x000fe2000782c0ff */
[----:B--2---:R-:W-:-:S05]  /*453f0*/  @!P0 IMAD R12, R183, R17, RZ ;  /* 0x00000011b70c8224 */ /* 0x004fca00078e02ff */
[----:B------:R4:W-:Y:S02]  /*45400*/  @!P0 STG.E.U8 desc[UR50][R180.64+0xb9], R12 ;  /* 0x0000b90cb4008986 */ /* 0x0009e4000c101132 */
[----:B----4-:R-:W-:-:S05]  /*45410*/  @!P5 IMAD R12, R184, R17, RZ ;  /* 0x00000011b80cd224 */ /* 0x010fca00078e02ff */
[----:B------:R5:W-:Y:S01]  /*45420*/  @!P5 STG.E.U8 desc[UR50][R4.64+0xc0], R12 ;  /* 0x0000c00c0400d986 */ /* 0x000be2000c101132 */
[----:B------:R-:W-:-:S13]  /*45430*/  ISETP.LT.OR P5, PT, R0, 0xc2, !P2 ;  /* 0x000000c20000780c */ /* 0x000fda00057a1670 */
[----:B-----5:R-:W-:-:S05]  /*45440*/  @!P5 IMAD R12, R185, R17, RZ ;  /* 0x00000011b90cd224 */ /* 0x020fca00078e02ff */
[----:B------:R0:W-:Y:S01]  /*45450*/  @!P5 STG.E.U8 desc[UR50][R4.64+0xc1], R12 ;  /* 0x0000c10c0400d986 */ /* 0x0001e2000c101132 */
[----:B------:R-:W-:-:S13]  /*45460*/  LOP3.LUT P5, RZ, R11, 0x20000, RZ, 0xc0, !PT ;  /* 0x000200000bff7812 */ /* 0x000fda00078ac0ff */
[----:B0-----:R-:W-:-:S05]  /*45470*/  @!P5 IMAD R12, R186, R17, RZ ;  /* 0x00000011ba0cd224 */ /* 0x001fca00078e02ff */
[----:B------:R3:W-:Y:S01]  /*45480*/  @!P5 STG.E.U8 desc[UR50][R178.64+0xc0], R12 ;  /* 0x0000c00cb200d986 */ /* 0x0007e2000c101132 */
[----:B------:R-:W-:Y:S01]  /*45490*/  ISETP.LT.OR P5, PT, R0, 0xc9, !P2 ;  /* 0x000000c90000780c */ /* 0x000fe200057a1670 */
[----:B---3--:R-:W-:-:S05]  /*454a0*/  @!P4 IMAD R12, R187, R17, RZ ;  /* 0x00000011bb0cc224 */ /* 0x008fca00078e02ff */
[----:B------:R0:W-:Y:S07]  /*454b0*/  @!P4 STG.E.U8 desc[UR50][R176.64+0xc1], R12 ;  /* 0x0000c10cb000c986 */ /* 0x0001ee000c101132 */
[----:B0-----:R-:W-:-:S05]  /*454c0*/  @!P5 IMAD R12, R188, R17, RZ ;  /* 0x00000011bc0cd224 */ /* 0x001fca00078e02ff */
[----:B------:R0:W-:Y:S01]  /*454d0*/  @!P5 STG.E.U8 desc[UR50][R4.64+0xc8], R12 ;  /* 0x0000c80c0400d986 */ /* 0x0001e2000c101132 */
[----:B------:R-:W-:-:S13]  /*454e0*/  ISETP.LT.OR P5, PT, R0, 0xca, !P2 ;  /* 0x000000ca0000780c */ /* 0x000fda00057a1670 */
[----:B0-----:R-:W-:-:S05]  /*454f0*/  @!P5 IMAD R12, R189, R17, RZ ;  /* 0x00000011bd0cd224 */ /* 0x001fca00078e02ff */
[----:B------:R0:W-:Y:S01]  /*45500*/  @!P5 STG.E.U8 desc[UR50][R4.64+0xc9], R12 ;  /* 0x0000c90c0400d986 */ /* 0x0001e2000c101132 */
[----:B------:R-:W-:Y:S01]  /*45510*/  LOP3.LUT P5, RZ, R11, 0x1000, RZ, 0xc0, !PT ;  /* 0x000010000bff7812 */ /* 0x000fe200078ac0ff */
[----:B0-----:R-:W-:-:S05]  /*45520*/  @!P6 IMAD R12, R190, R17, RZ ;  /* 0x00000011be0ce224 */ /* 0x001fca00078e02ff */
[----:B------:R0:W-:Y:S07]  /*45530*/  @!P6 STG.E.U8 desc[UR50][R174.64+0xc8], R12 ;  /* 0x0000c80cae00e986 */ /* 0x0001ee000c101132 */
[----:B0-----:R-:W-:-:S05]  /*45540*/  @!P5 IMAD R12, R191, R17, RZ ;  /* 0x00000011bf0cd224 */ /* 0x001fca00078e02ff */
[----:B------:R0:W-:Y:S01]  /*45550*/  @!P5 STG.E.U8 desc[UR50][R172.64+0xc9], R12 ;  /* 0x0000c90cac00d986 */ /* 0x0001e2000c101132 */
[----:B------:R-:W-:-:S13]  /*45560*/  ISETP.LT.OR P5, PT, R0, 0xd1, !P2 ;  /* 0x000000d10000780c */ /* 0x000fda00057a1670 */
[----:B0-----:R-:W-:-:S05]  /*45570*/  @!P5 IMAD R12, R192, R17, RZ ;  /* 0x00000011c00cd224 */ /* 0x001fca00078e02ff */
[----:B------:R0:W-:Y:S01]  /*45580*/  @!P5 STG.E.U8 desc[UR50][R4.64+0xd0], R12 ;  /* 0x0000d00c0400d986 */ /* 0x0001e2000c101132 */
[----:B------:R-:W-:Y:S02]  /*45590*/  ISETP.LT.OR P5, PT, R0, 0xd2, !P2 ;  /* 0x000000d20000780c */ /* 0x000fe400057a1670 */
[----:B------:R-:W-:-:S11]  /*455a0*/  LOP3.LUT P0, RZ, R9, 0x10000000, RZ, 0xc0, !PT ;  /* 0x1000000009ff7812 */ /* 0x000fd6000780c0ff */
[----:B0-----:R-:W-:-:S05]  /*455b0*/  @!P5 IMAD R12, R193, R17, RZ ;  /* 0x00000011c10cd224 */ /* 0x001fca00078e02ff */
[----:B------:R0:W-:Y:S01]  /*455c0*/  @!P5 STG.E.U8 desc[UR50][R4.64+0xd1], R12 ;  /* 0x0000d10c0400d986 */ /* 0x0001e2000c101132 */
[----:B------:R-:W-:Y:S01]  /*455d0*/  ISETP.LT.OR P5, PT, R0, 0xd9, !P2 ;  /* 0x000000d90000780c */ /* 0x000fe200057a1670 */
[----:B0-----:R-:W-:-:S05]  /*455e0*/  @!P1 IMAD R12, R194, R17, RZ ;  /* 0x00000011c20c9224 */ /* 0x001fca00078e02ff */
[----:B------:R0:W-:Y:S02]  /*455f0*/  @!P1 STG.E.U8 desc[UR50][R170.64+0xd0], R12 ;  /* 0x0000d00caa009986 */ /* 0x0001e4000c101132 */
[----:B0-----:R-:W-:-:S05]  /*45600*/  @!P0 IMAD R12, R195, R17, RZ ;  /* 0x00000011c30c8224 */ /* 0x001fca00078e02ff */
[----:B------:R0:W-:Y:S02]  /*45610*/  @!P0 STG.E.U8 desc[UR50][R168.64+0xd1], R12 ;  /* 0x0000d10ca8008986 */ /* 0x0001e4000c101132 */
[----:B0-----:R-:W-:-:S05]  /*45620*/  @!P5 IMAD R12, R196, R17, RZ ;  /* 0x00000011c40cd224 */ /* 0x001fca00078e02ff */
[----:B------:R0:W-:Y:S01]  /*45630*/  @!P5 STG.E.U8 desc[UR50][R4.64+0xd8], R12 ;  /* 0x0000d80c0400d986 */ /* 0x0001e2000c101132 */
[----:B------:R-:W-:Y:S02]  /*45640*/  ISETP.LT.OR P5, PT, R0, 0xda, !P2 ;  /* 0x000000da0000780c */ /* 0x000fe400057a1670 */
[----:B------:R-:W-:-:S11]  /*45650*/  LOP3.LUT P4, RZ, R9, 0x8000000, RZ, 0xc0, !PT ;  /* 0x0800000009ff7812 */ /* 0x000fd6000788c0ff */
        /* <DEDUP_REMOVED lines=35> */
[----:B------:R-:W-:Y:S02]  /*45890*/  LOP3.LUT P0, RZ, R9, 0x200000, RZ, 0xc0, !PT ;  /* 0x0020000009ff7812 */ /* 0x000fe4000780c0ff */
[----:B------:R-:W-:-:S09]  /*458a0*/  LOP3.LUT P1, RZ, R19, 0x8000000, RZ, 0xc0, !PT ;  /* 0x0800000013ff7812 */ /* 0x000fd2000782c0ff */
        /* <DEDUP_REMOVED lines=12> */
[----:B------:R0:W-:Y:S02]  /*45970*/  @!P5 STG.E.U8 desc[UR50][R4.64+0xf9], R12 ;  /* 0x0000f90c0400d986 */ /* 0x0001e4000c101132 */
[----:B0-----:R-:W-:Y:S02]  /*45980*/  @!P4 IMAD R12, R13, R17, RZ ;  /* 0x000000110d0cc224 */ /* 0x001fe400078e02ff */
[----:B------:R-:W2:Y:S04]  /*45990*/  LDL.LU R13, [R1+0x204] ;  /* 0x00020400010d7983 */ /* 0x000ea80000300800 */
[----:B------:R0:W-:Y:S04]  /*459a0*/  @!P4 STG.E.U8 desc[UR50][R20.64+0xf8], R12 ;  /* 0x0000f80c1400c986 */ /* 0x0001e8000c101132 */
[----:B0-----:R-:W3:Y:S04]  /*459b0*/  LDL.LU R20, [R1+0x324] ;  /* 0x0003240001147983 */ /* 0x001ee80000300800 */
        /* <DEDUP_REMOVED lines=40> */
[----:B------:R-:W-:-:S03]  /*45c40*/  LOP3.LUT P6, RZ, R9, 0x40000, RZ, 0xc0, !PT ;  /* 0x0004000009ff7812 */ /* 0x000fc600078cc0ff */
        /* <DEDUP_REMOVED lines=13> */
[----:B------:R-:W-:-:S03]  /*45d20*/  @!P6 IMAD R12, R23, R17, RZ ;  /* 0x00000011170ce224 */ /* 0x000fc600078e02ff */
[----:B------:R-:W5:Y:S04]  /*45d30*/  LDL.LU R213, [R1+0x3fc] ;  /* 0x0003fc0001d57983 */ /* 0x000f680000300800 */
[----:B------:R-:W5:Y:S04]  /*45d40*/  LDL.LU R198, [R1] ;  /* 0x0000000001c67983 */ /* 0x000f680000300800 */
[----:B------:R-:W5:Y:S04]  /*45d50*/  LDL.LU R201, [R1+0x4] ;  /* 0x0000040001c97983 */ /* 0x000f680000300800 */
[----:B------:R-:W5:Y:S04]  /*45d60*/  LDL.LU R207, [R1+0x8] ;  /* 0x0000080001cf7983 */ /* 0x000f680000300800 */
[----:B------:R-:W5:Y:S04]  /*45d70*/  LDL.LU.64 R202, [R1+0x948] ;  /* 0x0009480001ca7983 */ /* 0x000f680000300a00 */
[----:B------:R-:W5:Y:S04]  /*45d80*/  LDL.LU R23, [R1+0xc] ;  /* 0x00000c0001177983 */ /* 0x000f680000300800 */
[----:B------:R-:W5:Y:S04]  /*45d90*/  LDL.LU.64 R208, [R1+0x940] ;  /* 0x0009400001d07983 */ /* 0x000f680000300a00 */
[----:B------:R-:W5:Y:S04]  /*45da0*/  LDL.LU R199, [R1+0x10] ;  /* 0x0000100001c77983 */ /* 0x000f680000300800 */
[----:B------:R-:W5:Y:S04]  /*45db0*/  LDL.LU R206, [R1+0x14] ;  /* 0x0000140001ce7983 */ /* 0x000f680000300800 */
[----:B------:R0:W-:Y:S04]  /*45dc0*/  @!P6 STG.E.U8 desc[UR50][R14.64+0xf9], R12 ;  /* 0x0000f90c0e00e986 */ /* 0x0001e8000c101132 */
[----:B0-----:R-:W2:Y:S04]  /*45dd0*/  LDL.LU R12, [R1+0x200] ;  /* 0x00020000010c7983 */ /* 0x001ea80000300800 */
[----:B------:R-:W3:Y:S01]  /*45de0*/  LDL.LU R14, [R1+0x208] ;  /* 0x00020800010e7983 */ /* 0x000ee20000300800 */
[----:B------:R-:W-:-:S02]  /*45df0*/  LOP3.LUT P1, RZ, R19, 0x4000000, RZ, 0xc0, !PT ;  /* 0x0400000013ff7812 */ /* 0x000fc4000782c0ff */
[----:B------:R-:W-:Y:S01]  /*45e00*/  LOP3.LUT P4, RZ, R19, 0x2000000, RZ, 0xc0, !PT ;  /* 0x0200000013ff7812 */ /* 0x000fe2000788c0ff */
[----:B------:R-:W4:Y:S01]  /*45e10*/  LDL.LU R15, [R1+0x320] ;  /* 0x00032000010f7983 */ /* 0x000f220000300800 */
[----:B------:R-:W-:-:S13]  /*45e20*/  ISETP.LT.OR P5, PT, R0, 0x101, !P1 ;  /* 0x000001010000780c */ /* 0x000fda0004fa1670 */
[----:B--2---:R-:W-:-:S05]  /*45e30*/  @!P5 IMAD R12, R12, R17, RZ ;  /* 0x000000110c0cd224 */ /* 0x004fca00078e02ff */
[----:B------:R0:W-:Y:S01]  /*45e40*/  @!P5 STG.E.U8 desc[UR50][R2.64+0x100], R12 ;  /* 0x0001000c0200d986 */ /* 0x0001e2000c101132 */
[----:B------:R-:W-:-:S13]  /*45e50*/  ISETP.LT.OR P5, PT, R0, 0x102, !P1 ;  /* 0x000001020000780c */ /* 0x000fda0004fa1670 */
[----:B0-----:R-:W-:-:S05]  /*45e60*/  @!P5 IMAD R12, R13, R17, RZ ;  /* 0x000000110d0cd224 */ /* 0x001fca00078e02ff */
[----:B------:R0:W-:Y:S01]  /*45e70*/  @!P5 STG.E.U8 desc[UR50][R2.64+0x101], R12 ;  /* 0x0001010c0200d986 */ /* 0x0001e2000c101132 */
[----:B------:R-:W-:-:S13]  /*45e80*/  ISETP.LT.OR P5, PT, R0, 0x101, !P4 ;  /* 0x000001010000780c */ /* 0x000fda00067a1670 */
[----:B0-----:R-:W-:Y:S01]  /*45e90*/  @!P5 IADD3 R12, P6, R2, UR44, RZ ;  /* 0x0000002c020cdc10 */ /* 0x001fe2000ffde0ff */
[----:B---3--:R-:W-:-:S03]  /*45ea0*/  @!P5 IMAD R14, R14, R17, RZ ;  /* 0x000000110e0ed224 */ /* 0x008fc600078e02ff */
[----:B------:R-:W-:-:S05]  /*45eb0*/  @!P5 IADD3.X R13, R3, UR43, RZ, P6, !PT ;  /* 0x0000002b030ddc10 */ /* 0x000fca000b7fe4ff */
[----:B------:R0:W-:Y:S04]  /*45ec0*/  @!P5 STG.E.U8 desc[UR50][R12.64+0x100], R14 ;  /* 0x0001000e0c00d986 */ /* 0x0001e8000c101132 */
[----:B0-----:R-:W2:Y:S01]  /*45ed0*/  LDL.LU R14, [R1+0x20c] ;  /* 0x00020c00010e7983 */ /* 0x001ea20000300800 */
[----:B------:R-:W-:-:S13]  /*45ee0*/  ISETP.LT.OR P5, PT, R0, 0x102, !P4 ;  /* 0x000001020000780c */ /* 0x000fda00067a1670 */
[----:B------:R-:W-:-:S04]  /*45ef0*/  @!P5 IADD3 R12, P6, R2, UR44, RZ ;  /* 0x0000002c020cdc10 */ /* 0x000fc8000ffde0ff */
[----:B------:R-:W-:Y:S01]  /*45f00*/  @!P5 IADD3.X R13, R3, UR43, RZ, P6, !PT ;  /* 0x0000002b030ddc10 */ /* 0x000fe2000b7fe4ff */
[----:B--2---:R-:W-:-:S05]  /*45f10*/  @!P5 IMAD R14, R14, R17, RZ ;  /* 0x000000110e0ed224 */ /* 0x004fca00078e02ff */
[----:B------:R0:W-:Y:S04]  /*45f20*/  @!P5 STG.E.U8 desc[UR50][R12.64+0x101], R14 ;  /* 0x0001010e0c00d986 */ /* 0x0001e8000c101132 */
[----:B0-----:R-:W2:Y:S04]  /*45f30*/  LDL.LU R12, [R1+0x210] ;  /* 0x00021000010c7983 */ /* 0x001ea80000300800 */
[----:B------:R-:W3:Y:S04]  /*45f40*/  LDL.LU R13, [R1+0x214] ;  /* 0x00021400010d7983 */ /* 0x000ee80000300800 */
[----:B------:R-:W5:Y:S01]  /*45f50*/  LDL.LU R14, [R1+0x218] ;  /* 0x00021800010e7983 */ /* 0x000f620000300800 */
[----:B------:R-:W-:-:S13]  /*45f60*/  ISETP.LT.OR P5, PT, R0, 0x109, !P1 ;  /* 0x000001090000780c */ /* 0x000fda0004fa1670 */
[----:B--2---:R-:W-:-:S05]  /*45f70*/  @!P5 IMAD R12, R12, R17, RZ ;  /* 0x000000110c0cd224 */ /* 0x004fca00078e02ff */
[----:B------:R3:W-:Y:S01]  /*45f80*/  @!P5 STG.E.U8 desc[UR50][R2.64+0x108], R12 ;  /* 0x0001080c0200d986 */ /* 0x0007e2000c101132 */
[----:B------:R-:W-:-:S13]  /*45f90*/  ISETP.LT.OR P5, PT, R0, 0x10a, !P1 ;  /* 0x0000010a0000780c */ /* 0x000fda0004fa1670 */
[----:B---3--:R-:W-:-:S05]  /*45fa0*/  @!P5 IMAD R12, R13, R17, RZ ;  /* 0x000000110d0cd224 */ /* 0x008fca00078e02ff */
[----:B------:R0:W-:Y:S01]  /*45fb0*/  @!P5 STG.E.U8 desc[UR50][R2.64+0x109], R12 ;  /* 0x0001090c0200d986 */ /* 0x0001e2000c101132 */
[----:B------:R-:W-:-:S13]  /*45fc0*/  ISETP.LT.OR P5, PT, R0, 0x109, !P4 ;  /* 0x000001090000780c */ /* 0x000fda00067a1670 */
[----:B0-----:R-:W-:Y:S01]  /*45fd0*/  @!P5 IADD3 R12, P6, R2, UR44, RZ ;  /* 0x0000002c020cdc10 */ /* 0x001fe2000ffde0ff */
[----:B-----5:R-:W-:-:S03]  /*45fe0*/  @!P5 IMAD R14, R14, R17, RZ ;  /* 0x000000110e0ed224 */ /* 0x020fc600078e02ff */
        /* <DEDUP_REMOVED lines=327> */
[----:B------:R4:W-:Y:S01]  /*47460*/  @!P5 STG.E.U8 desc[UR50][R12.64+0x189], R14 ;  /* 0x0001890e0c00d986 */ /* 0x0009e2000c101132 */
[----:B------:R-:W-:-:S13]  /*47470*/  ISETP.LT.OR P5, PT, R0, 0x191, !P1 ;  /* 0x000001910000780c */ /* 0x000fda0004fa1670 */
[----:B----4-:R-:W-:-:S05]  /*47480*/  @!P5 IMAD R12, R15, R17, RZ ;  /* 0x000000110f0cd224 */ /* 0x010fca00078e02ff */
[----:B------:R0:W-:Y:S01]  /*47490*/  @!P5 STG.E.U8 desc[UR50][R2.64+0x190], R12 ;  /* 0x0001900c0200d986 */ /* 0x0001e2000c101132 */
[----:B------:R-:W-:-:S13]  /*474a0*/  ISETP.LT.OR P5, PT, R0, 0x192, !P1 ;  /* 0x000001920000780c */ /* 0x000fda0004fa1670 */
[----:B0-----:R-:W-:-:S05]  /*474b0*/  @!P5 IMAD R12, R20, R17, RZ ;  /* 0x00000011140cd224 */ /* 0x001fca00078e02ff */
[----:B------:R0:W-:Y:S01]  /*474c0*/  @!P5 STG.E.U8 desc[UR50][R2.64+0x191], R12 ;  /* 0x0001910c0200d986 */ /* 0x0001e2000c101132 */
[----:B------:R-:W-:-:S13]  /*474d0*/  ISETP.LT.OR P5, PT, R0, 0x191, !P4 ;  /* 0x000001910000780c */ /* 0x000fda00067a1670 */
[----:B0-----:R-:W-:Y:S01]  /*474e0*/  @!P5 IADD3 R12, P6, R2, UR44, RZ ;  /* 0x0000002c020cdc10 */ /* 0x001fe2000ffde0ff */
[----:B------:R-:W-:-:S03]  /*474f0*/  @!P5 IMAD R14, R21, R17, RZ ;  /* 0x00000011150ed224 */ /* 0x000fc600078e02ff */
[----:B------:R-:W-:-:S05]  /*47500*/  @!P5 IADD3.X R13, R3, UR43, RZ, P6, !PT ;  /* 0x0000002b030ddc10 */ /* 0x000fca000b7fe4ff */
[----:B------:R0:W-:Y:S01]  /*47510*/  @!P5 STG.E.U8 desc[UR50][R12.64+0x190], R14 ;  /* 0x0001900e0c00d986 */ /* 0x0001e2000c101132 */
[----:B------:R-:W-:-:S13]  /*47520*/  ISETP.LT.OR P5, PT, R0, 0x192, !P4 ;  /* 0x000001920000780c */ /* 0x000fda00067a1670 */
[----:B0-----:R-:W-:Y:S01]  /*47530*/  @!P5 IADD3 R12, P6, R2, UR44, RZ ;  /* 0x0000002c020cdc10 */ /* 0x001fe2000ffde0ff */
[----:B------:R-:W-:-:S03]  /*47540*/  @!P5 IMAD R14, R152, R17, RZ ;  /* 0x00000011980ed224 */ /* 0x000fc600078e02ff */
[----:B------:R-:W-:-:S05]  /*47550*/  @!P5 IADD3.X R13, R3, UR43, RZ, P6, !PT ;  /* 0x0000002b030ddc10 */ /* 0x000fca000b7fe4ff */
[----:B------:R0:W-:Y:S01]  /*47560*/  @!P5 STG.E.U8 desc[UR50][R12.64+0x191], R14 ;  /* 0x0001910e0c00d986 */ /* 0x0001e2000c101132 */
[----:B------:R-:W-:-:S13]  /*47570*/  ISETP.LT.OR P5, PT, R0, 0x199, !P1 ;  /* 0x000001990000780c */ /* 0x000fda0004fa1670 */
[----:B0-----:R-:W-:-:S05]  /*47580*/  @!P5 IMAD R12, R153, R17, RZ ;  /* 0x00000011990cd224 */ /* 0x001fca00078e02ff */
        /* <DEDUP_REMOVED lines=190> */
[C---:B------:R-:W-:Y:S02]  /*48170*/  ISETP.LT.OR P5, PT, R0.reuse, 0x1f9, !P1 ;  /* 0x000001f90000780c */ /* 0x040fe40004fa1670 */
[----:B------:R-:W-:-:S11]  /*48180*/  ISETP.LT.OR P1, PT, R0, 0x1fa, !P1 ;  /* 0x000001fa0000780c */ /* 0x000fd60004f21670 */
[-C--:B0-----:R-:W-:Y:S02]  /*48190*/  @!P5 IMAD R12, R210, R17.reuse, RZ ;  /* 0x00000011d20cd224 */ /* 0x081fe400078e02ff */
[----:B------:R-:W2:Y:S04]  /*481a0*/  LDL.LU R210, [R1+0x18] ;  /* 0x0000180001d27983 */ /* 0x000ea80000300800 */
[----:B------:R0:W-:Y:S04]  /*481b0*/  @!P5 STG.E.U8 desc[UR50][R2.64+0x1f8], R12 ;  /* 0x0001f80c0200d986 */ /* 0x0001e8000c101132 */
[----:B------:R-:W3:Y:S01]  /*481c0*/  LDL.LU.64 R204, [R1+0x938] ;  /* 0x0009380001cc7983 */ /* 0x000ee20000300a00 */
[----:B0-----:R-:W-:-:S03]  /*481d0*/  @!P1 IMAD R12, R211, R17, RZ ;  /* 0x00000011d30c9224 */ /* 0x001fc600078e02ff */
[----:B------:R-:W4:Y:S04]  /*481e0*/  LDL.LU R211, [R1+0x1c] ;  /* 0x00001c0001d37983 */ /* 0x000f280000300800 */
[----:B------:R0:W-:Y:S01]  /*481f0*/  @!P1 STG.E.U8 desc[UR50][R2.64+0x1f9], R12 ;  /* 0x0001f90c02009986 */ /* 0x0001e2000c101132 */
[C---:B------:R-:W-:Y:S02]  /*48200*/  ISETP.LT.OR P1, PT, R0.reuse, 0x1f9, !P4 ;  /* 0x000001f90000780c */ /* 0x040fe40006721670 */
[----:B------:R-:W-:-:S11]  /*48210*/  ISETP.LT.OR P4, PT, R0, 0x1fa, !P4 ;  /* 0x000001fa0000780c */ /* 0x000fd60006781670 */
[----:B0-----:R-:W-:Y:S01]  /*48220*/  @!P1 IADD3 R12, P5, R2, UR44, RZ ;  /* 0x0000002c020c9c10 */ /* 0x001fe2000ffbe0ff */
[----:B------:R-:W-:-:S03]  /*48230*/  @!P1 IMAD R14, R212, R17, RZ ;  /* 0x00000011d40e9224 */ /* 0x000fc600078e02ff */
[----:B------:R-:W-:-:S05]  /*48240*/  @!P1 IADD3.X R13, R3, UR43, RZ, P5, !PT ;  /* 0x0000002b030d9c10 */ /* 0x000fca000affe4ff */
[----:B------:R0:W-:Y:S01]  /*48250*/  @!P1 STG.E.U8 desc[UR50][R12.64+0x1f8], R14 ;  /* 0x0001f80e0c009986 */ /* 0x0001e2000c101132 */
[----:B------:R-:W-:-:S04]  /*48260*/  @!P4 IADD3 R2, P1, R2, UR44, RZ ;  /* 0x0000002c0202cc10 */ /* 0x000fc8000ff3e0ff */
[----:B------:R-:W-:Y:S02]  /*48270*/  @!P4 IADD3.X R3, R3, UR43, RZ, P1, !PT ;  /* 0x0000002b0303cc10 */ /* 0x000fe40008ffe4ff */
[----:B------:R-:W-:Y:S01]  /*48280*/  ISETP.LT.OR P1, PT, R0, 0x101, !P3 ;  /* 0x000001010000780c */ /* 0x000fe20005f21670 */
[-C--:B0-----:R-:W-:Y:S02]  /*48290*/  @!P4 IMAD R12, R213, R17.reuse, RZ ;  /* 0x00000011d50cc224 */ /* 0x081fe400078e02ff */
[----:B------:R-:W5:Y:S04]  /*482a0*/  LDL.LU.64 R212, [R1+0x930] ;  /* 0x0009300001d47983 */ /* 0x000f680000300a00 */
[----:B------:R0:W-:Y:S04]  /*482b0*/  @!P4 STG.E.U8 desc[UR50][R2.64+0x1f9], R12 ;  /* 0x0001f90c0200c986 */ /* 0x0001e8000c101132 */
[----:B------:R-:W5:Y:S02]  /*482c0*/  LDL.LU R200, [R1+0x20] ;  /* 0x0000200001c87983 */ /* 0x000f640000300800 */
[----:B0-----:R-:W-:-:S05]  /*482d0*/  @!P1 IMAD R2, R198, R17, RZ ;  /* 0x00000011c6029224 */ /* 0x001fca00078e02ff */
[----:B------:R0:W-:Y:S01]  /*482e0*/  @!P1 STG.E.U8 desc[UR50][R6.64+0x100], R2 ;  /* 0x0001000206009986 */ /* 0x0001e2000c101132 */
[----:B------:R-:W-:-:S13]  /*482f0*/  ISETP.LT.OR P1, PT, R0, 0x102, !P3 ;  /* 0x000001020000780c */ /* 0x000fda0005f21670 */
[----:B0-----:R-:W-:Y:S02]  /*48300*/  @!P1 IMAD R2, R201, R17, RZ ;  /* 0x00000011c9029224 */ /* 0x001fe400078e02ff */
[----:B------:R-:W5:Y:S04]  /*48310*/  LDL.LU R201, [R1+0x24] ;  /* 0x0000240001c97983 */ /* 0x000f680000300800 */
[----:B------:R0:W-:Y:S01]  /*48320*/  @!P1 STG.E.U8 desc[UR50][R6.64+0x101], R2 ;  /* 0x0001010206009986 */ /* 0x0001e2000c101132 */
[----:B------:R-:W-:-:S13]  /*48330*/  LOP3.LUT P1, RZ, R19, 0x400000, RZ, 0xc0, !PT ;  /* 0x0040000013ff7812 */ /* 0x000fda000782c0ff */
[----:B0-----:R-:W-:Y:S02]  /*48340*/  @!P1 IMAD R2, R207, R17, RZ ;  /* 0x00000011cf029224 */ /* 0x001fe400078e02ff */
[----:B------:R-:W5:Y:S04]  /*48350*/  LDL.LU R207, [R1+0x28] ;  /* 0x0000280001cf7983 */ /* 0x000f680000300800 */
[----:B------:R0:W-:Y:S01]  /*48360*/  @!P1 STG.E.U8 desc[UR50][R202.64+0x100], R2 ;  /* 0x00010002ca009986 */ /* 0x0001e2000c101132 */
[----:B------:R-:W-:-:S03]  /*48370*/  LOP3.LUT P0, RZ, R19, 0x200000, RZ, 0xc0, !PT ;  /* 0x0020000013ff7812 */ /* 0x000fc6000780c0ff */
[----:B0-----:R-:W5:Y:S10]  /*48380*/  LDL.LU.64 R202, [R1+0x928] ;  /* 0x0009280001ca7983 */ /* 0x001f740000300a00 */
[----:B------:R-:W-:-:S02]  /*48390*/  @!P0 IMAD R2, R23, R17, RZ ;  /* 0x0000001117028224 */ /* 0x000fc400078e02ff */
[----:B------:R-:W5:Y:S01]  /*483a0*/  LDL.LU R23, [R1+0x2c] ;  /* 0x00002c0001177983 */ /* 0x000f620000300800 */
[----:B------:R-:W-:-:S03]  /*483b0*/  ISETP.LT.OR P1, PT, R0, 0x109, !P3 ;  /* 0x000001090000780c */ /* 0x000fc60005f21670 */
[----:B------:R0:W-:Y:S04]  /*483c0*/  @!P0 STG.E.U8 desc[UR50][R208.64+0x101], R2 ;  /* 0x00010102d0008986 */ /* 0x0001e8000c101132 */
[----:B0-----:R-:W5:Y:S06]  /*483d0*/  LDL.LU.64 R208, [R1+0x920] ;  /* 0x0009200001d07983 */ /* 0x001f6c0000300a00 */
[----:B------:R-:W-:Y:S01]  /*483e0*/  @!P1 IMAD R2, R199, R17, RZ ;  /* 0x00000011c7029224 */ /* 0x000fe200078e02ff */
[----:B------:R-:W5:Y:S04]  /*483f0*/  LDL.LU R198, [R1+0x30] ;  /* 0x0000300001c67983 */ /* 0x000f680000300800 */
[----:B------:R0:W-:Y:S01]  /*48400*/  @!P1 STG.E.U8 desc[UR50][R6.64+0x108], R2 ;  /* 0x0001080206009986 */ /* 0x0001e2000c101132 */
[----:B------:R-:W-:-:S13]  /*48410*/  ISETP.LT.OR P1, PT, R0, 0x10a, !P3 ;  /* 0x0000010a0000780c */ /* 0x000fda0005f21670 */
[----:B0-----:R-:W-:Y:S02]  /*48420*/  @!P1 IMAD R2, R206, R17, RZ ;  /* 0x00000011ce029224 */ /* 0x001fe400078e02ff */
[----:B------:R-:W5:Y:S04]  /*48430*/  LDL.LU R206, [R1+0x34] ;  /* 0x0000340001ce7983 */ /* 0x000f680000300800 */
[----:B------:R2:W-:Y:S01]  /*48440*/  @!P1 STG.E.U8 desc[UR50][R6.64+0x109], R2 ;  /* 0x0001090206009986 */ /* 0x0005e2000c101132 */
[C---:B------:R-:W-:Y:S02]  /*48450*/  LOP3.LUT P1, RZ, R19.reuse, 0x100000, RZ, 0xc0, !PT ;  /* 0x0010000013ff7812 */ /* 0x040fe4000782c0ff */
[C---:B------:R-:W-:Y:S02]  /*48460*/  LOP3.LUT P4, RZ, R19.reuse, 0x80000, RZ, 0xc0, !PT ;  /* 0x0008000013ff7812 */ /* 0x040fe4000788c0ff */
[----:B------:R-:W-:-:S02]  /*48470*/  LOP3.LUT P5, RZ, R19, 0x40000, RZ, 0xc0, !PT ;  /* 0x0004000013ff7812 */ /* 0x000fc400078ac0ff */
[----:B------:R-:W-:-:S07]  /*48480*/  LOP3.LUT P6, RZ, R19, 0x20000, RZ, 0xc0, !PT ;  /* 0x0002000013ff7812 */ /* 0x000fce00078cc0ff */
[-C--:B--2---:R-:W-:Y:S02]  /*48490*/  @!P1 IMAD R2, R210, R17.reuse, RZ ;  /* 0x00000011d2029224 */ /* 0x084fe400078e02ff */
[----:B------:R-:W2:Y:S04]  /*484a0*/  LDL.LU R210, [R1+0x38] ;  /* 0x0000380001d27983 */ /* 0x000ea80000300800 */
[----:B---3--:R0:W-:Y:S04]  /*484b0*/  @!P1 STG.E.U8 desc[UR50][R204.64+0x108], R2 ;  /* 0x00010802cc009986 */ /* 0x0081e8000c101132 */
[----:B0-----:R-:W3:Y:S01]  /*484c0*/  LDL.LU.64 R204, [R1+0x918] ;  /* 0x0009180001cc7983 */ /* 0x001ee20000300a00 */
[----:B----4-:R-:W-:Y:S01]  /*484d0*/  @!P4 IMAD R2, R211, R17, RZ ;  /* 0x00000011d302c224 */ /* 0x010fe200078e02ff */
[----:B------:R-:W-:-:S02]  /*484e0*/  ISETP.LT.OR P1, PT, R0, 0x111, !P3 ;  /* 0x000001110000780c */ /* 0x000fc40005f21670 */
[----:B------:R-:W4:Y:S04]  /*484f0*/  LDL.LU R211, [R1+0x3c] ;  /* 0x00003c0001d37983 */ /* 0x000f280000300800 */
[----:B-----5:R0:W-:Y:S04]  /*48500*/  @!P4 STG.E.U8 desc[UR50][R212.64+0x109], R2 ;  /* 0x00010902d400c986 */ /* 0x0201e8000c101132 */
[----:B0-----:R-:W5:Y:S03]  /*48510*/  LDL.LU.64 R212, [R1+0x700] ;  /* 0x0007000001d47983 */ /* 0x001f660000300a00 */
[----:B------:R-:W-:Y:S01]  /*48520*/  @!P1 IMAD R2, R200, R17, RZ ;  /* 0x00000011c8029224 */ /* 0x000fe200078e02ff */
[----:B------:R-:W5:Y:S04]  /*48530*/  LDL.LU R199, [R1+0x40] ;  /* 0x0000400001c77983 */ /* 0x000f680000300800 */
[----:B------:R0:W-:Y:S01]  /*48540*/  @!P1 STG.E.U8 desc[UR50][R6.64+0x110], R2 ;  /* 0x0001100206009986 */ /* 0x0001e2000c101132 */
[----:B------:R-:W-:-:S13]  /*48550*/  ISETP.LT.OR P1, PT, R0, 0x112, !P3 ;  /* 0x000001120000780c */ /* 0x000fda0005f21670 */
[-C--:B0-----:R-:W-:Y:S02]  /*48560*/  @!P1 IMAD R2, R201, R17.reuse, RZ ;  /* 0x00000011c9029224 */ /* 0x081fe400078e02ff */
[----:B------:R-:W5:Y:S04]  /*48570*/  LDL.LU R201, [R1+0x44] ;  /* 0x0000440001c97983 */ /* 0x000f680000300800 */
[----:B------:R0:W-:Y:S02]  /*48580*/  @!P1 STG.E.U8 desc[UR50][R6.64+0x111], R2 ;  /* 0x0001110206009986 */ /* 0x0001e4000c101132 */
[-C--:B0-----:R-:W-:Y:S02]  /*48590*/  @!P5 IMAD R2, R207, R17.reuse, RZ ;  /* 0x00000011cf02d224 */ /* 0x081fe400078e02ff */
[----:B------:R-:W5:Y:S04]  /*485a0*/  LDL.LU R207, [R1+0x48] ;  /* 0x0000480001cf7983 */ /* 0x000f680000300800 */
[----:B------:R0:W-:Y:S04]  /*485b0*/  @!P5 STG.E.U8 desc[UR50][R202.64+0x110], R2 ;  /* 0x00011002ca00d986 */ /* 0x0001e8000c101132 */
[----:B0-----:R-:W5:Y:S01]  /*485c0*/  LDL.LU.64 R202, [R1+0x6e0] ;  /* 0x0006e00001ca7983 */ /* 0x001f620000300a00 */
[----:B------:R-:W-:-:S03]  /*485d0*/  @!P6 IMAD R2, R23, R17, RZ ;  /* 0x000000111702e224 */ /* 0x000fc600078e02ff */
        /* <DEDUP_REMOVED lines=13> */
[----:B------:R-:W-:-:S09]  /*486b0*/  LOP3.LUT P4, RZ, R19, 0x2000, RZ, 0xc0, !PT ;  /* 0x0000200013ff7812 */ /* 0x000fd2000788c0ff */
        /* <DEDUP_REMOVED lines=13> */
[----:B0-----:R-:W-:Y:S02]  /*48790*/  @!P1 IMAD R2, R201, R17, RZ ;  /* 0x00000011c9029224 */ /* 0x001fe400078e02ff */
[----:B------:R-:W5:Y:S04]  /*487a0*/  LDL.LU R201, [R1+0x64] ;  /* 0x0000640001c97983 */ /* 0x000f680000300800 */
[----:B------:R0:W-:Y:S01]  /*487b0*/  @!P1 STG.E.U8 desc[UR50][R6.64+0x121], R2 ;  /* 0x0001210206009986 */ /* 0x0001e2000c101132 */
[----:B------:R-:W-:-:S13]  /*487c0*/  LOP3.LUT P1, RZ, R19, 0x4000, RZ, 0xc0, !PT ;  /* 0x0000400013ff7812 */ /* 0x000fda000782c0ff */
        /* <DEDUP_REMOVED lines=12> */
[----:B------:R-:W-:-:S02]  /*48890*/  ISETP.LT.OR P1, PT, R0, 0x12a, !P3 ;  /* 0x0000012a0000780c */ /* 0x000fc40005f21670 */
[----:B------:R-:W-:-:S11]  /*488a0*/  LOP3.LUT P5, RZ, R19, 0x1000, RZ, 0xc0, !PT ;  /* 0x0000100013ff7812 */ /* 0x000fd600078ac0ff */
[-C--:B0-----:R-:W-:Y:S02]  /*488b0*/  @!P1 IMAD R2, R206, R17.reuse, RZ ;  /* 0x00000011ce029224 */ /* 0x081fe400078e02ff */
[----:B------:R-:W5:Y:S04]  /*488c0*/  LDL.LU R206, [R1+0x74] ;  /* 0x0000740001ce7983 */ /* 0x000f680000300800 */
[----:B------:R2:W-:Y:S01]  /*488d0*/  @!P1 STG.E.U8 desc[UR50][R6.64+0x129], R2 ;  /* 0x0001290206009986 */ /* 0x0005e2000c101132 */
[C---:B------:R-:W-:Y:S02]  /*488e0*/  LOP3.LUT P6, RZ, R19.reuse, 0x800, RZ, 0xc0, !PT ;  /* 0x0000080013ff7812 */ /* 0x040fe400078cc0ff */
[----:B------:R-:W-:Y:S02]  /*488f0*/  ISETP.LT.OR P1, PT, R0, 0x131, !P3 ;  /* 0x000001310000780c */ /* 0x000fe40005f21670 */
[----:B------:R-:W-:Y:S01]  /*48900*/  LOP3.LUT P0, RZ, R19, 0x200, RZ, 0xc0, !PT ;  /* 0x0000020013ff7812 */ /* 0x000fe2000780c0ff */
[----:B--2---:R-:W-:-:S02]  /*48910*/  @!P5 IMAD R2, R210, R17, RZ ;  /* 0x00000011d202d224 */ /* 0x004fc400078e02ff */
[----:B------:R-:W2:Y:S04]  /*48920*/  LDL.LU R210, [R1+0x78] ;  /* 0x0000780001d27983 */ /* 0x000ea80000300800 */
[----:B---3--:R0:W-:Y:S04]  /*48930*/  @!P5 STG.E.U8 desc[UR50][R204.64+0x128], R2 ;  /* 0x00012802cc00d986 */ /* 0x0081e8000c101132 */
[----:B0-----:R-:W3:Y:S01]  /*48940*/  LDL.LU.64 R204, [R1+0x670] ;  /* 0x0006700001cc7983 */ /* 0x001ee20000300a00 */
[----:B----4-:R-:W-:-:S03]  /*48950*/  @!P6 IMAD R2, R211, R17, RZ ;  /* 0x00000011d302e224 */ /* 0x010fc600078e02ff */
[----:B------:R-:W4:Y:S04]  /*48960*/  LDL.LU R211, [R1+0x7c] ;  /* 0x00007c0001d37983 */ /* 0x000f280000300800 */
[----:B-----5:R0:W-:Y:S04]  /*48970*/  @!P6 STG.E.U8 desc[UR50][R212.64+0x129], R2 ;  /* 0x00012902d400e986 */ /* 0x0201e8000c101132 */
[----:B0-----:R-:W5:Y:S01]  /*48980*/  LDL.LU.64 R212, [R1+0x668] ;  /* 0x0006680001d47983 */ /* 0x001f620000300a00 */
[----:B------:R-:W-:-:S03]  /*48990*/  @!P1 IMAD R2, R198, R17, RZ ;  /* 0x00000011c6029224 */ /* 0x000fc600078e02ff */
        /* <DEDUP_REMOVED lines=42> */
[----:B0-----:R-:W-:Y:S02]  /*48c40*/  @!P5 IMAD R2, R207, R17, RZ ;  /* 0x00000011cf02d224 */ /* 0x001fe400078e02ff */
[----:B------:R-:W5:Y:S01]  /*48c50*/  LDL.LU R207, [R1+0xa8] ;  /* 0x0000a80001cf7983 */ /* 0x000f620000300800 */
[----:B------:R-:W-:-:S03]  /*48c60*/  LOP3.LUT P6, RZ, R19, 0x20, RZ, 0xc0, !PT ;  /* 0x0000002013ff7812 */ /* 0x000fc600078cc0ff */
[----:B------:R0:W-:Y:S04]  /*48c70*/  @!P5 STG.E.U8 desc[UR50][R202.64+0x140], R2 ;  /* 0x00014002ca00d986 */ /* 0x0001e8000c101132 */
[----:B0-----:R-:W5:Y:S06]  /*48c80*/  LDL.LU.64 R202, [R1+0x6c8] ;  /* 0x0006c80001ca7983 */ /* 0x001f6c0000300a00 */
        /* <DEDUP_REMOVED lines=13> */
[----:B------:R-:W-:-:S11]  /*48d60*/  LOP3.LUT P0, RZ, R19, 0x8, RZ, 0xc0, !PT ;  /* 0x0000000813ff7812 */ /* 0x000fd6000780c0ff */
        /* <DEDUP_REMOVED lines=35> */
[----:B------:R-:W-:Y:S02]  /*48fa0*/  LOP3.LUT P6, RZ, R8, 0x80000000, RZ, 0xc0, !PT ;  /* 0x8000000008ff7812 */ /* 0x000fe400078cc0ff */
[----:B------:R-:W-:Y:S01]  /*48fb0*/  ISETP.LT.OR P1, PT, R0, 0x161, !P3 ;  /* 0x000001610000780c */ /* 0x000fe20005f21670 */
        /* <DEDUP_REMOVED lines=35> */
[----:B--2---:R-:W-:Y:S02]  /*491f0*/  @!P1 IMAD R2, R210, R17, RZ ;  /* 0x00000011d2029224 */ /* 0x004fe400078e02ff */
[----:B------:R-:W2:Y:S01]  /*49200*/  LDL.LU R210, [R1+0xf8] ;  /* 0x0000f80001d27983 */ /* 0x000ea20000300800 */
[----:B------:R-:W-:-:S03]  /*49210*/  LOP3.LUT P5, RZ, R8, 0x4000000, RZ, 0xc0, !PT ;  /* 0x0400000008ff7812 */ /* 0x000fc600078ac0ff */
[----:B---3--:R0:W-:Y:S04]  /*49220*/  @!P1 STG.E.U8 desc[UR50][R204.64+0x168], R2 ;  /* 0x00016802cc009986 */ /* 0x0081e8000c101132 */
[----:B0-----:R-:W3:Y:S01]  /*49230*/  LDL.LU.64 R204, [R1+0x748] ;  /* 0x0007480001cc7983 */ /* 0x001ee20000300a00 */
[-C--:B----4-:R-:W-:Y:S01]  /*49240*/  @!P4 IMAD R2, R211, R17.reuse, RZ ;  /* 0x00000011d302c224 */ /* 0x090fe200078e02ff */
[----:B------:R-:W-:Y:S02]  /*49250*/  ISETP.LT.OR P1, PT, R0, 0x171, !P3 ;  /* 0x000001710000780c */ /* 0x000fe40005f21670 */
        /* <DEDUP_REMOVED lines=67> */
[----:B------:R-:W2:Y:S01]  /*49690*/  LDL.LU R210, [R1+0x138] ;  /* 0x0001380001d27983 */ /* 0x000ea20000300800 */
[----:B------:R-:W-:-:S03]  /*496a0*/  LOP3.LUT P0, RZ, R8, 0x20000, RZ, 0xc0, !PT ;  /* 0x0002000008ff7812 */ /* 0x000fc6000780c0ff */
[----:B---3--:R0:W-:Y:S04]  /*496b0*/  @!P5 STG.E.U8 desc[UR50][R204.64+0x188], R2 ;  /* 0x00018802cc00d986 */ /* 0x0081e8000c101132 */
[----:B0-----:R-:W3:Y:S01]  /*496c0*/  LDL.LU.64 R204, [R1+0x8c8] ;  /* 0x0008c80001cc7983 */ /* 0x001ee20000300a00 */
[----:B----4-:R-:W-:-:S03]  /*496d0*/  @!P6 IMAD R2, R211, R17, RZ ;  /* 0x00000011d302e224 */ /* 0x010fc600078e02ff */
[----:B------:R-:W4:Y:S04]  /*496e0*/  LDL.LU R211, [R1+0x13c] ;  /* 0x00013c0001d37983 */ /* 0x000f280000300800 */
[----:B-----5:R0:W-:Y:S02]  /*496f0*/  @!P6 STG.E.U8 desc[UR50][R212.64+0x189], R2 ;  /* 0x00018902d400e986 */ /* 0x0201e4000c101132 */
[----:B0-----:R-:W-:Y:S02]  /*49700*/  @!P1 IMAD R2, R198, R17, RZ ;  /* 0x00000011c6029224 */ /* 0x001fe400078e02ff */
[----:B------:R-:W5:Y:S04]  /*49710*/  LDL.LU.64 R212, [R1+0x8e8] ;  /* 0x0008e80001d47983 */ /* 0x000f680000300a00 */
[----:B------:R0:W-:Y:S01]  /*49720*/  @!P1 STG.E.U8 desc[UR50][R6.64+0x190], R2 ;  /* 0x0001900206009986 */ /* 0x0001e2000c101132 */
[----:B------:R-:W-:-:S03]  /*49730*/  ISETP.LT.OR P1, PT, R0, 0x192, !P3 ;  /* 0x000001920000780c */ /* 0x000fc60005f21670 */
[----:B------:R-:W5:Y:S10]  /*49740*/  LDL.LU R200, [R1+0x140] ;  /* 0x0001400001c87983 */ /* 0x000f740000300800 */
[----:B0-----:R-:W-:-:S02]  /*49750*/  @!P1 IMAD R2, R201, R17, RZ ;  /* 0x00000011c9029224 */ /* 0x001fc400078e02ff */
        /* <DEDUP_REMOVED lines=22> */
[----:B------:R-:W2:Y:S01]  /*498c0*/  LDL.LU R210, [R1+0x158] ;  /* 0x0001580001d27983 */ /* 0x000ea20000300800 */
[C---:B------:R-:W-:Y:S02]  /*498d0*/  LOP3.LUT P5, RZ, R8.reuse, 0x4000, RZ, 0xc0, !PT ;  /* 0x0000400008ff7812 */ /* 0x040fe400078ac0ff */
[----:B------:R-:W-:Y:S01]  /*498e0*/  LOP3.LUT P6, RZ, R8, 0x2000, RZ, 0xc0, !PT ;  /* 0x0000200008ff7812 */ /* 0x000fe200078cc0ff */
[----:B---3--:R0:W-:Y:S04]  /*498f0*/  @!P1 STG.E.U8 desc[UR50][R204.64+0x198], R2 ;  /* 0x00019802cc009986 */ /* 0x0081e8000c101132 */
[----:B0-----:R-:W3:Y:S01]  /*49900*/  LDL.LU.64 R204, [R1+0x8b8] ;  /* 0x0008b80001cc7983 */ /* 0x001ee20000300a00 */
[----:B----4-:R-:W-:-:S03]  /*49910*/  @!P4 IMAD R2, R211, R17, RZ ;  /* 0x00000011d302c224 */ /* 0x010fc600078e02ff */
[----:B------:R-:W4:Y:S01]  /*49920*/  LDL.LU R211, [R1+0x15c] ;  /* 0x00015c0001d37983 */ /* 0x000f220000300800 */
[----:B------:R-:W-:-:S03]  /*49930*/  ISETP.LT.OR P1, PT, R0, 0x1a1, !P3 ;  /* 0x000001a10000780c */ /* 0x000fc60005f21670 */
[----:B-----5:R0:W-:Y:S10]  /*49940*/  @!P4 STG.E.U8 desc[UR50][R212.64+0x199], R2 ;  /* 0x00019902d400c986 */ /* 0x0201f4000c101132 */
[----:B0-----:R-:W-:Y:S01]  /*49950*/  @!P1 IMAD R2, R200, R17, RZ ;  /* 0x00000011c8029224 */ /* 0x001fe200078e02ff */
[----:B------:R-:W5:Y:S04]  /*49960*/  LDL.LU.64 R212, [R1+0x8f8] ;  /* 0x0008f80001d47983 */ /* 0x000f680000300a00 */
[----:B------:R0:W-:Y:S01]  /*49970*/  @!P1 STG.E.U8 desc[UR50][R6.64+0x1a0], R2 ;  /* 0x0001a00206009986 */ /* 0x0001e2000c101132 */
[----:B------:R-:W-:-:S03]  /*49980*/  ISETP.LT.OR P1, PT, R0, 0x1a2, !P3 ;  /* 0x000001a20000780c */ /* 0x000fc60005f21670 */
[----:B------:R-:W5:Y:S10]  /*49990*/  LDL.LU R199, [R1+0x160] ;  /* 0x0001600001c77983 */ /* 0x000f740000300800 */
[----:B0-----:R-:W-:-:S05]  /*499a0*/  @!P1 IMAD R2, R201, R17, RZ ;  /* 0x00000011c9029224 */ /* 0x001fca00078e02ff */
[----:B------:R0:W-:Y:S02]  /*499b0*/  @!P1 STG.E.U8 desc[UR50][R6.64+0x1a1], R2 ;  /* 0x0001a10206009986 */ /* 0x0001e4000c101132 */
[----:B0-----:R-:W-:-:S05]  /*499c0*/  @!P5 IMAD R2, R207, R17, RZ ;  /* 0x00000011cf02d224 */ /* 0x001fca00078e02ff */
[----:B------:R0:W-:Y:S04]  /*499d0*/  @!P5 STG.E.U8 desc[UR50][R202.64+0x1a0], R2 ;  /* 0x0001a002ca00d986 */ /* 0x0001e8000c101132 */
[----:B0-----:R-:W5:Y:S04]  /*499e0*/  LDL.LU R202, [R1+0x164] ;  /* 0x0001640001ca7983 */ /* 0x001f680000300800 */
[----:B------:R-:W5:Y:S01]  /*499f0*/  LDL.LU R207, [R1+0x168] ;  /* 0x0001680001cf7983 */ /* 0x000f620000300800 */
[----:B------:R-:W-:-:S03]  /*49a00*/  @!P6 IMAD R2, R23, R17, RZ ;  /* 0x000000111702e224 */ /* 0x000fc600078e02ff */
[----:B------:R-:W5:Y:S04]  /*49a10*/  LDL.LU.64 R200, [R1+0x798] ;  /* 0x0007980001c87983 */ /* 0x000f680000300a00 */
[----:B------:R-:W5:Y:S01]  /*49a20*/  LDL.LU R23, [R1+0x16c] ;  /* 0x00016c0001177983 */ /* 0x000f620000300800 */
[----:B------:R-:W-:-:S03]  /*49a30*/  ISETP.LT.OR P1, PT, R0, 0x1a9, !P3 ;  /* 0x000001a90000780c */ /* 0x000fc60005f21670 */
[----:B------:R0:W-:Y:S10]  /*49a40*/  @!P6 STG.E.U8 desc[UR50][R208.64+0x1a1], R2 ;  /* 0x0001a102d000e986 */ /* 0x0001f4000c101132 */
[----:B0-----:R-:W-:Y:S01]  /*49a50*/  @!P1 IMAD R2, R198, R17, RZ ;  /* 0x00000011c6029224 */ /* 0x001fe200078e02ff */
[----:B------:R-:W5:Y:S04]  /*49a60*/  LDL.LU.64 R208, [R1+0x8b0] ;  /* 0x0008b00001d07983 */ /* 0x000f680000300a00 */
[----:B------:R0:W-:Y:S01]  /*49a70*/  @!P1 STG.E.U8 desc[UR50][R6.64+0x1a8], R2 ;  /* 0x0001a80206009986 */ /* 0x0001e2000c101132 */
[----:B------:R-:W-:-:S03]  /*49a80*/  ISETP.LT.OR P1, PT, R0, 0x1aa, !P3 ;  /* 0x000001aa0000780c */ /* 0x000fc60005f21670 */
[----:B------:R-:W5:Y:S10]  /*49a90*/  LDL.LU R203, [R1+0x170] ;  /* 0x0001700001cb7983 */ /* 0x000f740000300800 */
[----:B0-----:R-:W-:-:S02]  /*49aa0*/  @!P1 IMAD R2, R206, R17, RZ ;  /* 0x00000011ce029224 */ /* 0x001fc400078e02ff */
        /* <DEDUP_REMOVED lines=17> */
[----:B------:R-:W5:Y:S04]  /*49bc0*/  LDL.LU R196, [R1+0x180] ;  /* 0x0001800001c47983 */ /* 0x000f680000300800 */
[----:B------:R-:W5:Y:S06]  /*49bd0*/  LDL.LU R197, [R1+0x184] ;  /* 0x0001840001c57983 */ /* 0x000f6c0000300800 */
[----:B0-----:R-:W-:-:S05]  /*49be0*/  @!P1 IMAD R2, R202, R17, RZ ;  /* 0x00000011ca029224 */ /* 0x001fca00078e02ff */
[----:B------:R0:W-:Y:S01]  /*49bf0*/  @!P1 STG.E.U8 desc[UR50][R6.64+0x1b1], R2 ;  /* 0x0001b10206009986 */ /* 0x0001e2000c101132 */
[----:B------:R-:W-:-:S13]  /*49c00*/  LOP3.LUT P1, RZ, R8, 0x400, RZ, 0xc0, !PT ;  /* 0x0000040008ff7812 */ /* 0x000fda000782c0ff */
[----:B0-----:R-:W-:-:S05]  /*49c10*/  @!P1 IMAD R2, R207, R17, RZ ;  /* 0x00000011cf029224 */ /* 0x001fca00078e02ff */
[----:B------:R0:W-:Y:S02]  /*49c20*/  @!P1 STG.E.U8 desc[UR50][R200.64+0x1b0], R2 ;  /* 0x0001b002c8009986 */ /* 0x0001e4000c101132 */
[----:B0-----:R-:W-:Y:S02]  /*49c30*/  @!P4 IMAD R2, R23, R17, RZ ;  /* 0x000000111702c224 */ /* 0x001fe400078e02ff */
[----:B------:R-:W5:Y:S04]  /*49c40*/  LDL.LU R23, [R1+0x188] ;  /* 0x0001880001177983 */ /* 0x000f680000300800 */
[----:B------:R-:W5:Y:S01]  /*49c50*/  LDL.LU.64 R198, [R1+0x8a0] ;  /* 0x0008a00001c67983 */ /* 0x000f620000300a00 */
[----:B------:R-:W-:-:S03]  /*49c60*/  ISETP.LT.OR P1, PT, R0, 0x1b9, !P3 ;  /* 0x000001b90000780c */ /* 0x000fc60005f21670 */
[----:B------:R-:W5:Y:S04]  /*49c70*/  LDL.LU R207, [R1+0x18c] ;  /* 0x00018c0001cf7983 */ /* 0x000f680000300800 */
[----:B------:R0:W-:Y:S04]  /*49c80*/  @!P4 STG.E.U8 desc[UR50][R208.64+0x1b1], R2 ;  /* 0x0001b102d000c986 */ /* 0x0001e8000c101132 */
[----:B0-----:R-:W5:Y:S04]  /*49c90*/  LDL.LU.64 R208, [R1+0x908] ;  /* 0x0009080001d07983 */ /* 0x001f680000300a00 */
[----:B------:R-:W5:Y:S01]  /*49ca0*/  LDL.LU R200, [R1+0x190] ;  /* 0x0001900001c87983 */ /* 0x000f620000300800 */
[----:B------:R-:W-:Y:S01]  /*49cb0*/  @!P1 IMAD R2, R203, R17, RZ ;  /* 0x00000011cb029224 */ /* 0x000fe200078e02ff */
[----:B------:R-:W-:-:S02]  /*49cc0*/  LOP3.LUT P5, RZ, R8, 0x100, RZ, 0xc0, !PT ;  /* 0x0000010008ff7812 */ /* 0x000fc400078ac0ff */
[----:B------:R-:W5:Y:S04]  /*49cd0*/  LDL.LU R201, [R1+0x194] ;  /* 0x0001940001c97983 */ /* 0x000f680000300800 */
[----:B------:R0:W-:Y:S01]  /*49ce0*/  @!P1 STG.E.U8 desc[UR50][R6.64+0x1b8], R2 ;  /* 0x0001b80206009986 */ /* 0x0001e2000c101132 */
[----:B------:R-:W-:Y:S02]  /*49cf0*/  ISETP.LT.OR P1, PT, R0, 0x1ba, !P3 ;  /* 0x000001ba0000780c */ /* 0x000fe40005f21670 */
[----:B------:R-:W-:-:S11]  /*49d00*/  LOP3.LUT P6, RZ, R8, 0x80, RZ, 0xc0, !PT ;  /* 0x0000008008ff7812 */ /* 0x000fd600078cc0ff */
[----:B0-----:R-:W-:-:S05]  /*49d10*/  @!P1 IMAD R2, R206, R17, RZ ;  /* 0x00000011ce029224 */ /* 0x001fca00078e02ff */
[----:B------:R2:W-:Y:S02]  /*49d20*/  @!P1 STG.E.U8 desc[UR50][R6.64+0x1b9], R2 ;  /* 0x0001b90206009986 */ /* 0x0005e4000c101132 */
[----:B--2---:R-:W-:Y:S01]  /*49d30*/  @!P5 IMAD R2, R210, R17, RZ ;  /* 0x00000011d202d224 */ /* 0x004fe200078e02ff */
[----:B------:R-:W-:-:S04]  /*49d40*/  ISETP.LT.OR P1, PT, R0, 0x1c1, !P3 ;  /* 0x000001c10000780c */ /* 0x000fc80005f21670 */
[----:B---3--:R0:W-:Y:S04]  /*49d50*/  @!P5 STG.E.U8 desc[UR50][R204.64+0x1b8], R2 ;  /* 0x0001b802cc00d986 */ /* 0x0081e8000c101132 */
[----:B0-----:R-:W2:Y:S04]  /*49d60*/  LDL.LU R204, [R1+0x198] ;  /* 0x0001980001cc7983 */ /* 0x001ea80000300800 */
[----:B------:R-:W3:Y:S04]  /*49d70*/  LDL.LU.64 R202, [R1+0x898] ;  /* 0x0008980001ca7983 */ /* 0x000ee80000300a00 */
[----:B------:R-:W3:Y:S01]  /*49d80*/  LDL.LU R205, [R1+0x19c] ;  /* 0x00019c0001cd7983 */ /* 0x000ee20000300800 */
[----:B----4-:R-:W-:-:S03]  /*49d90*/  @!P6 IMAD R2, R211, R17, RZ ;  /* 0x00000011d302e224 */ /* 0x010fc600078e02ff */
[----:B------:R-:W4:Y:S04]  /*49da0*/  LDL.LU.64 R210, [R1+0x910] ;  /* 0x0009100001d27983 */ /* 0x000f280000300a00 */
[----:B------:R-:W4:Y:S04]  /*49db0*/  LDL.LU R206, [R1+0x1a0] ;  /* 0x0001a00001ce7983 */ /* 0x000f280000300800 */
[----:B-----5:R0:W-:Y:S02]  /*49dc0*/  @!P6 STG.E.U8 desc[UR50][R212.64+0x1b9], R2 ;  /* 0x0001b902d400e986 */ /* 0x0201e4000c101132 */
[----:B0-----:R-:W-:-:S02]  /*49dd0*/  @!P1 IMAD R2, R196, R17, RZ ;  /* 0x00000011c4029224 */ /* 0x001fc400078e02ff */
[----:B------:R-:W5:Y:S04]  /*49de0*/  LDL.LU R212, [R1+0x1a4] ;  /* 0x0001a40001d47983 */ /* 0x000f680000300800 */
[----:B------:R0:W-:Y:S01]  /*49df0*/  @!P1 STG.E.U8 desc[UR50][R6.64+0x1c0], R2 ;  /* 0x0001c00206009986 */ /* 0x0001e2000c101132 */
[----:B------:R-:W-:-:S03]  /*49e00*/  ISETP.LT.OR P1, PT, R0, 0x1c2, !P3 ;  /* 0x000001c20000780c */ /* 0x000fc60005f21670 */
[----:B------:R-:W5:Y:S10]  /*49e10*/  LDL.LU R213, [R1+0x1a8] ;  /* 0x0001a80001d57983 */ /* 0x000f740000300800 */
[----:B0-----:R-:W-:-:S05]  /*49e20*/  @!P1 IMAD R2, R197, R17, RZ ;  /* 0x00000011c5029224 */ /* 0x001fca00078e02ff */
[----:B------:R0:W-:Y:S01]  /*49e30*/  @!P1 STG.E.U8 desc[UR50][R6.64+0x1c1], R2 ;  /* 0x0001c10206009986 */ /* 0x0001e2000c101132 */
[----:B------:R-:W-:-:S13]  /*49e40*/  LOP3.LUT P1, RZ, R8, 0x40, RZ, 0xc0, !PT ;  /* 0x0000004008ff7812 */ /* 0x000fda000782c0ff */
[----:B0-----:R-:W-:Y:S02]  /*49e50*/  @!P1 IMAD R2, R23, R17, RZ ;  /* 0x0000001117029224 */ /* 0x001fe400078e02ff */
[----:B------:R-:W5:Y:S01]  /*49e60*/  LDL.LU R23, [R1+0x1ac] ;  /* 0x0001ac0001177983 */ /* 0x000f620000300800 */
[----:B------:R-:W-:-:S03]  /*49e70*/  LOP3.LUT P0, RZ, R8, 0x20, RZ, 0xc0, !PT ;  /* 0x0000002008ff7812 */ /* 0x000fc6000780c0ff */
[----:B------:R0:W-:Y:S01]  /*49e80*/  @!P1 STG.E.U8 desc[UR50][R198.64+0x1c0], R2 ;  /* 0x0001c002c6009986 */ /* 0x0001e2000c101132 */
[----:B------:R-:W-:-:S09]  /*49e90*/  ISETP.LT.OR P1, PT, R0, 0x1c9, !P3 ;  /* 0x000001c90000780c */ /* 0x000fd20005f21670 */
[-C--:B0-----:R-:W-:Y:S02]  /*49ea0*/  @!P0 IMAD R2, R207, R17.reuse, RZ ;  /* 0x00000011cf028224 */ /* 0x081fe400078e02ff */
[----:B------:R-:W5:Y:S04]  /*49eb0*/  LDL.LU R207, [R1+0x1b0] ;  /* 0x0001b00001cf7983 */ /* 0x000f680000300800 */
[----:B------:R0:W-:Y:S02]  /*49ec0*/  @!P0 STG.E.U8 desc[UR50][R208.64+0x1c1], R2 ;  /* 0x0001c102d0008986 */ /* 0x0001e4000c101132 */
[----:B0-----:R-:W-:Y:S02]  /*49ed0*/  @!P1 IMAD R2, R200, R17, RZ ;  /* 0x00000011c8029224 */ /* 0x001fe400078e02ff */
[----:B------:R-:W5:Y:S04]  /*49ee0*/  LDL.LU R208, [R1+0x1b4] ;  /* 0x0001b40001d07983 */ /* 0x000f680000300800 */
[----:B------:R0:W-:Y:S01]  /*49ef0*/  @!P1 STG.E.U8 desc[UR50][R6.64+0x1c8], R2 ;  /* 0x0001c80206009986 */ /* 0x0001e2000c101132 */
[----:B------:R-:W-:-:S02]  /*49f00*/  ISETP.LT.OR P1, PT, R0, 0x1ca, !P3 ;  /* 0x000001ca0000780c */ /* 0x000fc40005f21670 */
[----:B------:R-:W-:Y:S01]  /*49f10*/  LOP3.LUT P4, RZ, R8, 0x8, RZ, 0xc0, !PT ;  /* 0x0000000808ff7812 */ /* 0x000fe2000788c0ff */
[----:B------:R-:W5:Y:S10]  /*49f20*/  LDL.LU R209, [R1+0x1b8] ;  /* 0x0001b80001d17983 */ /* 0x000f740000300800 */
[----:B0-----:R-:W-:-:S05]  /*49f30*/  @!P1 IMAD R2, R201, R17, RZ ;  /* 0x00000011c9029224 */ /* 0x001fca00078e02ff */
[----:B------:R2:W-:Y:S01]  /*49f40*/  @!P1 STG.E.U8 desc[UR50][R6.64+0x1c9], R2 ;  /* 0x0001c90206009986 */ /* 0x0005e2000c101132 */
[C---:B------:R-:W-:Y:S02]  /*49f50*/  LOP3.LUT P1, RZ, R8.reuse, 0x10, RZ, 0xc0, !PT ;  /* 0x0000001008ff7812 */ /* 0x040fe4000782c0ff */
[C---:B------:R-:W-:Y:S02]  /*49f60*/  LOP3.LUT P5, RZ, R8.reuse, 0x4, RZ, 0xc0, !PT ;  /* 0x0000000408ff7812 */ /* 0x040fe400078ac0ff */
[----:B------:R-:W-:-:S09]  /*49f70*/  LOP3.LUT P6, RZ, R8, 0x2, RZ, 0xc0, !PT ;  /* 0x0000000208ff7812 */ /* 0x000fd200078cc0ff */
[----:B--2---:R-:W-:-:S05]  /*49f80*/  @!P1 IMAD R2, R204, R17, RZ ;  /* 0x00000011cc029224 */ /* 0x004fca00078e02ff */
[----:B---3--:R0:W-:Y:S02]  /*49f90*/  @!P1 STG.E.U8 desc[UR50][R202.64+0x1c8], R2 ;  /* 0x0001c802ca009986 */ /* 0x0081e4000c101132 */
[----:B0-----:R-:W-:-:S05]  /*49fa0*/  @!P4 IMAD R2, R205, R17, RZ ;  /* 0x00000011cd02c224 */ /* 0x001fca00078e02ff */
[----:B----4-:R0:W-:Y:S04]  /*49fb0*/  @!P4 STG.E.U8 desc[UR50][R210.64+0x1c9], R2 ;  /* 0x0001c902d200c986 */ /* 0x0101e8000c101132 */
[----:B0-----:R-:W2:Y:S01]  /*49fc0*/  LDL.LU R210, [R1+0x1bc] ;  /* 0x0001bc0001d27983 */ /* 0x001ea20000300800 */
[----:B------:R-:W-:-:S03]  /*49fd0*/  ISETP.LT.OR P1, PT, R0, 0x1d1, !P3 ;  /* 0x000001d10000780c */ /* 0x000fc60005f21670 */
[----:B------:R-:W3:Y:S10]  /*49fe0*/  LDL.LU R211, [R1+0x1c0] ;  /* 0x0001c00001d37983 */ /* 0x000ef40000300800 */
[----:B------:R-:W-:-:S05]  /*49ff0*/  @!P1 IMAD R2, R206, R17, RZ ;  /* 0x00000011ce029224 */ /* 0x000fca00078e02ff */
[----:B------:R5:W-:Y:S01]  /*4a000*/  @!P1 STG.E.U8 desc[UR50][R6.64+0x1d0], R2 ;  /* 0x0001d00206009986 */ /* 0x000be2000c101132 */
[----:B------:R-:W-:-:S13]  /*4a010*/  ISETP.LT.OR P1, PT, R0, 0x1d2, !P3 ;  /* 0x000001d20000780c */ /* 0x000fda0005f21670 */
[----:B-----5:R-:W-:-:S05]  /*4a020*/  @!P1 IMAD R2, R212, R17, RZ ;  /* 0x00000011d4029224 */ /* 0x020fca00078e02ff */
[----:B------:R0:W-:Y:S02]  /*4a030*/  @!P1 STG.E.U8 desc[UR50][R6.64+0x1d1], R2 ;  /* 0x0001d10206009986 */ /* 0x0001e4000c101132 */
[----:B0-----:R-:W-:-:S05]  /*4a040*/  @!P5 IMAD R2, R213, R17, RZ ;  /* 0x00000011d502d224 */ /* 0x001fca00078e02ff */
[----:B------:R0:W-:Y:S04]  /*4a050*/  @!P5 STG.E.U8 desc[UR50][R24.64+0x1d0], R2 ;  /* 0x0001d0021800d986 */ /* 0x0001e8000c101132 */
[----:B0-----:R-:W4:Y:S04]  /*4a060*/  LDL.LU.64 R24, [R1+0xc58] ;  /* 0x000c580001187983 */ /* 0x001f280000300a00 */
[----:B------:R-:W5:Y:S04]  /*4a070*/  LDL.LU R212, [R1+0x1c4] ;  /* 0x0001c40001d47983 */ /* 0x000f680000300800 */
[----:B------:R-:W4:Y:S01]  /*4a080*/  LDL.LU R213, [R1+0x1c8] ;  /* 0x0001c80001d57983 */ /* 0x000f220000300800 */
[----:B------:R-:W-:-:S05]  /*4a090*/  @!P6 IMAD R2, R23, R17, RZ ;  /* 0x000000111702e224 */ /* 0x000fca00078e02ff */
[----:B------:R0:W-:Y:S04]  /*4a0a0*/  @!P6 STG.E.U8 desc[UR50][R26.64+0x1d1], R2 ;  /* 0x0001d1021a00e986 */ /* 0x0001e8000c101132 */
[----:B0-----:R-:W4:Y:S04]  /*4a0b0*/  LDL.LU.64 R26, [R1+0xc50] ;  /* 0x000c5000011a7983 */ /* 0x001f280000300a00 */
[----:B------:R-:W4:Y:S01]  /*4a0c0*/  LDL.LU R23, [R1+0x1cc] ;  /* 0x0001cc0001177983 */ /* 0x000f220000300800 */
[----:B------:R-:W-:-:S03]  /*4a0d0*/  ISETP.LT.OR P1, PT, R0, 0x1d9, !P3 ;  /* 0x000001d90000780c */ /* 0x000fc60005f21670 */
[----:B------:R-:W4:Y:S01]  /*4a0e0*/  LDL.LU R203, [R1+0x1d0] ;  /* 0x0001d00001cb7983 */ /* 0x000f220000300800 */
[----:B------:R-:W-:-:S03]  /*4a0f0*/  LOP3.LUT P0, RZ, R10, 0x80000000, RZ, 0xc0, !PT ;  /* 0x800000000aff7812 */ /* 0x000fc6000780c0ff */
[----:B------:R-:W4:Y:S06]  /*4a100*/  LDL.LU R204, [R1+0x1d4] ;  /* 0x0001d40001cc7983 */ /* 0x000f2c0000300800 */
[----:B------:R-:W-:-:S05]  /*4a110*/  @!P1 IMAD R2, R207, R17, RZ ;  /* 0x00000011cf029224 */ /* 0x000fca00078e02ff */
[----:B------:R0:W-:Y:S01]  /*4a120*/  @!P1 STG.E.U8 desc[UR50][R6.64+0x1d8], R2 ;  /* 0x0001d80206009986 */ /* 0x0001e2000c101132 */
[----:B------:R-:W-:-:S13]  /*4a130*/  ISETP.LT.OR P1, PT, R0, 0x1da, !P3 ;  /* 0x000001da0000780c */ /* 0x000fda0005f21670 */
[----:B0-----:R-:W-:-:S05]  /*4a140*/  @!P1 IMAD R2, R208, R17, RZ ;  /* 0x00000011d0029224 */ /* 0x001fca00078e02ff */
[----:B------:R0:W-:Y:S01]  /*4a150*/  @!P1 STG.E.U8 desc[UR50][R6.64+0x1d9], R2 ;  /* 0x0001d90206009986 */ /* 0x0001e2000c101132 */
[----:B------:R-:W-:-:S13]  /*4a160*/  LOP3.LUT P1, RZ, R8, 0x1, RZ, 0xc0, !PT ;  /* 0x0000000108ff7812 */ /* 0x000fda000782c0ff */
[----:B0-----:R-:W-:-:S05]  /*4a170*/  @!P1 IMAD R2, R209, R17, RZ ;  /* 0x00000011d1029224 */ /* 0x001fca00078e02ff */
[----:B------:R0:W-:Y:S04]  /*4a180*/  @!P1 STG.E.U8 desc[UR50][R28.64+0x1d8], R2 ;  /* 0x0001d8021c009986 */ /* 0x0001e8000c101132 */
[----:B0-----:R-:W4:Y:S04]  /*4a190*/  LDL.LU.64 R28, [R1+0xc48] ;  /* 0x000c4800011c7983 */ /* 0x001f280000300a00 */
[----:B------:R-:W4:Y:S04]  /*4a1a0*/  LDL.LU R205, [R1+0x1d8] ;  /* 0x0001d80001cd7983 */ /* 0x000f280000300800 */
[----:B------:R-:W4:Y:S01]  /*4a1b0*/  LDL.LU R206, [R1+0x1dc] ;  /* 0x0001dc0001ce7983 */ /* 0x000f220000300800 */
[----:B------:R-:W-:-:S02]  /*4a1c0*/  ISETP.LT.OR P1, PT, R0, 0x1e1, !P3 ;  /* 0x000001e10000780c */ /* 0x000fc40005f21670 */
[----:B------:R-:W-:Y:S01]  /*4a1d0*/  LOP3.LUT P4, RZ, R10, 0x20000000, RZ, 0xc0, !PT ;  /* 0x200000000aff7812 */ /* 0x000fe2000788c0ff */
[----:B--2---:R-:W-:-:S05]  /*4a1e0*/  @!P0 IMAD R2, R210, R17, RZ ;  /* 0x00000011d2028224 */ /* 0x004fca00078e02ff */
[----:B------:R0:W-:Y:S04]  /*4a1f0*/  @!P0 STG.E.U8 desc[UR50][R30.64+0x1d9], R2 ;  /* 0x0001d9021e008986 */ /* 0x0001e8000c101132 */
[----:B0-----:R-:W2:Y:S04]  /*4a200*/  LDL.LU.64 R30, [R1+0xc40] ;  /* 0x000c4000011e7983 */ /* 0x001ea80000300a00 */
[----:B------:R-:W2:Y:S04]  /*4a210*/  LDL.LU R207, [R1+0x1e0] ;  /* 0x0001e00001cf7983 */ /* 0x000ea80000300800 */
[----:B------:R-:W2:Y:S01]  /*4a220*/  LDL.LU R208, [R1+0x1e4] ;  /* 0x0001e40001d07983 */ /* 0x000ea20000300800 */
[----:B---3--:R-:W-:-:S03]  /*4a230*/  @!P1 IMAD R2, R211, R17, RZ ;  /* 0x00000011d3029224 */ /* 0x008fc600078e02ff */
[----:B------:R-:W3:Y:S04]  /*4a240*/  LDL.LU R209, [R1+0x1e8] ;  /* 0x0001e80001d17983 */ /* 0x000ee80000300800 */
[----:B------:R5:W-:Y:S01]  /*4a250*/  @!P1 STG.E.U8 desc[UR50][R6.64+0x1e0], R2 ;  /* 0x0001e00206009986 */ /* 0x000be2000c101132 */
[----:B------:R-:W-:-:S03]  /*4a260*/  ISETP.LT.OR P1, PT, R0, 0x1e2, !P3 ;  /* 0x000001e20000780c */ /* 0x000fc60005f21670 */
[----:B------:R-:W3:Y:S10]  /*4a270*/  LDL.LU R210, [R1+0x1ec] ;  /* 0x0001ec0001d27983 */ /* 0x000ef40000300800 */
[----:B-----5:R-:W-:-:S05]  /*4a280*/  @!P1 IMAD R2, R212, R17, RZ ;  /* 0x00000011d4029224 */ /* 0x020fca00078e02ff */
[----:B------:R4:W-:Y:S01]  /*4a290*/  @!P1 STG.E.U8 desc[UR50][R6.64+0x1e1], R2 ;  /* 0x0001e10206009986 */ /* 0x0009e2000c101132 */
[----:B------:R-:W-:-:S13]  /*4a2a0*/  LOP3.LUT P1, RZ, R10, 0x40000000, RZ, 0xc0, !PT ;  /* 0x400000000aff7812 */ /* 0x000fda000782c0ff */
[----:B----4-:R-:W-:-:S05]  /*4a2b0*/  @!P1 IMAD R2, R213, R17, RZ ;  /* 0x00000011d5029224 */ /* 0x010fca00078e02ff */
[----:B------:R0:W-:Y:S04]  /*4a2c0*/  @!P1 STG.E.U8 desc[UR50][R32.64+0x1e0], R2 ;  /* 0x0001e00220009986 */ /* 0x0001e8000c101132 */
[----:B0-----:R-:W4:Y:S04]  /*4a2d0*/  LDL.LU.64 R32, [R1+0xc38] ;  /* 0x000c380001207983 */ /* 0x001f280000300a00 */
[----:B------:R-:W5:Y:S01]  /*4a2e0*/  LDL.LU R211, [R1+0x1f0] ;  /* 0x0001f00001d37983 */ /* 0x000f620000300800 */
[----:B------:R-:W-:-:S05]  /*4a2f0*/  @!P4 IMAD R2, R23, R17, RZ ;  /* 0x000000111702c224 */ /* 0x000fca00078e02ff */
[----:B------:R0:W-:Y:S04]  /*4a300*/  @!P4 STG.E.U8 desc[UR50][R34.64+0x1e1], R2 ;  /* 0x0001e1022200c986 */ /* 0x0001e8000c101132 */
[----:B0-----:R-:W4:Y:S04]  /*4a310*/  LDL.LU.64 R34, [R1+0xc30] ;  /* 0x000c300001227983 */ /* 0x001f280000300a00 */
[----:B------:R-:W4:Y:S04]  /*4a320*/  LDL.LU R212, [R1+0x1f4] ;  /* 0x0001f40001d47983 */ /* 0x000f280000300800 */
[----:B------:R-:W4:Y:S04]  /*4a330*/  LDL.LU R213, [R1+0x1f8] ;  /* 0x0001f80001d57983 */ /* 0x000f280000300800 */
[----:B------:R-:W4:Y:S01]  /*4a340*/  LDL.LU R23, [R1+0x1fc] ;  /* 0x0001fc0001177983 */ /* 0x000f220000300800 */
[----:B------:R-:W-:-:S13]  /*4a350*/  ISETP.LT.OR P1, PT, R0, 0x1e9, !P3 ;  /* 0x000001e90000780c */ /* 0x000fda0005f21670 */
[----:B------:R-:W-:-:S05]  /*4a360*/  @!P1 IMAD R2, R203, R17, RZ ;  /* 0x00000011cb029224 */ /* 0x000fca00078e02ff */
[----:B------:R0:W-:Y:S01]  /*4a370*/  @!P1 STG.E.U8 desc[UR50][R6.64+0x1e8], R2 ;  /* 0x0001e80206009986 */ /* 0x0001e2000c101132 */
[----:B------:R-:W-:Y:S02]  /*4a380*/  ISETP.LT.OR P1, PT, R0, 0x1ea, !P3 ;  /* 0x000001ea0000780c */ /* 0x000fe40005f21670 */
[C---:B------:R-:W-:Y:S02]  /*4a390*/  LOP3.LUT P5, RZ, R10.reuse, 0x10000000, RZ, 0xc0, !PT ;  /* 0x100000000aff7812 */ /* 0x040fe400078ac0ff */
[----:B------:R-:W-:-:S09]  /*4a3a0*/  LOP3.LUT P6, RZ, R10, 0x8000000, RZ, 0xc0, !PT ;  /* 0x080000000aff7812 */ /* 0x000fd200078cc0ff */
[----:B0-----:R-:W-:-:S05]  /*4a3b0*/  @!P1 IMAD R2, R204, R17, RZ ;  /* 0x00000011cc029224 */ /* 0x001fca00078e02ff */
[----:B------:R0:W-:Y:S01]  /*4a3c0*/  @!P1 STG.E.U8 desc[UR50][R6.64+0x1e9], R2 ;  /* 0x0001e90206009986 */ /* 0x0001e2000c101132 */
[----:B------:R-:W-:Y:S01]  /*4a3d0*/  ISETP.LT.OR P1, PT, R0, 0x1f1, !P3 ;  /* 0x000001f10000780c */ /* 0x000fe20005f21670 */
[----:B0-----:R-:W-:-:S05]  /*4a3e0*/  @!P5 IMAD R2, R205, R17, RZ ;  /* 0x00000011cd02d224 */ /* 0x001fca00078e02ff */
[----:B------:R0:W-:Y:S02]  /*4a3f0*/  @!P5 STG.E.U8 desc[UR50][R36.64+0x1e8], R2 ;  /* 0x0001e8022400d986 */ /* 0x0001e4000c101132 */
[-C--:B0-----:R-:W-:Y:S02]  /*4a400*/  @!P6 IMAD R2, R206, R17.reuse, RZ ;  /* 0x00000011ce02e224 */ /* 0x081fe400078e02ff */
[----:B------:R-:W4:Y:S04]  /*4a410*/  LDL.LU.64 R36, [R1+0xc28] ;  /* 0x000c280001247983 */ /* 0x000f280000300a00 */
[----:B------:R0:W-:Y:S04]  /*4a420*/  @!P6 STG.E.U8 desc[UR50][R38.64+0x1e9], R2 ;  /* 0x0001e9022600e986 */ /* 0x0001e8000c101132 */
[----:B0-----:R-:W4:Y:S01]  /*4a430*/  LDL.LU.64 R38, [R1+0xc20] ;  /* 0x000c200001267983 */ /* 0x001f220000300a00 */
[----:B------:R-:W-:Y:S01]  /*4a440*/  LOP3.LUT P0, RZ, R10, 0x2000000, RZ, 0xc0, !PT ;  /* 0x020000000aff7812 */ /* 0x000fe2000780c0ff */
[----:B--2---:R-:W-:-:S05]  /*4a450*/  @!P1 IMAD R2, R207, R17, RZ ;  /* 0x00000011cf029224 */ /* 0x004fca00078e02ff */
[----:B------:R0:W-:Y:S01]  /*4a460*/  @!P1 STG.E.U8 desc[UR50][R6.64+0x1f0], R2 ;  /* 0x0001f00206009986 */ /* 0x0001e2000c101132 */
[----:B------:R-:W-:-:S13]  /*4a470*/  ISETP.LT.OR P1, PT, R0, 0x1f2, !P3 ;  /* 0x000001f20000780c */ /* 0x000fda0005f21670 */
[----:B0-----:R-:W-:-:S05]  /*4a480*/  @!P1 IMAD R2, R208, R17, RZ ;  /* 0x00000011d0029224 */ /* 0x001fca00078e02ff */
[----:B------:R3:W-:Y:S01]  /*4a490*/  @!P1 STG.E.U8 desc[UR50][R6.64+0x1f1], R2 ;  /* 0x0001f10206009986 */ /* 0x0007e2000c101132 */
[----:B------:R-:W-:-:S13]  /*4a4a0*/  LOP3.LUT P1, RZ, R10, 0x4000000, RZ, 0xc0, !PT ;  /* 0x040000000aff7812 */ /* 0x000fda000782c0ff */
[----:B---3--:R-:W-:-:S05]  /*4a4b0*/  @!P1 IMAD R2, R209, R17, RZ ;  /* 0x00000011d1029224 */ /* 0x008fca00078e02ff */
[----:B------:R0:W-:Y:S04]  /*4a4c0*/  @!P1 STG.E.U8 desc[UR50][R40.64+0x1f0], R2 ;  /* 0x0001f00228009986 */ /* 0x0001e8000c101132 */
[----:B0-----:R-:W2:Y:S01]  /*4a4d0*/  LDL.LU.64 R40, [R1+0xc18] ;  /* 0x000c180001287983 */ /* 0x001ea20000300a00 */
[----:B------:R-:W-:Y:S01]  /*4a4e0*/  ISETP.LT.OR P1, PT, R0, 0x1f9, !P3 ;  /* 0x000001f90000780c */ /* 0x000fe20005f21670 */
[----:B------:R-:W-:Y:S01]  /*4a4f0*/  @!P0 IMAD R2, R210, R17, RZ ;  /* 0x00000011d2028224 */ /* 0x000fe200078e02ff */
[----:B------:R-:W-:-:S04]  /*4a500*/  ISETP.LT.OR P3, PT, R0, 0x1fa, !P3 ;  /* 0x000001fa0000780c */ /* 0x000fc80005f61670 */
[----:B------:R0:W-:Y:S04]  /*4a510*/  @!P0 STG.E.U8 desc[UR50][R42.64+0x1f1], R2 ;  /* 0x0001f1022a008986 */ /* 0x0001e8000c101132 */
[----:B0-----:R-:W3:Y:S03]  /*4a520*/  LDL.LU.64 R42, [R1+0xc10] ;  /* 0x000c1000012a7983 */ /* 0x001ee60000300a00 */
[----:B-----5:R-:W-:-:S05]  /*4a530*/  @!P1 IMAD R2, R211, R17, RZ ;  /* 0x00000011d3029224 */ /* 0x020fca00078e02ff */
[----:B------:R4:W-:Y:S01]  /*4a540*/  @!P1 STG.E.U8 desc[UR50][R6.64+0x1f8], R2 ;  /* 0x0001f80206009986 */ /* 0x0009e2000c101132 */
[C---:B------:R-:W-:Y:S02]  /*4a550*/  LOP3.LUT P1, RZ, R10.reuse, 0x1000000, RZ, 0xc0, !PT ;  /* 0x010000000aff7812 */ /* 0x040fe4000782c0ff */
[----:B------:R-:W-:Y:S01]  /*4a560*/  LOP3.LUT P4, RZ, R10, 0x100000, RZ, 0xc0, !PT ;  /* 0x001000000aff7812 */ /* 0x000fe2000788c0ff */
[----:B----4-:R-:W-:-:S05]  /*4a570*/  @!P3 IMAD R2, R212, R17, RZ ;  /* 0x00000011d402b224 */ /* 0x010fca00078e02ff */
[----:B------:R0:W-:Y:S05]  /*4a580*/  @!P3 STG.E.U8 desc[UR50][R6.64+0x1f9], R2 ;  /* 0x0001f9020600b986 */ /* 0x0001ea000c101132 */
[----:B0-----:R-:W-:-:S05]  /*4a590*/  @!P1 IMAD R2, R213, R17, RZ ;  /* 0x00000011d5029224 */ /* 0x001fca00078e02ff */
[----:B------:R0:W-:Y:S01]  /*4a5a0*/  @!P1 STG.E.U8 desc[UR50][R44.64+0x1f8], R2 ;  /* 0x0001f8022c009986 */ /* 0x0001e2000c101132 */
[----:B------:R-:W-:Y:S01]  /*4a5b0*/  ISETP.LT.OR P1, PT, R0, 0x101, !P2 ;  /* 0x000001010000780c */ /* 0x000fe20005721670 */
[-C--:B0-----:R-:W-:Y:S02]  /*4a5c0*/  @!P4 IMAD R2, R23, R17.reuse, RZ ;  /* 0x000000111702c224 */ /* 0x081fe400078e02ff */
[----:B------:R-:W4:Y:S10]  /*4a5d0*/  LDL.LU.64 R44, [R1+0xc08] ;  /* 0x000c0800012c7983 */ /* 0x000f340000300a00 */
[----:B------:R-:W-:Y:S01]  /*4a5e0*/  @!P1 IMAD R24, R24, R17, RZ ;  /* 0x0000001118189224 */ /* 0x000fe200078e02ff */
[----:B------:R0:W-:Y:S04]  /*4a5f0*/  @!P4 STG.E.U8 desc[UR50][R46.64+0x1f9], R2 ;  /* 0x0001f9022e00c986 */ /* 0x0001e8000c101132 */
[----:B------:R-:W-:Y:S01]  /*4a600*/  @!P1 STG.E.U8 desc[UR50][R4.64+0x100], R24 ;  /* 0x0001001804009986 */ /* 0x000fe2000c101132 */
[----:B------:R-:W-:-:S02]  /*4a610*/  ISETP.LT.OR P1, PT, R0, 0x102, !P2 ;  /* 0x000001020000780c */ /* 0x000fc40005721670 */
[C---:B------:R-:W-:Y:S02]  /*4a620*/  LOP3.LUT P5, RZ, R10.reuse, 0x80000, RZ, 0xc0, !PT ;  /* 0x000800000aff7812 */ /* 0x040fe400078ac0ff */
[----:B------:R-:W-:Y:S01]  /*4a630*/  LOP3.LUT P6, RZ, R10, 0x20000, RZ, 0xc0, !PT ;  /* 0x000200000aff7812 */ /* 0x000fe200078cc0ff */
[----:B0-----:R-:W5:Y:S08]  /*4a640*/  LDL.LU.64 R46, [R1+0xc00] ;  /* 0x000c0000012e7983 */ /* 0x001f700000300a00 */
[----:B------:R-:W-:-:S05]  /*4a650*/  @!P1 IMAD R25, R25, R17, RZ ;  /* 0x0000001119199224 */ /* 0x000fca00078e02ff */
[----:B------:R-:W-:Y:S01]  /*4a660*/  @!P1 STG.E.U8 desc[UR50][R4.64+0x101], R25 ;  /* 0x0001011904009986 */ /* 0x000fe2000c101132 */
[----:B------:R-:W-:Y:S01]  /*4a670*/  ISETP.LT.OR P1, PT, R0, 0x109, !P2 ;  /* 0x000001090000780c */ /* 0x000fe20005721670 */
[-C--:B------:R-:W-:Y:S02]  /*4a680*/  @!P5 IMAD R26, R26, R17.reuse, RZ ;  /* 0x000000111a1ad224 */ /* 0x080fe400078e02ff */
[----:B------:R-:W-:-:S03]  /*4a690*/  @!P6 IMAD R27, R27, R17, RZ ;  /* 0x000000111b1be224 */ /* 0x000fc600078e02ff */
[----:B------:R0:W-:Y:S07]  /*4a6a0*/  @!P5 STG.E.U8 desc[UR50][R48.64+0x100], R26 ;  /* 0x0001001a3000d986 */ /* 0x0001ee000c101132 */
[----:B------:R-:W-:Y:S01]  /*4a6b0*/  @!P1 IMAD R28, R28, R17, RZ ;  /* 0x000000111c1c9224 */ /* 0x000fe200078e02ff */
[----:B------:R1:W-:Y:S04]  /*4a6c0*/  @!P6 STG.E.U8 desc[UR50][R50.64+0x101], R27 ;  /* 0x0001011b3200e986 */ /* 0x0003e8000c101132 */
[----:B------:R-:W-:Y:S01]  /*4a6d0*/  @!P1 STG.E.U8 desc[UR50][R4.64+0x108], R28 ;  /* 0x0001081c04009986 */ /* 0x000fe2000c101132 */
[----:B------:R-:W-:-:S03]  /*4a6e0*/  ISETP.LT.OR P1, PT, R0, 0x10a, !P2 ;  /* 0x0000010a0000780c */ /* 0x000fc60005721670 */
[----:B0-----:R-:W5:Y:S04]  /*4a6f0*/  LDL.LU.64 R48, [R1+0xbf8] ;  /* 0x000bf80001307983 */ /* 0x001f680000300a00 */
[----:B-1----:R-:W5:Y:S06]  /*4a700*/  LDL.LU.64 R50, [R1+0xbf0] ;  /* 0x000bf00001327983 */ /* 0x002f6c0000300a00 */
[----:B------:R-:W-:-:S05]  /*4a710*/  @!P1 IMAD R29, R29, R17, RZ ;  /* 0x000000111d1d9224 */ /* 0x000fca00078e02ff */
[----:B------:R-:W-:Y:S01]  /*4a720*/  @!P1 STG.E.U8 desc[UR50][R4.64+0x109], R29 ;  /* 0x0001091d04009986 */ /* 0x000fe2000c101132 */
[----:B------:R-:W-:-:S13]  /*4a730*/  LOP3.LUT P1, RZ, R10, 0x8000, RZ, 0xc0, !PT ;  /* 0x000080000aff7812 */ /* 0x000fda000782c0ff */
[----:B------:R-:W-:-:S05]  /*4a740*/  @!P1 IMAD R30, R30, R17, RZ ;  /* 0x000000111e1e9224 */ /* 0x000fca00078e02ff */
[----:B------:R0:W-:Y:S04]  /*4a750*/  @!P1 STG.E.U8 desc[UR50][R52.64+0x108], R30 ;  /* 0x0001081e34009986 */ /* 0x0001e8000c101132 */
[----:B0-----:R-:W5:Y:S01]  /*4a760*/  LDL.LU.64 R52, [R1+0xbe8] ;  /* 0x000be80001347983 */ /* 0x001f620000300a00 */
[----:B------:R-:W-:-:S13]  /*4a770*/  LOP3.LUT P0, RZ, R10, 0x400, RZ, 0xc0, !PT ;  /* 0x000004000aff7812 */ /* 0x000fda000780c0ff */
[----:B------:R-:W-:-:S05]  /*4a780*/  @!P0 IMAD R31, R31, R17, RZ ;  /* 0x000000111f1f8224 */ /* 0x000fca00078e02ff */
[----:B------:R0:W-:Y:S04]  /*4a790*/  @!P0 STG.E.U8 desc[UR50][R54.64+0x109], R31 ;  /* 0x0001091f36008986 */ /* 0x0001e8000c101132 */
[----:B0-----:R-:W5:Y:S01]  /*4a7a0*/  LDL.LU.64 R54, [R1+0xbe0] ;  /* 0x000be00001367983 */ /* 0x001f620000300a00 */
[----:B------:R-:W-:-:S13]  /*4a7b0*/  ISETP.LT.OR P1, PT, R0, 0x111, !P2 ;  /* 0x000001110000780c */ /* 0x000fda0005721670 */
[----:B------:R-:W-:-:S05]  /*4a7c0*/  @!P1 IMAD R32, R32, R17, RZ ;  /* 0x0000001120209224 */ /* 0x000fca00078e02ff */
[----:B------:R-:W-:Y:S01]  /*4a7d0*/  @!P1 STG.E.U8 desc[UR50][R4.64+0x110], R32 ;  /* 0x0001102004009986 */ /* 0x000fe2000c101132 */
[----:B------:R-:W-:Y:S02]  /*4a7e0*/  ISETP.LT.OR P1, PT, R0, 0x112, !P2 ;  /* 0x000001120000780c */ /* 0x000fe40005721670 */
[C---:B------:R-:W-:Y:S02]  /*4a7f0*/  LOP3.LUT P3, RZ, R10.reuse, 0x8, RZ, 0xc0, !PT ;  /* 0x000000080aff7812 */ /* 0x040fe4000786c0ff */
[----:B------:R-:W-:-:S09]  /*4a800*/  LOP3.LUT P4, RZ, R10, 0x4, RZ, 0xc0, !PT ;  /* 0x000000040aff7812 */ /* 0x000fd2000788c0ff */
        /* <DEDUP_REMOVED lines=10> */
[----:B0-----:R-:W5:Y:S01]  /*4a8b0*/  LDL.LU.64 R56, [R1+0xbd8] ;  /* 0x000bd80001387983 */ /* 0x001f620000300a00 */
[----:B------:R-:W-:Y:S02]  /*4a8c0*/  LOP3.LUT P5, RZ, R10, 0x1, RZ, 0xc0, !PT ;  /* 0x000000010aff7812 */ /* 0x000fe400078ac0ff */
[----:B------:R-:W-:Y:S01]  /*4a8d0*/  LOP3.LUT P6, RZ, R11, 0x4000000, RZ, 0xc0, !PT ;  /* 0x040000000bff7812 */ /* 0x000fe200078cc0ff */
[----:B-1----:R-:W5:Y:S06]  /*4a8e0*/  LDL.LU.64 R58, [R1+0xbd0] ;  /* 0x000bd000013a7983 */ /* 0x002f6c0000300a00 */
[----:B------:R-:W-:-:S05]  /*4a8f0*/  @!P1 IMAD R37, R37, R17, RZ ;  /* 0x0000001125259224 */ /* 0x000fca00078e02ff */
[----:B------:R-:W-:Y:S01]  /*4a900*/  @!P1 STG.E.U8 desc[UR50][R4.64+0x119], R37 ;  /* 0x0001192504009986 */ /* 0x000fe2000c101132 */
[----:B------:R-:W-:Y:S01]  /*4a910*/  ISETP.LT.OR P1, PT, R0, 0x121, !P2 ;  /* 0x000001210000780c */ /* 0x000fe20005721670 */
[-C--:B------:R-:W-:Y:S02]  /*4a920*/  @!P5 IMAD R38, R38, R17.reuse, RZ ;  /* 0x000000112626d224 */ /* 0x080fe400078e02ff */
[----:B------:R-:W-:-:S03]  /*4a930*/  @!P6 IMAD R39, R39, R17, RZ ;  /* 0x000000112727e224 */ /* 0x000fc600078e02ff */
[----:B------:R0:W-:Y:S07]  /*4a940*/  @!P5 STG.E.U8 desc[UR50][R60.64+0x118], R38 ;  /* 0x000118263c00d986 */ /* 0x0001ee000c101132 */
[----:B--2---:R-:W-:Y:S01]  /*4a950*/  @!P1 IMAD R40, R40, R17, RZ ;  /* 0x0000001128289224 */ /* 0x004fe200078e02ff */
[----:B------:R1:W-:Y:S04]  /*4a960*/  @!P6 STG.E.U8 desc[UR50][R62.64+0x119], R39 ;  /* 0x000119273e00e986 */ /* 0x0003e8000c101132 */
[----:B------:R-:W-:Y:S01]  /*4a970*/  @!P1 STG.E.U8 desc[UR50][R4.64+0x120], R40 ;  /* 0x0001202804009986 */ /* 0x000fe2000c101132 */
[----:B------:R-:W-:-:S03]  /*4a980*/  ISETP.LT.OR P1, PT, R0, 0x122, !P2 ;  /* 0x000001220000780c */ /* 0x000fc60005721670 */
[----:B0-----:R-:W2:Y:S04]  /*4a990*/  LDL.LU.64 R60, [R1+0xbc8] ;  /* 0x000bc800013c7983 */ /* 0x001ea80000300a00 */
[----:B-1----:R-:W2:Y:S06]  /*4a9a0*/  LDL.LU.64 R62, [R1+0xbc0] ;  /* 0x000bc000013e7983 */ /* 0x002eac0000300a00 */
[----:B------:R-:W-:-:S05]  /*4a9b0*/  @!P1 IMAD R41, R41, R17, RZ ;  /* 0x0000001129299224 */ /* 0x000fca00078e02ff */
[----:B------:R-:W-:Y:S01]  /*4a9c0*/  @!P1 STG.E.U8 desc[UR50][R4.64+0x121], R41 ;  /* 0x0001212904009986 */ /* 0x000fe2000c101132 */
[----:B------:R-:W-:-:S13]  /*4a9d0*/  LOP3.LUT P1, RZ, R11, 0x2000000, RZ, 0xc0, !PT ;  /* 0x020000000bff7812 */ /* 0x000fda000782c0ff */
[----:B---3--:R-:W-:-:S05]  /*4a9e0*/  @!P1 IMAD R42, R42, R17, RZ ;  /* 0x000000112a2a9224 */ /* 0x008fca00078e02ff */
[----:B------:R0:W-:Y:S04]  /*4a9f0*/  @!P1 STG.E.U8 desc[UR50][R64.64+0x120], R42 ;  /* 0x0001202a40009986 */ /* 0x0001e8000c101132 */
[----:B0-----:R-:W3:Y:S01]  /*4aa00*/  LDL.LU.64 R64, [R1+0xbb8] ;  /* 0x000bb80001407983 */ /* 0x001ee20000300a00 */
[----:B------:R-:W-:Y:S02]  /*4aa10*/  LOP3.LUT P0, RZ, R11, 0x800000, RZ, 0xc0, !PT ;  /* 0x008000000bff7812 */ /* 0x000fe4000780c0ff */
[----:B------:R-:W-:-:S11]  /*4aa20*/  ISETP.LT.OR P1, PT, R0, 0x129, !P2 ;  /* 0x000001290000780c */ /* 0x000fd60005721670 */
[----:B------:R-:W-:-:S05]  /*4aa30*/  @!P0 IMAD R43, R43, R17, RZ ;  /* 0x000000112b2b8224 */ /* 0x000fca00078e02ff */
[----:B------:R0:W-:Y:S01]  /*4aa40*/  @!P0 STG.E.U8 desc[UR50][R66.64+0x121], R43 ;  /* 0x0001212b42008986 */ /* 0x0001e2000c101132 */
[----:B----4-:R-:W-:-:S03]  /*4aa50*/  @!P1 IMAD R3, R44, R17, RZ ;  /* 0x000000112c039224 */ /* 0x010fc600078e02ff */
[----:B0-----:R-:W4:Y:S04]  /*4aa60*/  LDL.LU.64 R66, [R1+0xbb0] ;  /* 0x000bb00001427983 */ /* 0x001f280000300a00 */
[----:B------:R-:W-:Y:S01]  /*4aa70*/  @!P1 STG.E.U8 desc[UR50][R4.64+0x128], R3 ;  /* 0x0001280304009986 */ /* 0x000fe2000c101132 */
[----:B------:R-:W-:Y:S02]  /*4aa80*/  ISETP.LT.OR P1, PT, R0, 0x12a, !P2 ;  /* 0x0000012a0000780c */ /* 0x000fe40005721670 */
[C---:B------:R-:W-:Y:S02]  /*4aa90*/  LOP3.LUT P3, RZ, R11.reuse, 0x200000, RZ, 0xc0, !PT ;  /* 0x002000000bff7812 */ /* 0x040fe4000786c0ff */
[----:B------:R-:W-:-:S09]  /*4aaa0*/  LOP3.LUT P4, RZ, R11, 0x8, RZ, 0xc0, !PT ;  /* 0x000000080bff7812 */ /* 0x000fd2000788c0ff */
[----:B------:R-:W-:-:S05]  /*4aab0*/  @!P1 IMAD R45, R45, R17, RZ ;  /* 0x000000112d2d9224 */ /* 0x000fca00078e02ff */
[----:B------:R-:W-:Y:S01]  /*4aac0*/  @!P1 STG.E.U8 desc[UR50][R4.64+0x129], R45 ;  /* 0x0001292d04009986 */ /* 0x000fe2000c101132 */
[----:B------:R-:W-:Y:S01]  /*4aad0*/  ISETP.LT.OR P1, PT, R0, 0x131, !P2 ;  /* 0x000001310000780c */ /* 0x000fe20005721670 */
[-C--:B-----5:R-:W-:Y:S02]  /*4aae0*/  @!P3 IMAD R46, R46, R17.reuse, RZ ;  /* 0x000000112e2eb224 */ /* 0x0a0fe400078e02ff */
[----:B------:R-:W-:-:S03]  /*4aaf0*/  @!P4 IMAD R47, R47, R17, RZ ;  /* 0x000000112f2fc224 */ /* 0x000fc600078e02ff */
[----:B------:R0:W-:Y:S04]  /*4ab00*/  @!P3 STG.E.U8 desc[UR50][R68.64+0x128], R46 ;  /* 0x0001282e4400b986 */ /* 0x0001e8000c101132 */
[----:B------:R1:W-:Y:S04]  /*4ab10*/  @!P4 STG.E.U8 desc[UR50][R70.64+0x129], R47 ;  /* 0x0001292f4600c986 */ /* 0x0003e8000c101132 */
[----:B0-----:R-:W5:Y:S01]  /*4ab20*/  LDL.LU.64 R68, [R1+0xba8] ;  /* 0x000ba80001447983 */ /* 0x001f620000300a00 */
[----:B------:R-:W-:Y:S02]  /*4ab30*/  LOP3.LUT P5, RZ, R11, 0x4, RZ, 0xc0, !PT ;  /* 0x000000040bff7812 */ /* 0x000fe400078ac0ff */
[----:B------:R-:W-:Y:S01]  /*4ab40*/  LOP3.LUT P6, RZ, R9, 0x20000, RZ, 0xc0, !PT ;  /* 0x0002000009ff7812 */ /* 0x000fe200078cc0ff */
[----:B-1----:R-:W5:Y:S01]  /*4ab50*/  LDL.LU.64 R70, [R1+0xba0] ;  /* 0x000ba00001467983 */ /* 0x002f620000300a00 */
[----:B------:R-:W-:-:S05]  /*4ab60*/  @!P1 IMAD R7, R48, R17, RZ ;  /* 0x0000001130079224 */ /* 0x000fca00078e02ff */
[----:B------:R-:W-:Y:S01]  /*4ab70*/  @!P1 STG.E.U8 desc[UR50][R4.64+0x130], R7 ;  /* 0x0001300704009986 */ /* 0x000fe2000c101132 */
[----:B------:R-:W-:-:S13]  /*4ab80*/  ISETP.LT.OR P1, PT, R0, 0x132, !P2 ;  /* 0x000001320000780c */ /* 0x000fda0005721670 */
[----:B------:R-:W-:-:S05]  /*4ab90*/  @!P1 IMAD R49, R49, R17, RZ ;  /* 0x0000001131319224 */ /* 0x000fca00078e02ff */
[----:B------:R-:W-:Y:S01]  /*4aba0*/  @!P1 STG.E.U8 desc[UR50][R4.64+0x131], R49 ;  /* 0x0001313104009986 */ /* 0x000fe2000c101132 */
[----:B------:R-:W-:Y:S01]  /*4abb0*/  ISETP.LT.OR P1, PT, R0, 0x139, !P2 ;  /* 0x000001390000780c */ /* 0x000fe20005721670 */
[-C--:B------:R-:W-:Y:S02]  /*4abc0*/  @!P5 IMAD R50, R50, R17.reuse, RZ ;  /* 0x000000113232d224 */ /* 0x080fe400078e02ff */
[----:B------:R-:W-:-:S03]  /*4abd0*/  @!P6 IMAD R51, R51, R17, RZ ;  /* 0x000000113333e224 */ /* 0x000fc600078e02ff */
[----:B------:R0:W-:Y:S04]  /*4abe0*/  @!P5 STG.E.U8 desc[UR50][R72.64+0x130], R50 ;  /* 0x000130324800d986 */ /* 0x0001e8000c101132 */
[----:B------:R1:W-:Y:S04]  /*4abf0*/  @!P6 STG.E.U8 desc[UR50][R74.64+0x131], R51 ;  /* 0x000131334a00e986 */ /* 0x0003e8000c101132 */
[----:B0-----:R-:W5:Y:S01]  /*4ac00*/  LDL.LU.64 R72, [R1+0xb98] ;  /* 0x000b980001487983 */ /* 0x001f620000300a00 */
[----:B------:R-:W-:-:S03]  /*4ac10*/  @!P1 IMAD R3, R52, R17, RZ ;  /* 0x0000001134039224 */ /* 0x000fc600078e02ff */
[----:B-1----:R-:W5:Y:S04]  /*4ac20*/  LDL.LU.64 R74, [R1+0xb90] ;  /* 0x000b9000014a7983 */ /* 0x002f680000300a00 */
[----:B------:R-:W-:Y:S01]  /*4ac30*/  @!P1 STG.E.U8 desc[UR50][R4.64+0x138], R3 ;  /* 0x0001380304009986 */ /* 0x000fe2000c101132 */
[----:B------:R-:W-:-:S13]  /*4ac40*/  ISETP.LT.OR P1, PT, R0, 0x13a, !P2 ;  /* 0x0000013a0000780c */ /* 0x000fda0005721670 */
        /* <DEDUP_REMOVED lines=26> */
[----:B0-----:R-:W2:Y:S01]  /*4adf0*/  LDL.LU.64 R80, [R1+0xb78] ;  /* 0x000b780001507983 */ /* 0x001ea20000300a00 */
[C---:B------:R-:W-:Y:S02]  /*4ae00*/  LOP3.LUT P5, RZ, R9.reuse, 0x1000, RZ, 0xc0, !PT ;  /* 0x0000100009ff7812 */ /* 0x040fe400078ac0ff */
[----:B------:R-:W-:Y:S01]  /*4ae10*/  LOP3.LUT P6, RZ, R9, 0x800, RZ, 0xc0, !PT ;  /* 0x0000080009ff7812 */ /* 0x000fe200078cc0ff */
[----:B-1----:R-:W2:Y:S06]  /*4ae20*/  LDL.LU.64 R82, [R1+0xb70] ;  /* 0x000b700001527983 */ /* 0x002eac0000300a00 */
[----:B------:R-:W-:-:S05]  /*4ae30*/  @!P1 IMAD R61, R61, R17, RZ ;  /* 0x000000113d3d9224 */ /* 0x000fca00078e02ff */
[----:B------:R-:W-:Y:S01]  /*4ae40*/  @!P1 STG.E.U8 desc[UR50][R4.64+0x149], R61 ;  /* 0x0001493d04009986 */ /* 0x000fe2000c101132 */
[----:B------:R-:W-:Y:S01]  /*4ae50*/  ISETP.LT.OR P1, PT, R0, 0x151, !P2 ;  /* 0x000001510000780c */ /* 0x000fe20005721670 */
[-C--:B------:R-:W-:Y:S02]  /*4ae60*/  @!P5 IMAD R62, R62, R17.reuse, RZ ;  /* 0x000000113e3ed224 */ /* 0x080fe400078e02ff */
[----:B------:R-:W-:-:S03]  /*4ae70*/  @!P6 IMAD R63, R63, R17, RZ ;  /* 0x000000113f3fe224 */ /* 0x000fc600078e02ff */
[----:B------:R0:W-:Y:S07]  /*4ae80*/  @!P5 STG.E.U8 desc[UR50][R84.64+0x148], R62 ;  /* 0x0001483e5400d986 */ /* 0x0001ee000c101132 */
[----:B---3--:R-:W-:Y:S01]  /*4ae90*/  @!P1 IMAD R7, R64, R17, RZ ;  /* 0x0000001140079224 */ /* 0x008fe200078e02ff */
[----:B------:R1:W-:Y:S04]  /*4aea0*/  @!P6 STG.E.U8 desc[UR50][R86.64+0x149], R63 ;  /* 0x0001493f5600e986 */ /* 0x0003e8000c101132 */
[----:B------:R-:W-:Y:S01]  /*4aeb0*/  @!P1 STG.E.U8 desc[UR50][R4.64+0x150], R7 ;  /* 0x0001500704009986 */ /* 0x000fe2000c101132 */
[----:B------:R-:W-:-:S03]  /*4aec0*/  ISETP.LT.OR P1, PT, R0, 0x152, !P2 ;  /* 0x000001520000780c */ /* 0x000fc60005721670 */
[----:B0-----:R-:W3:Y:S04]  /*4aed0*/  LDL.LU.64 R84, [R1+0xb68] ;  /* 0x000b680001547983 */ /* 0x001ee80000300a00 */
[----:B-1----:R-:W3:Y:S06]  /*4aee0*/  LDL.LU.64 R86, [R1+0xb60] ;  /* 0x000b600001567983 */ /* 0x002eec0000300a00 */
[----:B------:R-:W-:-:S05]  /*4aef0*/  @!P1 IMAD R65, R65, R17, RZ ;  /* 0x0000001141419224 */ /* 0x000fca00078e02ff */
[----:B------:R-:W-:Y:S01]  /*4af00*/  @!P1 STG.E.U8 desc[UR50][R4.64+0x151], R65 ;  /* 0x0001514104009986 */ /* 0x000fe2000c101132 */
[----:B------:R-:W-:-:S13]  /*4af10*/  LOP3.LUT P1, RZ, R9, 0x400, RZ, 0xc0, !PT ;  /* 0x0000040009ff7812 */ /* 0x000fda000782c0ff */
[----:B----4-:R-:W-:-:S05]  /*4af20*/  @!P1 IMAD R66, R66, R17, RZ ;  /* 0x0000001142429224 */ /* 0x010fca00078e02ff */
[----:B------:R0:W-:Y:S04]  /*4af30*/  @!P1 STG.E.U8 desc[UR50][R88.64+0x150], R66 ;  /* 0x0001504258009986 */ /* 0x0001e8000c101132 */
[----:B0-----:R-:W4:Y:S01]  /*4af40*/  LDL.LU.64 R88, [R1+0xb58] ;  /* 0x000b580001587983 */ /* 0x001f220000300a00 */
[----:B------:R-:W-:Y:S02]  /*4af50*/  LOP3.LUT P0, RZ, R9, 0x200, RZ, 0xc0, !PT ;  /* 0x0000020009ff7812 */ /* 0x000fe4000780c0ff */
[----:B------:R-:W-:-:S11]  /*4af60*/  ISETP.LT.OR P1, PT, R0, 0x159, !P2 ;  /* 0x000001590000780c */ /* 0x000fd60005721670 */
[-C--:B------:R-:W-:Y:S02]  /*4af70*/  @!P0 IMAD R67, R67, R17.reuse, RZ ;  /* 0x0000001143438224 */ /* 0x080fe400078e02ff */
[----:B-----5:R-:W-:-:S03]  /*4af80*/  @!P1 IMAD R3, R68, R17, RZ ;  /* 0x0000001144039224 */ /* 0x020fc600078e02ff */
[----:B------:R0:W-:Y:S04]  /*4af90*/  @!P0 STG.E.U8 desc[UR50][R90.64+0x151], R67 ;  /* 0x000151435a008986 */ /* 0x0001e8000c101132 */
[----:B------:R-:W-:Y:S01]  /*4afa0*/  @!P1 STG.E.U8 desc[UR50][R4.64+0x158], R3 ;  /* 0x0001580304009986 */ /* 0x000fe2000c101132 */
[----:B------:R-:W-:-:S03]  /*4afb0*/  ISETP.LT.OR P1, PT, R0, 0x15a, !P2 ;  /* 0x0000015a0000780c */ /* 0x000fc60005721670 */
[----:B0-----:R-:W5:Y:S01]  /*4afc0*/  LDL.LU.64 R90, [R1+0xb50] ;  /* 0x000b5000015a7983 */ /* 0x001f620000300a00 */
[----:B------:R-:W-:-:S09]  /*4afd0*/  LOP3.LUT P3, RZ, R9, 0x100, RZ, 0xc0, !PT ;  /* 0x0000010009ff7812 */ /* 0x000fd2000786c0ff */
[----:B------:R-:W-:Y:S01]  /*4afe0*/  @!P1 IMAD R69, R69, R17, RZ ;  /* 0x0000001145459224 */ /* 0x000fe200078e02ff */
[----:B------:R-:W-:-:S04]  /*4aff0*/  LOP3.LUT P4, RZ, R9, 0x80, RZ, 0xc0, !PT ;  /* 0x0000008009ff7812 */ /* 0x000fc8000788c0ff */
[----:B------:R-:W-:Y:S01]  /*4b000*/  @!P1 STG.E.U8 desc[UR50][R4.64+0x159], R69 ;  /* 0x0001594504009986 */ /* 0x000fe2000c101132 */
[----:B------:R-:W-:Y:S01]  /*4b010*/  ISETP.LT.OR P1, PT, R0, 0x161, !P2 ;  /* 0x000001610000780c */ /* 0x000fe20005721670 */
[----:B------:R-:W-:-:S07]  /*4b020*/  @!P3 IMAD R70, R70, R17, RZ ;  /* 0x000000114646b224 */ /* 0x000fce00078e02ff */
[-C--:B------:R-:W-:Y:S01]  /*4b030*/  @!P4 IMAD R71, R71, R17.reuse, RZ ;  /* 0x000000114747c224 */ /* 0x080fe200078e02ff */
[----:B------:R0:W-:Y:S04]  /*4b040*/  @!P3 STG.E.U8 desc[UR50][R92.64+0x158], R70 ;  /* 0x000158465c00b986 */ /* 0x0001e8000c101132 */
[----:B------:R1:W-:Y:S04]  /*4b050*/  @!P4 STG.E.U8 desc[UR50][R94.64+0x159], R71 ;  /* 0x000159475e00c986 */ /* 0x0003e8000c101132 */
[----:B0-----:R-:W5:Y:S01]  /*4b060*/  LDL.LU.64 R92, [R1+0xb48] ;  /* 0x000b4800015c7983 */ /* 0x001f620000300a00 */
[----:B------:R-:W-:Y:S01]  /*4b070*/  @!P1 IMAD R7, R72, R17, RZ ;  /* 0x0000001148079224 */ /* 0x000fe200078e02ff */
[----:B------:R-:W-:-:S02]  /*4b080*/  LOP3.LUT P5, RZ, R9, 0x40, RZ, 0xc0, !PT ;  /* 0x0000004009ff7812 */ /* 0x000fc400078ac0ff */
[----:B-1----:R-:W5:Y:S04]  /*4b090*/  LDL.LU.64 R94, [R1+0xb40] ;  /* 0x000b4000015e7983 */ /* 0x002f680000300a00 */
[----:B------:R-:W-:Y:S01]  /*4b0a0*/  @!P1 STG.E.U8 desc[UR50][R4.64+0x160], R7 ;  /* 0x0001600704009986 */ /* 0x000fe2000c101132 */
[----:B------:R-:W-:Y:S02]  /*4b0b0*/  ISETP.LT.OR P1, PT, R0, 0x162, !P2 ;  /* 0x000001620000780c */ /* 0x000fe40005721670 */
[----:B------:R-:W-:-:S11]  /*4b0c0*/  LOP3.LUT P6, RZ, R9, 0x20, RZ, 0xc0, !PT ;  /* 0x0000002009ff7812 */ /* 0x000fd600078cc0ff */
[----:B------:R-:W-:-:S05]  /*4b0d0*/  @!P1 IMAD R73, R73, R17, RZ ;  /* 0x0000001149499224 */ /* 0x000fca00078e02ff */
[----:B------:R-:W-:Y:S01]  /*4b0e0*/  @!P1 STG.E.U8 desc[UR50][R4.64+0x161], R73 ;  /* 0x0001614904009986 */ /* 0x000fe2000c101132 */
[----:B------:R-:W-:Y:S01]  /*4b0f0*/  ISETP.LT.OR P1, PT, R0, 0x169, !P2 ;  /* 0x000001690000780c */ /* 0x000fe20005721670 */
[-C--:B------:R-:W-:Y:S02]  /*4b100*/  @!P5 IMAD R74, R74, R17.reuse, RZ ;  /* 0x000000114a4ad224 */ /* 0x080fe400078e02ff */
[----:B------:R-:W-:-:S03]  /*4b110*/  @!P6 IMAD R75, R75, R17, RZ ;  /* 0x000000114b4be224 */ /* 0x000fc600078e02ff */
[----:B------:R0:W-:Y:S04]  /*4b120*/  @!P5 STG.E.U8 desc[UR50][R96.64+0x160], R74 ;  /* 0x0001604a6000d986 */ /* 0x0001e8000c101132 */
[----:B------:R1:W-:Y:S04]  /*4b130*/  @!P6 STG.E.U8 desc[UR50][R98.64+0x161], R75 ;  /* 0x0001614b6200e986 */ /* 0x0003e8000c101132 */
[----:B0-----:R-:W5:Y:S04]  /*4b140*/  LDL.LU.64 R96, [R1+0xb38] ;  /* 0x000b380001607983 */ /* 0x001f680000300a00 */
[----:B-1----:R-:W5:Y:S01]  /*4b150*/  LDL.LU.64 R98, [R1+0xb30] ;  /* 0x000b300001627983 */ /* 0x002f620000300a00 */
[----:B------:R-:W-:-:S05]  /*4b160*/  @!P1 IMAD R3, R76, R17, RZ ;  /* 0x000000114c039224 */ /* 0x000fca00078e02ff */
        /* <DEDUP_REMOVED lines=13> */
[----:B--2---:R-:W-:-:S05]  /*4b240*/  @!P1 IMAD R7, R80, R17, RZ ;  /* 0x0000001150079224 */ /* 0x004fca00078e02ff */
        /* <DEDUP_REMOVED lines=14> */
[----:B0-----:R-:W2:Y:S01]  /*4b330*/  LDL.LU.64 R104, [R1+0xb18] ;  /* 0x000b180001687983 */ /* 0x001ea20000300a00 */
[----:B------:R-:W-:Y:S02]  /*4b340*/  LOP3.LUT P5, RZ, R9, 0x1, RZ, 0xc0, !PT ;  /* 0x0000000109ff7812 */ /* 0x000fe400078ac0ff */
[----:B------:R-:W-:Y:S01]  /*4b350*/  LOP3.LUT P6, RZ, R22, 0x80000000, RZ, 0xc0, !PT ;  /* 0x8000000016ff7812 */ /* 0x000fe200078cc0ff */
[----:B-1----:R-:W3:Y:S06]  /*4b360*/  LDL.LU.64 R106, [R1+0xb10] ;  /* 0x000b1000016a7983 */ /* 0x002eec0000300a00 */
[----:B------:R-:W-:-:S05]  /*4b370*/  @!P1 IMAD R85, R85, R17, RZ ;  /* 0x0000001155559224 */ /* 0x000fca00078e02ff */
[----:B------:R-:W-:Y:S01]  /*4b380*/  @!P1 STG.E.U8 desc[UR50][R4.64+0x179], R85 ;  /* 0x0001795504009986 */ /* 0x000fe2000c101132 */
[----:B------:R-:W-:Y:S01]  /*4b390*/  ISETP.LT.OR P1, PT, R0, 0x181, !P2 ;  /* 0x000001810000780c */ /* 0x000fe20005721670 */
[-C--:B------:R-:W-:Y:S02]  /*4b3a0*/  @!P5 IMAD R86, R86, R17.reuse, RZ ;  /* 0x000000115656d224 */ /* 0x080fe400078e02ff */
[----:B------:R-:W-:-:S03]  /*4b3b0*/  @!P6 IMAD R87, R87, R17, RZ ;  /* 0x000000115757e224 */ /* 0x000fc600078e02ff */
[----:B------:R0:W-:Y:S07]  /*4b3c0*/  @!P5 STG.E.U8 desc[UR50][R108.64+0x178], R86 ;  /* 0x000178566c00d986 */ /* 0x0001ee000c101132 */
[----:B----4-:R-:W-:Y:S01]  /*4b3d0*/  @!P1 IMAD R7, R88, R17, RZ ;  /* 0x0000001158079224 */ /* 0x010fe200078e02ff */
[----:B------:R1:W-:Y:S04]  /*4b3e0*/  @!P6 STG.E.U8 desc[UR50][R110.64+0x179], R87 ;  /* 0x000179576e00e986 */ /* 0x0003e8000c101132 */
[----:B------:R-:W-:Y:S01]  /*4b3f0*/  @!P1 STG.E.U8 desc[UR50][R4.64+0x180], R7 ;  /* 0x0001800704009986 */ /* 0x000fe2000c101132 */
[----:B------:R-:W-:-:S03]  /*4b400*/  ISETP.LT.OR P1, PT, R0, 0x182, !P2 ;  /* 0x000001820000780c */ /* 0x000fc60005721670 */
[----:B0-----:R-:W4:Y:S04]  /*4b410*/  LDL.LU.64 R108, [R1+0xb08] ;  /* 0x000b0800016c7983 */ /* 0x001f280000300a00 */
[----:B-1----:R-:W4:Y:S06]  /*4b420*/  LDL.LU.64 R110, [R1+0xb00] ;  /* 0x000b0000016e7983 */ /* 0x002f2c0000300a00 */
[----:B------:R-:W-:-:S05]  /*4b430*/  @!P1 IMAD R89, R89, R17, RZ ;  /* 0x0000001159599224 */ /* 0x000fca00078e02ff */
[----:B------:R-:W-:Y:S01]  /*4b440*/  @!P1 STG.E.U8 desc[UR50][R4.64+0x181], R89 ;  /* 0x0001815904009986 */ /* 0x000fe2000c101132 */
[----:B------:R-:W-:-:S13]  /*4b450*/  LOP3.LUT P1, RZ, R22, 0x40000000, RZ, 0xc0, !PT ;  /* 0x4000000016ff7812 */ /* 0x000fda000782c0ff */
[----:B-----5:R-:W-:-:S05]  /*4b460*/  @!P1 IMAD R90, R90, R17, RZ ;  /* 0x000000115a5a9224 */ /* 0x020fca00078e02ff */
[----:B------:R0:W-:Y:S04]  /*4b470*/  @!P1 STG.E.U8 desc[UR50][R112.64+0x180], R90 ;  /* 0x0001805a70009986 */ /* 0x0001e8000c101132 */
[----:B0-----:R-:W5:Y:S01]  /*4b480*/  LDL.LU.64 R112, [R1+0xaf8] ;  /* 0x000af80001707983 */ /* 0x001f620000300a00 */
[----:B------:R-:W-:Y:S02]  /*4b490*/  LOP3.LUT P0, RZ, R22, 0x20000000, RZ, 0xc0, !PT ;  /* 0x2000000016ff7812 */ /* 0x000fe4000780c0ff */
[----:B------:R-:W-:-:S11]  /*4b4a0*/  ISETP.LT.OR P1, PT, R0, 0x189, !P2 ;  /* 0x000001890000780c */ /* 0x000fd60005721670 */
[-C--:B------:R-:W-:Y:S02]  /*4b4b0*/  @!P0 IMAD R91, R91, R17.reuse, RZ ;  /* 0x000000115b5b8224 */ /* 0x080fe400078e02ff */
[----:B------:R-:W-:-:S03]  /*4b4c0*/  @!P1 IMAD R3, R92, R17, RZ ;  /* 0x000000115c039224 */ /* 0x000fc600078e02ff */
        /* <DEDUP_REMOVED lines=12> */
[----:B------:R-:W-:Y:S01]  /*4b590*/  @!P1 IMAD R7, R96, R17, RZ ;  /* 0x0000001160079224 */ /* 0x000fe200078e02ff */
[----:B------:R1:W-:Y:S04]  /*4b5a0*/  @!P4 STG.E.U8 desc[UR50][R118.64+0x189], R95 ;  /* 0x0001895f7600c986 */ /* 0x0003e8000c101132 */
[----:B------:R-:W-:Y:S01]  /*4b5b0*/  @!P1 STG.E.U8 desc[UR50][R4.64+0x190], R7 ;  /* 0x0001900704009986 */ /* 0x000fe2000c101132 */
[----:B------:R-:W-:-:S03]  /*4b5c0*/  ISETP.LT.OR P1, PT, R0, 0x192, !P2 ;  /* 0x000001920000780c */ /* 0x000fc60005721670 */
[----:B0-----:R-:W5:Y:S01]  /*4b5d0*/  LDL.LU.64 R116, [R1+0xae8] ;  /* 0x000ae80001747983 */ /* 0x001f620000300a00 */
[C---:B------:R-:W-:Y:S02]  /*4b5e0*/  LOP3.LUT P5, RZ, R22.reuse, 0x4000000, RZ, 0xc0, !PT ;  /* 0x0400000016ff7812 */ /* 0x040fe400078ac0ff */
[----:B------:R-:W-:Y:S01]  /*4b5f0*/  LOP3.LUT P6, RZ, R22, 0x2000000, RZ, 0xc0, !PT ;  /* 0x0200000016ff7812 */ /* 0x000fe200078cc0ff */
[----:B-1----:R-:W5:Y:S06]  /*4b600*/  LDL.LU.64 R118, [R1+0xae0] ;  /* 0x000ae00001767983 */ /* 0x002f6c0000300a00 */
        /* <DEDUP_REMOVED lines=31> */
[-C--:B---3--:R-:W-:Y:S02]  /*4b800*/  @!P3 IMAD R106, R106, R17.reuse, RZ ;  /* 0x000000116a6ab224 */ /* 0x088fe400078e02ff */
[----:B------:R-:W-:-:S03]  /*4b810*/  @!P4 IMAD R107, R107, R17, RZ ;  /* 0x000000116b6bc224 */ /* 0x000fc600078e02ff */
[----:B------:R0:W-:Y:S07]  /*4b820*/  @!P3 STG.E.U8 desc[UR50][R128.64+0x1a0], R106 ;  /* 0x0001a06a8000b986 */ /* 0x0001ee000c101132 */
[----:B----4-:R-:W-:Y:S01]  /*4b830*/  @!P1 IMAD R3, R108, R17, RZ ;  /* 0x000000116c039224 */ /* 0x010fe200078e02ff */
[----:B------:R1:W-:Y:S04]  /*4b840*/  @!P4 STG.E.U8 desc[UR50][R130.64+0x1a1], R107 ;  /* 0x0001a16b8200c986 */ /* 0x0003e8000c101132 */
[----:B------:R-:W-:Y:S01]  /*4b850*/  @!P1 STG.E.U8 desc[UR50][R4.64+0x1a8], R3 ;  /* 0x0001a80304009986 */ /* 0x000fe2000c101132 */
[----:B------:R-:W-:-:S03]  /*4b860*/  ISETP.LT.OR P1, PT, R0, 0x1aa, !P2 ;  /* 0x000001aa0000780c */ /* 0x000fc60005721670 */
[----:B0-----:R-:W2:Y:S01]  /*4b870*/  LDL.LU.64 R128, [R1+0xab8] ;  /* 0x000ab80001807983 */ /* 0x001ea20000300a00 */
[C---:B------:R-:W-:Y:S02]  /*4b880*/  LOP3.LUT P5, RZ, R22.reuse, 0x100000, RZ, 0xc0, !PT ;  /* 0x0010000016ff7812 */ /* 0x040fe400078ac0ff */
        /* <DEDUP_REMOVED lines=8> */
[----:B-----5:R-:W-:Y:S01]  /*4b910*/  @!P1 IMAD R7, R112, R17, RZ ;  /* 0x0000001170079224 */ /* 0x020fe200078e02ff */
[----:B------:R1:W-:Y:S04]  /*4b920*/  @!P6 STG.E.U8 desc[UR50][R134.64+0x1a9], R111 ;  /* 0x0001a96f8600e986 */ /* 0x0003e8000c101132 */
[----:B------:R-:W-:Y:S01]  /*4b930*/  @!P1 STG.E.U8 desc[UR50][R4.64+0x1b0], R7 ;  /* 0x0001b00704009986 */ /* 0x000fe2000c101132 */
[----:B------:R-:W-:-:S03]  /*4b940*/  ISETP.LT.OR P1, PT, R0, 0x1b2, !P2 ;  /* 0x000001b20000780c */ /* 0x000fc60005721670 */
[----:B0-----:R-:W4:Y:S04]  /*4b950*/  LDL.LU.64 R132, [R1+0xaa8] ;  /* 0x000aa80001847983 */ /* 0x001f280000300a00 */
[----:B-1----:R-:W5:Y:S06]  /*4b960*/  LDL.LU.64 R134, [R1+0xaa0] ;  /* 0x000aa00001867983 */ /* 0x002f6c0000300a00 */
[----:B------:R-:W-:-:S05]  /*4b970*/  @!P1 IMAD R113, R113, R17, RZ ;  /* 0x0000001171719224 */ /* 0x000fca00078e02ff */
[----:B------:R-:W-:Y:S01]  /*4b980*/  @!P1 STG.E.U8 desc[UR50][R4.64+0x1b1], R113 ;  /* 0x0001b17104009986 */ /* 0x000fe2000c101132 */
[----:B------:R-:W-:-:S13]  /*4b990*/  LOP3.LUT P1, RZ, R22, 0x40000, RZ, 0xc0, !PT ;  /* 0x0004000016ff7812 */ /* 0x000fda000782c0ff */
[----:B------:R-:W-:-:S05]  /*4b9a0*/  @!P1 IMAD R114, R114, R17, RZ ;  /* 0x0000001172729224 */ /* 0x000fca00078e02ff */
[----:B------:R0:W-:Y:S04]  /*4b9b0*/  @!P1 STG.E.U8 desc[UR50][R136.64+0x1b0], R114 ;  /* 0x0001b07288009986 */ /* 0x0001e8000c101132 */
[----:B0-----:R-:W5:Y:S01]  /*4b9c0*/  LDL.LU.64 R136, [R1+0xa98] ;  /* 0x000a980001887983 */ /* 0x001f620000300a00 */
[----:B------:R-:W-:Y:S02]  /*4b9d0*/  LOP3.LUT P0, RZ, R22, 0x20000, RZ, 0xc0, !PT ;  /* 0x0002000016ff7812 */ /* 0x000fe4000780c0ff */
[----:B------:R-:W-:Y:S02]  /*4b9e0*/  ISETP.LT.OR P1, PT, R0, 0x1b9, !P2 ;  /* 0x000001b90000780c */ /* 0x000fe40005721670 */
[----:B------:R-:W-:-:S09]  /*4b9f0*/  LOP3.LUT P3, RZ, R22, 0x10000, RZ, 0xc0, !PT ;  /* 0x0001000016ff7812 */ /* 0x000fd2000786c0ff */
[-C--:B------:R-:W-:Y:S02]  /*4ba00*/  @!P0 IMAD R115, R115, R17.reuse, RZ ;  /* 0x0000001173738224 */ /* 0x080fe400078e02ff */
[----:B------:R-:W-:-:S03]  /*4ba10*/  @!P1 IMAD R3, R116, R17, RZ ;  /* 0x0000001174039224 */ /* 0x000fc600078e02ff */
[----:B------:R0:W-:Y:S04]  /*4ba20*/  @!P0 STG.E.U8 desc[UR50][R138.64+0x1b1], R115 ;  /* 0x0001b1738a008986 */ /* 0x0001e8000c101132 */
[----:B------:R-:W-:Y:S01]  /*4ba30*/  @!P1 STG.E.U8 desc[UR50][R4.64+0x1b8], R3 ;  /* 0x0001b80304009986 */ /* 0x000fe2000c101132 */
[----:B------:R-:W-:-:S03]  /*4ba40*/  ISETP.LT.OR P1, PT, R0, 0x1ba, !P2 ;  /* 0x000001ba0000780c */ /* 0x000fc60005721670 */
[----:B0-----:R-:W5:Y:S01]  /*4ba50*/  LDL.LU.64 R138, [R1+0xa90] ;  /* 0x000a9000018a7983 */ /* 0x001f620000300a00 */
[----:B------:R-:W-:-:S09]  /*4ba60*/  @!P3 IMAD R118, R118, R17, RZ ;  /* 0x000000117676b224 */ /* 0x000fd200078e02ff */
[----:B------:R-:W-:Y:S01]  /*4ba70*/  @!P1 IMAD R117, R117, R17, RZ ;  /* 0x0000001175759224 */ /* 0x000fe200078e02ff */
[----:B------:R-:W-:-:S04]  /*4ba80*/  LOP3.LUT P4, RZ, R22, 0x8000, RZ, 0xc0, !PT ;  /* 0x0000800016ff7812 */ /* 0x000fc8000788c0ff */
[----:B------:R-:W-:Y:S01]  /*4ba90*/  @!P1 STG.E.U8 desc[UR50][R4.64+0x1b9], R117 ;  /* 0x0001b97504009986 */ /* 0x000fe2000c101132 */
[----:B------:R-:W-:-:S03]  /*4baa0*/  ISETP.LT.OR P1, PT, R0, 0x1c1, !P2 ;  /* 0x000001c10000780c */ /* 0x000fc60005721670 */
[----:B------:R0:W-:Y:S04]  /*4bab0*/  @!P3 STG.E.U8 desc[UR50][R140.64+0x1b8], R118 ;  /* 0x0001b8768c00b986 */ /* 0x0001e8000c101132 */
[----:B0-----:R-:W5:Y:S01]  /*4bac0*/  LDL.LU.64 R140, [R1+0xa88] ;  /* 0x000a8800018c7983 */ /* 0x001f620000300a00 */
[----:B------:R-:W-:-:S05]  /*4bad0*/  @!P4 IMAD R119, R119, R17, RZ ;  /* 0x000000117777c224 */ /* 0x000fca00078e02ff */
[-C--:B------:R-:W-:Y:S01]  /*4bae0*/  @!P1 IMAD R7, R120, R17.reuse, RZ ;  /* 0x0000001178079224 */ /* 0x080fe200078e02ff */
[----:B------:R0:W-:Y:S04]  /*4baf0*/  @!P4 STG.E.U8 desc[UR50][R142.64+0x1b9], R119 ;  /* 0x0001b9778e00c986 */ /* 0x0001e8000c101132 */
[----:B------:R-:W-:Y:S01]  /*4bb00*/  @!P1 STG.E.U8 desc[UR50][R4.64+0x1c0], R7 ;  /* 0x0001c00704009986 */ /* 0x000fe2000c101132 */
[----:B------:R-:W-:Y:S02]  /*4bb10*/  ISETP.LT.OR P1, PT, R0, 0x1c2, !P2 ;  /* 0x000001c20000780c */ /* 0x000fe40005721670 */
        /* <DEDUP_REMOVED lines=11> */
[----:B------:R-:W-:-:S03]  /*4bbd0*/  LOP3.LUT P0, RZ, R22, 0x800, RZ, 0xc0, !PT ;  /* 0x0000080016ff7812 */ /* 0x000fc6000780c0ff */
[----:B-1----:R-:W5:Y:S01]  /*4bbe0*/  LDL.LU.64 R146, [R1+0xa70] ;  /* 0x000a700001927983 */ /* 0x002f620000300a00 */
[----:B------:R-:W-:-:S05]  /*4bbf0*/  @!P1 IMAD R3, R124, R17, RZ ;  /* 0x000000117c039224 */ /* 0x000fca00078e02ff */
[----:B------:R-:W-:Y:S01]  /*4bc00*/  @!P1 STG.E.U8 desc[UR50][R4.64+0x1c8], R3 ;  /* 0x0001c80304009986 */ /* 0x000fe2000c101132 */
[----:B------:R-:W-:-:S13]  /*4bc10*/  ISETP.LT.OR P1, PT, R0, 0x1ca, !P2 ;  /* 0x000001ca0000780c */ /* 0x000fda0005721670 */
[----:B------:R-:W-:-:S05]  /*4bc20*/  @!P1 IMAD R125, R125, R17, RZ ;  /* 0x000000117d7d9224 */ /* 0x000fca00078e02ff */
[----:B------:R-:W-:Y:S01]  /*4bc30*/  @!P1 STG.E.U8 desc[UR50][R4.64+0x1c9], R125 ;  /* 0x0001c97d04009986 */ /* 0x000fe2000c101132 */
[----:B------:R-:W-:Y:S01]  /*4bc40*/  LOP3.LUT P1, RZ, R22, 0x1000, RZ, 0xc0, !PT ;  /* 0x0000100016ff7812 */ /* 0x000fe2000782c0ff */
[----:B------:R-:W-:-:S12]  /*4bc50*/  @!P0 IMAD R127, R127, R17, RZ ;  /* 0x000000117f7f8224 */ /* 0x000fd800078e02ff */
[----:B------:R-:W-:-:S05]  /*4bc60*/  @!P1 IMAD R126, R126, R17, RZ ;  /* 0x000000117e7e9224 */ /* 0x000fca00078e02ff */
[----:B------:R0:W-:Y:S04]  /*4bc70*/  @!P1 STG.E.U8 desc[UR50][R148.64+0x1c8], R126 ;  /* 0x0001c87e94009986 */ /* 0x0001e8000c101132 */
[----:B------:R1:W-:Y:S04]  /*4bc80*/  @!P0 STG.E.U8 desc[UR50][R150.64+0x1c9], R127 ;  /* 0x0001c97f96008986 */ /* 0x0003e8000c101132 */
[----:B0-----:R-:W5:Y:S04]  /*4bc90*/  LDL.LU.64 R148, [R1+0xa68] ;  /* 0x000a680001947983 */ /* 0x001f680000300a00 */
[----:B-1----:R-:W5:Y:S01]  /*4bca0*/  LDL.LU.64 R150, [R1+0xa60] ;  /* 0x000a600001967983 */ /* 0x002f620000300a00 */
[----:B------:R-:W-:-:S02]  /*4bcb0*/  ISETP.LT.OR P1, PT, R0, 0x1d1, !P2 ;  /* 0x000001d10000780c */ /* 0x000fc40005721670 */
[C---:B------:R-:W-:Y:S02]  /*4bcc0*/  LOP3.LUT P3, RZ, R22.reuse, 0x400, RZ, 0xc0, !PT ;  /* 0x0000040016ff7812 */ /* 0x040fe4000786c0ff */
[----:B------:R-:W-:-:S09]  /*4bcd0*/  LOP3.LUT P4, RZ, R22, 0x200, RZ, 0xc0, !PT ;  /* 0x0000020016ff7812 */ /* 0x000fd2000788c0ff */
[----:B--2---:R-:W-:-:S05]  /*4bce0*/  @!P1 IMAD R7, R128, R17, RZ ;  /* 0x0000001180079224 */ /* 0x004fca00078e02ff */
[----:B------:R5:W-:Y:S01]  /*4bcf0*/  @!P1 STG.E.U8 desc[UR50][R4.64+0x1d0], R7 ;  /* 0x0001d00704009986 */ /* 0x000be2000c101132 */
[----:B------:R-:W-:-:S13]  /*4bd00*/  ISETP.LT.OR P1, PT, R0, 0x1d2, !P2 ;  /* 0x000001d20000780c */ /* 0x000fda0005721670 */
[----:B------:R-:W-:-:S05]  /*4bd10*/  @!P1 IMAD R129, R129, R17, RZ ;  /* 0x0000001181819224 */ /* 0x000fca00078e02ff */
[----:B------:R-:W-:Y:S01]  /*4bd20*/  @!P1 STG.E.U8 desc[UR50][R4.64+0x1d1], R129 ;  /* 0x0001d18104009986 */ /* 0x000fe2000c101132 */
[----:B------:R-:W-:Y:S01]  /*4bd30*/  ISETP.LT.OR P1, PT, R0, 0x1d9, !P2 ;  /* 0x000001d90000780c */ /* 0x000fe20005721670 */
[-C--:B---3--:R-:W-:Y:S02]  /*4bd40*/  @!P3 IMAD R3, R130, R17.reuse, RZ ;  /* 0x000000118203b224 */ /* 0x088fe400078e02ff */
[----:B------:R-:W-:-:S03]  /*4bd50*/  @!P4 IMAD R131, R131, R17, RZ ;  /* 0x000000118383c224 */ /* 0x000fc600078e02ff */
[----:B------:R0:W-:Y:S07]  /*4bd60*/  @!P3 STG.E.U8 desc[UR50][R236.64+0x1d0], R3 ;  /* 0x0001d003ec00b986 */ /* 0x0001ee000c101132 */
[----:B----4-:R-:W-:Y:S01]  /*4bd70*/  @!P1 IMAD R9, R132, R17, RZ ;  /* 0x0000001184099224 */ /* 0x010fe200078e02ff */
[----:B------:R-:W-:Y:S04]  /*4bd80*/  @!P4 STG.E.U8 desc[UR50][R234.64+0x1d1], R131 ;  /* 0x0001d183ea00c986 */ /* 0x000fe8000c101132 */
[----:B------:R1:W-:Y:S01]  /*4bd90*/  @!P1 STG.E.U8 desc[UR50][R4.64+0x1d8], R9 ;  /* 0x0001d80904009986 */ /* 0x0003e2000c101132 */
[----:B------:R-:W-:-:S02]  /*4bda0*/  ISETP.LT.OR P1, PT, R0, 0x1da, !P2 ;  /* 0x000001da0000780c */ /* 0x000fc40005721670 */
        /* <DEDUP_REMOVED lines=8> */
[----:B------:R-:W-:Y:S03]  /*4be30*/  @!P6 STG.E.U8 desc[UR50][R230.64+0x1d9], R135 ;  /* 0x0001d987e600e986 */ /* 0x000fe6000c101132 */
[----:B0-----:R-:W-:-:S05]  /*4be40*/  @!P1 IMAD R3, R136, R17, RZ ;  /* 0x0000001188039224 */ /* 0x001fca00078e02ff */
[----:B------:R0:W-:Y:S01]  /*4be50*/  @!P1 STG.E.U8 desc[UR50][R4.64+0x1e0], R3 ;  /* 0x0001e00304009986 */ /* 0x0001e2000c101132 */
[----:B------:R-:W-:Y:S02]  /*4be60*/  ISETP.LT.OR P1, PT, R0, 0x1e2, !P2 ;  /* 0x000001e20000780c */ /* 0x000fe40005721670 */
[----:B------:R-:W-:-:S11]  /*4be70*/  LOP3.LUT P0, RZ, R22, 0x40, RZ, 0xc0, !PT ;  /* 0x0000004016ff7812 */ /* 0x000fd6000780c0ff */
[----:B------:R-:W-:-:S05]  /*4be80*/  @!P1 IMAD R137, R137, R17, RZ ;  /* 0x0000001189899224 */ /* 0x000fca00078e02ff */
[----:B------:R-:W-:Y:S01]  /*4be90*/  @!P1 STG.E.U8 desc[UR50][R4.64+0x1e1], R137 ;  /* 0x0001e18904009986 */ /* 0x000fe2000c101132 */
[----:B------:R-:W-:Y:S01]  /*4bea0*/  LOP3.LUT P1, RZ, R22, 0x20, RZ, 0xc0, !PT ;  /* 0x0000002016ff7812 */ /* 0x000fe2000782c0ff */
[----:B-1----:R-:W-:-:S12]  /*4beb0*/  @!P0 IMAD R9, R138, R17, RZ ;  /* 0x000000118a098224 */ /* 0x002fd800078e02ff */
[----:B------:R-:W-:Y:S01]  /*4bec0*/  @!P1 IMAD R139, R139, R17, RZ ;  /* 0x000000118b8b9224 */ /* 0x000fe200078e02ff */
[----:B------:R1:W-:Y:S04]  /*4bed0*/  @!P0 STG.E.U8 desc[UR50][R228.64+0x1e0], R9 ;  /* 0x0001e009e4008986 */ /* 0x0003e8000c101132 */
[----:B------:R-:W-:Y:S01]  /*4bee0*/  @!P1 STG.E.U8 desc[UR50][R226.64+0x1e1], R139 ;  /* 0x0001e18be2009986 */ /* 0x000fe2000c101132 */
[----:B------:R-:W-:-:S13]  /*4bef0*/  ISETP.LT.OR P1, PT, R0, 0x1e9, !P2 ;  /* 0x000001e90000780c */ /* 0x000fda0005721670 */
[----:B--2---:R-:W-:-:S05]  /*4bf00*/  @!P1 IMAD R7, R140, R17, RZ ;  /* 0x000000118c079224 */ /* 0x004fca00078e02ff */
[----:B------:R-:W-:Y:S01]  /*4bf10*/  @!P1 STG.E.U8 desc[UR50][R4.64+0x1e8], R7 ;  /* 0x0001e80704009986 */ /* 0x000fe2000c101132 */
[----:B------:R-:W-:-:S13]  /*4bf20*/  ISETP.LT.OR P1, PT, R0, 0x1ea, !P2 ;  /* 0x000001ea0000780c */ /* 0x000fda0005721670 */
[----:B------:R-:W-:-:S05]  /*4bf30*/  @!P1 IMAD R141, R141, R17, RZ ;  /* 0x000000118d8d9224 */ /* 0x000fca00078e02ff */
[----:B------:R-:W-:Y:S01]  /*4bf40*/  @!P1 STG.E.U8 desc[UR50][R4.64+0x1e9], R141 ;  /* 0x0001e98d04009986 */ /* 0x000fe2000c101132 */
[C---:B------:R-:W-:Y:S02]  /*4bf50*/  LOP3.LUT P1, RZ, R22.reuse, 0x10, RZ, 0xc0, !PT ;  /* 0x0000001016ff7812 */ /* 0x040fe4000782c0ff */
[----:B------:R-:W-:-:S11]  /*4bf60*/  LOP3.LUT P3, RZ, R22, 0x8, RZ, 0xc0, !PT ;  /* 0x0000000816ff7812 */ /* 0x000fd6000786c0ff */
[----:B0-----:R-:W-:-:S05]  /*4bf70*/  @!P1 IMAD R3, R142, R17, RZ ;  /* 0x000000118e039224 */ /* 0x001fca00078e02ff */
[----:B------:R0:W-:Y:S01]  /*4bf80*/  @!P1 STG.E.U8 desc[UR50][R224.64+0x1e8], R3 ;  /* 0x0001e803e0009986 */ /* 0x0001e2000c101132 */
[----:B------:R-:W-:Y:S01]  /*4bf90*/  ISETP.LT.OR P1, PT, R0, 0x1f1, !P2 ;  /* 0x000001f10000780c */ /* 0x000fe20005721670 */
[----:B------:R-:W-:-:S05]  /*4bfa0*/  @!P3 IMAD R143, R143, R17, RZ ;  /* 0x000000118f8fb224 */ /* 0x000fca00078e02ff */
[----:B------:R4:W-:Y:S07]  /*4bfb0*/  @!P3 STG.E.U8 desc[UR50][R222.64+0x1e9], R143 ;  /* 0x0001e98fde00b986 */ /* 0x0009ee000c101132 */
[----:B-1----:R-:W-:-:S05]  /*4bfc0*/  @!P1 IMAD R9, R144, R17, RZ ;  /* 0x0000001190099224 */ /* 0x002fca00078e02ff */
[----:B------:R4:W-:Y:S01]  /*4bfd0*/  @!P1 STG.E.U8 desc[UR50][R4.64+0x1f0], R9 ;  /* 0x0001f00904009986 */ /* 0x0009e2000c101132 */
[----:B------:R-:W-:Y:S02]  /*4bfe0*/  ISETP.LT.OR P1, PT, R0, 0x1f2, !P2 ;  /* 0x000001f20000780c */ /* 0x000fe40005721670 */
[C---:B------:R-:W-:Y:S02]  /*4bff0*/  LOP3.LUT P4, RZ, R22.reuse, 0x4, RZ, 0xc0, !PT ;  /* 0x0000000416ff7812 */ /* 0x040fe4000788c0ff */
[----:B------:R-:W-:-:S09]  /*4c000*/  LOP3.LUT P5, RZ, R22, 0x2, RZ, 0xc0, !PT ;  /* 0x0000000216ff7812 */ /* 0x000fd200078ac0ff */
[----:B------:R-:W-:Y:S01]  /*4c010*/  @!P1 IMAD R145, R145, R17, RZ ;  /* 0x0000001191919224 */ /* 0x000fe200078e02ff */
[----:B------:R-:W-:-:S04]  /*4c020*/  LOP3.LUT P6, RZ, R22, 0x1, RZ, 0xc0, !PT ;  /* 0x0000000116ff7812 */ /* 0x000fc800078cc0ff */
[----:B------:R4:W-:Y:S01]  /*4c030*/  @!P1 STG.E.U8 desc[UR50][R4.64+0x1f1], R145 ;  /* 0x0001f19104009986 */ /* 0x0009e2000c101132 */
[C---:B------:R-:W-:Y:S02]  /*4c040*/  ISETP.LT.OR P1, PT, R0.reuse, 0x1f9, !P2 ;  /* 0x000001f90000780c */ /* 0x040fe40005721670 */
[----:B------:R-:W-:Y:S02]  /*4c050*/  ISETP.LT.OR P2, PT, R0, 0x1fa, !P2 ;  /* 0x000001fa0000780c */ /* 0x000fe40005741670 */
[----:B------:R-:W-:Y:S01]  /*4c060*/  LOP3.LUT P0, RZ, R19, 0x1000000, RZ, 0xc0, !PT ;  /* 0x0100000013ff7812 */ /* 0x000fe2000780c0ff */
[-C--:B0-----:R-:W-:Y:S02]  /*4c070*/  @!P4 IMAD R3, R146, R17.reuse, RZ ;  /* 0x000000119203c224 */ /* 0x081fe400078e02ff */
[----:B------:R-:W-:-:S03]  /*4c080*/  @!P5 IMAD R147, R147, R17, RZ ;  /* 0x000000119393d224 */ /* 0x000fc600078e02ff */
[----:B------:R4:W-:Y:S04]  /*4c090*/  @!P4 STG.E.U8 desc[UR50][R220.64+0x1f0], R3 ;  /* 0x0001f003dc00c986 */ /* 0x0009e8000c101132 */
[----:B------:R4:W-:Y:S01]  /*4c0a0*/  @!P5 STG.E.U8 desc[UR50][R218.64+0x1f1], R147 ;  /* 0x0001f193da00d986 */ /* 0x0009e2000c101132 */
[-C--:B------:R-:W-:Y:S02]  /*4c0b0*/  @!P1 IMAD R7, R148, R17.reuse, RZ ;  /* 0x0000001194079224 */ /* 0x080fe400078e02ff */
[-C--:B------:R-:W-:Y:S02]  /*4c0c0*/  @!P2 IMAD R149, R149, R17.reuse, RZ ;  /* 0x000000119595a224 */ /* 0x080fe400078e02ff */
[-C--:B------:R-:W-:Y:S02]  /*4c0d0*/  @!P6 IMAD R11, R150, R17.reuse, RZ ;  /* 0x00000011960be224 */ /* 0x080fe400078e02ff */
[----:B------:R-:W-:Y:S01]  /*4c0e0*/  @!P0 IMAD R151, R151, R17, RZ ;  /* 0x0000001197978224 */ /* 0x000fe200078e02ff */
[----:B------:R4:W-:Y:S04]  /*4c0f0*/  @!P1 STG.E.U8 desc[UR50][R4.64+0x1f8], R7 ;  /* 0x0001f80704009986 */ /* 0x0009e8000c101132 */
[----:B------:R4:W-:Y:S04]  /*4c100*/  @!P2 STG.E.U8 desc[UR50][R4.64+0x1f9], R149 ;  /* 0x0001f9950400a986 */ /* 0x0009e8000c101132 */
[----:B------:R4:W-:Y:S04]  /*4c110*/  @!P6 STG.E.U8 desc[UR50][R216.64+0x1f8], R11 ;  /* 0x0001f80bd800e986 */ /* 0x0009e8000c101132 */
[----:B------:R4:W-:Y:S02]  /*4c120*/  @!P0 STG.E.U8 desc[UR50][R214.64+0x1f9], R151 ;  /* 0x0001f997d6008986 */ /* 0x0009e4000c101132 */
.L_x_1566:
[----:B------:R-:W-:Y:S05]  /*4c130*/  BSYNC B0 ;  /* 0x0000000000007941 */ /* 0x000fea0003800000 */
.L_x_28:
[----:B---34-:R-:W3:Y:S04]  /*4c140*/  LDL.LU R3, [R1+0xa58] ;  /* 0x000a580001037983 */ /* 0x018ee80000300800 */
[----:B------:R-:W3:Y:S01]  /*4c150*/  LDL.LU R2, [R1+0xa5c] ;  /* 0x000a5c0001027983 */ /* 0x000ee20000300800 */
[----:B------:R-:W-:Y:S01]  /*4c160*/  ULDC UR4, c[0x0][0xc] ;  /* 0x0000030000047ab9 */ /* 0x000fe20000000800 */
[----:B------:R-:W-:Y:S01]  /*4c170*/  ULDC UR5, c[0x0][0x10] ;  /* 0x0000040000057ab9 */ /* 0x000fe20000000800 */
[----:B-1----:R-:W3:Y:S01]  /*4c180*/  LDC R5, c[0x0][0x14] ;  /* 0x00000500ff057b82 */ /* 0x002ee20000000800 */
[----:B------:R-:W-:Y:S01]  /*4c190*/  UIMAD.WIDE.U32 UR4, UR4, UR5, URZ ;  /* 0x00000005040472a5 */ /* 0x000fe2000f8e003f */
[----:B------:R-:W-:Y:S01]  /*4c1a0*/  PRMT R0, RZ, 0x7610, R0 ;  /* 0x00007610ff007816 */ /* 0x000fe20000000000 */
[----:B------:R-:W-:Y:S01]  /*4c1b0*/  UMOV UR39, 0xffffffff ;  /* 0xffffffff00277882 */ /* 0x000fe20000000000 */
[----:B------:R-:W-:-:S03]  /*4c1c0*/  UMOV UR40, 0xffffffff ;  /* 0xffffffff00287882 */ /* 0x000fc60000000000 */
[----:B---3--:R-:W-:-:S04]  /*4c1d0*/  IMAD.WIDE.U32 R2, R5, UR4, R2 ;  /* 0x0000000405027c25 */ /* 0x008fc8000f8e0002 */
[----:B------:R-:W-:Y:S01]  /*4c1e0*/  IMAD R5, R5, UR5, RZ ;  /* 0x0000000505057c24 */ /* 0x000fe2000f8e02ff */
[----:B------:R-:W-:Y:S01]  /*4c1f0*/  ULDC.64 UR4, c[0x0][0x650] ;  /* 0x0001940000047ab9 */ /* 0x000fe20000000a00 */
[----:B------:R-:W-:Y:S01]  /*4c200*/  IMAD.MOV.U32 R23, RZ, RZ, R2 ;  /* 0x000000ffff177224 */ /* 0x000fe200078e0002 */
[----:B------:R-:W-:Y:S01]  /*4c210*/  ISETP.GE.U32.AND P0, PT, R2, UR4, PT ;  /* 0x0000000402007c0c */ /* 0x000fe2000bf06070 */
[----:B------:R-:W-:-:S05]  /*4c220*/  IMAD.IADD R25, R3, 0x1, R5 ;  /* 0x0000000103197824 */ /* 0x000fca00078e0205 */
[----:B------:R1:W-:Y:S01]  /*4c230*/  STL [R1+0xa58], R25 ;  /* 0x000a581901007387 */ /* 0x0003e20000100800 */
[----:B------:R-:W-:-:S03]  /*4c240*/  ISETP.GE.U32.AND.EX P0, PT, R25, UR5, PT, P0 ;  /* 0x0000000519007c0c */ /* 0x000fc6000bf06100 */
[----:B------:R1:W-:Y:S10]  /*4c250*/  STL [R1+0xa5c], R23 ;  /* 0x000a5c1701007387 */ /* 0x0003f40000100800 */
[----:B-1----:R-:W-:Y:S05]  /*4c260*/  @P0 BRA `(.L_x_1567) ;  /* 0x0000000400780947 */ /* 0x002fea0003800000 */
[----:B------:R-:W1:Y:S01]  /*4c270*/  S2R R14, SR_CTAID.X ;  /* 0x00000000000e7919 */ /* 0x000e620000002500 */
[----:B0-2---:R-:W0:Y:S01]  /*4c280*/  LDC.64 R8, c[0x0][0x628] ;  /* 0x00018a00ff087b82 */ /* 0x005e220000000a00 */
[----:B------:R-:W-:Y:S01]  /*4c290*/  ULDC UR4, c[0x0][0x150] ;  /* 0x0000540000047ab9 */ /* 0x000fe20000000800 */
[----:B------:R-:W-:Y:S01]  /*4c2a0*/  IMAD.MOV.U32 R6, RZ, RZ, R23 ;  /* 0x000000ffff067224 */ /* 0x000fe200078e0017 */
[----:B------:R-:W2:Y:S01]  /*4c2b0*/  S2R R20, SR_CTAID.Y ;  /* 0x0000000000147919 */ /* 0x000ea20000002600 */
[----:B------:R-:W-:-:S04]  /*4c2c0*/  IMAD.MOV.U32 R7, RZ, RZ, R25 ;  /* 0x000000ffff077224 */ /* 0x000fc800078e0019 */
[----:B------:R-:W3:Y:S08]  /*4c2d0*/  LDC R21, c[0x0][0x144] ;  /* 0x00005100ff157b82 */ /* 0x000ef00000000800 */
[----:B------:R-:W4:Y:S08]  /*4c2e0*/  LDC R10, c[0x0][0x630] ;  /* 0x00018c00ff0a7b82 */ /* 0x000f300000000800 */
[----:B------:R-:W2:Y:S01]  /*4c2f0*/  LDC.64 R12, c[0x0][0x620] ;  /* 0x00018800ff0c7b82 */ /* 0x000ea20000000a00 */
[----:B0-----:R-:W-:-:S04]  /*4c300*/  ISETP.NE.U32.AND P0, PT, R8, RZ, PT ;  /* 0x000000ff0800720c */ /* 0x001fc80003f05070 */
[----:B------:R-:W-:Y:S02]  /*4c310*/  ISETP.NE.AND.EX P0, PT, R9, RZ, PT, P0 ;  /* 0x000000ff0900720c */ /* 0x000fe40003f05300 */
[----:B-1----:R-:W-:-:S05]  /*4c320*/  I2FP.F32.U32 R0, R14 ;  /* 0x0000000e00007245 */ /* 0x002fca0000201000 */
[----:B------:R-:W-:-:S04]  /*4c330*/  FMUL R0, R0, UR4 ;  /* 0x0000000400007c20 */ /* 0x000fc80008400000 */
[----:B------:R0:W1:Y:S02]  /*4c340*/  F2I.U32.TRUNC.NTZ R15, R0 ;  /* 0x00000000000f7305 */ /* 0x000064000020f000 */
[----:B---34-:R-:W-:Y:S05]  /*4c350*/  @!P0 BRA `(.L_x_1568) ;  /* 0x0000000000288947 */ /* 0x018fea0003800000 */
[----:B0-----:R-:W0:Y:S02]  /*4c360*/  LDC R0, c[0x0][0x634] ;  /* 0x00018d00ff007b82 */ /* 0x001e240000000800 */
        /* <DEDUP_REMOVED lines=9> */
.L_x_1568:
[-CC-:B------:R-:W-:Y:S01]  /*4c400*/  SHF.R.U64 R29, R6, R10.reuse, R7.reuse ;  /* 0x0000000a061d7219 */ /* 0x180fe20000001207 */
[----:B------:R-:W3:Y:S01]  /*4c410*/  LDC.64 R26, c[0x0][0x640] ;  /* 0x00019000ff1a7b82 */ /* 0x000ee20000000a00 */
[----:B0-----:R-:W-:Y:S01]  /*4c420*/  SHF.R.U32.HI R0, RZ, R10, R7 ;  /* 0x0000000aff007219 */ /* 0x001fe20000011607 */
[----:B------:R-:W-:Y:S01]  /*4c430*/  IMAD.MOV.U32 R2, RZ, RZ, R23 ;  /* 0x000000ffff027224 */ /* 0x000fe200078e0017 */
[----:B------:R-:W-:Y:S01]  /*4c440*/  IADD3 R5, P0, RZ, -R29, RZ ;  /* 0x8000001dff057210 */ /* 0x000fe20007f1e0ff */
[----:B-1----:R-:W-:Y:S01]  /*4c450*/  IMAD.MOV R15, RZ, RZ, -R15 ;  /* 0x000000ffff0f7224 */ /* 0x002fe200078e0a0f */
[----:B------:R-:W-:Y:S01]  /*4c460*/  ULDC UR4, c[0x0][0x154] ;  /* 0x0000550000047ab9 */ /* 0x000fe20000000800 */
[----:B------:R-:W-:Y:S02]  /*4c470*/  IMAD.MOV.U32 R7, RZ, RZ, 0x1 ;  /* 0x00000001ff077424 */ /* 0x000fe400078e00ff */
[----:B------:R-:W0:Y:S01]  /*4c480*/  LDC R4, c[0x0][0x618] ;  /* 0x00018600ff047b82 */ /* 0x000e220000000800 */
[----:B------:R-:W-:-:S02]  /*4c490*/  IMAD.X R3, RZ, RZ, ~R0, P0 ;  /* 0x000000ffff037224 */ /* 0x000fc400000e0e00 */
[----:B------:R-:W-:Y:S02]  /*4c4a0*/  IMAD R15, R21, R15, R14 ;  /* 0x0000000f150f7224 */ /* 0x000fe400078e020e */
[-C--:B--2---:R-:W-:Y:S02]  /*4c4b0*/  IMAD R0, R3, R12.reuse, RZ ;  /* 0x0000000c03007224 */ /* 0x084fe400078e02ff */
[----:B------:R-:W-:Y:S01]  /*4c4c0*/  IMAD.MOV.U32 R3, RZ, RZ, R25 ;  /* 0x000000ffff037224 */ /* 0x000fe200078e0019 */
[----:B------:R-:W1:Y:S01]  /*4c4d0*/  LDC R6, c[0x0][0x608] ;  /* 0x00018200ff067b82 */ /* 0x000e620000000800 */
[----:B------:R-:W-:-:S04]  /*4c4e0*/  IMAD.WIDE.U32 R2, R5, R12, R2 ;  /* 0x0000000c05027225 */ /* 0x000fc800078e0002 */
[----:B------:R-:W-:-:S03]  /*4c4f0*/  IMAD R5, R5, R13, R0 ;  /* 0x0000000d05057224 */ /* 0x000fc600078e0200 */
[----:B------:R-:W2:Y:S01]  /*4c500*/  LDC R24, c[0x0][0x658] ;  /* 0x00019600ff187b82 */ /* 0x000ea20000000800 */
[----:B------:R-:W-:Y:S01]  /*4c510*/  I2FP.F32.U32 R0, R20 ;  /* 0x0000001400007245 */ /* 0x000fe20000201000 */
[----:B------:R-:W-:Y:S01]  /*4c520*/  IMAD.IADD R3, R3, 0x1, R5 ;  /* 0x0000000103037824 */ /* 0x000fe200078e0205 */
[----:B---3--:R-:W-:Y:S01]  /*4c530*/  ISETP.NE.U32.AND P0, PT, R26, RZ, PT ;  /* 0x000000ff1a00720c */ /* 0x008fe20003f05070 */
[----:B------:R-:W-:Y:S02]  /*4c540*/  IMAD.MOV.U32 R5, RZ, RZ, -0x1 ;  /* 0xffffffffff057424 */ /* 0x000fe400078e00ff */
[----:B------:R-:W-:Y:S02]  /*4c550*/  FMUL R0, R0, UR4 ;  /* 0x0000000400007c20 */ /* 0x000fe40008400000 */
[----:B------:R-:W3:Y:S01]  /*4c560*/  LDC R13, c[0x0][0x148] ;  /* 0x00005200ff0d7b82 */ /* 0x000ee20000000800 */
[----:B0-----:R-:W-:Y:S01]  /*4c570*/  SHF.R.U64 R10, R2, R4, R3 ;  /* 0x00000004020a7219 */ /* 0x001fe20000001203 */
[----:B------:R0:W4:Y:S01]  /*4c580*/  F2I.U32.TRUNC.NTZ R12, R0 ;  /* 0x00000000000c7305 */ /* 0x000122000020f000 */
[----:B------:R-:W-:-:S02]  /*4c590*/  ISETP.NE.AND.EX P0, PT, R27, RZ, PT, P0 ;  /* 0x000000ff1b00720c */ /* 0x000fc40003f05300 */
[----:B------:R-:W-:-:S03]  /*4c5a0*/  SHF.R.U32.HI R3, RZ, R4, R3 ;  /* 0x00000004ff037219 */ /* 0x000fc60000011603 */
[----:B------:R-:W0:Y:S01]  /*4c5b0*/  LDC R14, c[0x0][0x600] ;  /* 0x00018000ff0e7b82 */ /* 0x000e220000000800 */
[-CC-:B-1----:R-:W-:Y:S02]  /*4c5c0*/  SHF.R.U64 R8, R10, R6.reuse, R3.reuse ;  /* 0x000000060a087219 */ /* 0x182fe40000001203 */
[----:B------:R-:W-:-:S05]  /*4c5d0*/  SHF.R.U32.HI R3, RZ, R6, R3 ;  /* 0x00000006ff037219 */ /* 0x000fca0000011603 */
[----:B------:R-:W1:Y:S01]  /*4c5e0*/  LDC R23, c[0x0][0x648] ;  /* 0x00019200ff177b82 */ /* 0x000e620000000800 */
[-CC-:B--2---:R-:W-:Y:S02]  /*4c5f0*/  SHF.R.U64 R11, R8, R24.reuse, R3.reuse ;  /* 0x00000018080b7219 */ /* 0x184fe40000001203 */
[-C--:B------:R-:W-:Y:S02]  /*4c600*/  SHF.L.U32 R5, R5, R24.reuse, RZ ;  /* 0x0000001805057219 */ /* 0x080fe400000006ff */
[-C--:B------:R-:W-:Y:S01]  /*4c610*/  SHF.R.U32.HI R3, RZ, R24.reuse, R3 ;  /* 0x00000018ff037219 */ /* 0x080fe20000011603 */
[----:B------:R-:W-:Y:S01]  /*4c620*/  IMAD.MOV.U32 R2, RZ, RZ, R11 ;  /* 0x000000ffff027224 */ /* 0x000fe200078e000b */
[----:B------:R-:W-:Y:S01]  /*4c630*/  SHF.L.U32 R24, R7, R24, RZ ;  /* 0x0000001807187219 */ /* 0x000fe200000006ff */
[----:B------:R-:W2:Y:S01]  /*4c640*/  LDC R25, c[0x0][0x638] ;  /* 0x00018e00ff197b82 */ /* 0x000ea20000000800 */
[----:B------:R-:W-:-:S07]  /*4c650*/  LOP3.LUT R21, RZ, R5, RZ, 0x33, !PT ;  /* 0x00000005ff157212 */ /* 0x000fce00078e33ff */
[----:B------:R-:W0:Y:S01]  /*4c660*/  LDC R28, c[0x0][0x610] ;  /* 0x00018400ff1c7b82 */ /* 0x000e220000000800 */
[----:B----4-:R-:W-:Y:S05]  /*4c670*/  @!P0 BRA `(.L_x_1569) ;  /* 0x0000000000288947 */ /* 0x010fea0003800000 */
        /* <DEDUP_REMOVED lines=10> */
.L_x_1569:
[----:B------:R-:W4:Y:S01]  /*4c720*/  LDC R4, c[0x0][0x65c] ;  /* 0x00019700ff047b82 */ /* 0x000f220000000800 */
[----:B01----:R-:W-:Y:S01]  /*4c730*/  SHF.R.U64 R0, R2, R23, R3 ;  /* 0x0000001702007219 */ /* 0x003fe20000001203 */
[----:B------:R-:W-:Y:S01]  /*4c740*/  VIADD R3, R14, 0xffffffff ;  /* 0xffffffff0e037836 */ /* 0x000fe20000000000 */
[----:B------:R-:W-:Y:S01]  /*4c750*/  LOP3.LUT R5, R8, R21, RZ, 0xc0, !PT ;  /* 0x0000001508057212 */ /* 0x000fe200078ec0ff */
[----:B------:R-:W-:Y:S01]  /*4c760*/  IMAD.MOV R12, RZ, RZ, -R12 ;  /* 0x000000ffff0c7224 */ /* 0x000fe200078e0a0c */
[----:B------:R-:W-:Y:S01]  /*4c770*/  R2UR UR40, R29 ;  /* 0x000000001d2872ca */ /* 0x000fe200000e0000 */
[----:B------:R-:W-:Y:S01]  /*4c780*/  IMAD.MOV R2, RZ, RZ, -R0 ;  /* 0x000000ffff027224 */ /* 0x000fe200078e0a00 */
[----:B------:R-:W-:Y:S01]  /*4c790*/  LOP3.LUT R3, R10, R3, RZ, 0xc0, !PT ;  /* 0x000000030a037212 */ /* 0x000fe200078ec0ff */
[----:B------:R-:W-:Y:S02]  /*4c7a0*/  IMAD R0, R24, R0, R5 ;  /* 0x0000000018007224 */ /* 0x000fe400078e0205 */
[----:B--2---:R-:W-:-:S04]  /*4c7b0*/  IMAD R2, R2, R25, R11 ;  /* 0x0000001902027224 */ /* 0x004fc800078e020b */
[----:B------:R-:W-:Y:S01]  /*4c7c0*/  IMAD R3, R2, R14, R3 ;  /* 0x0000000e02037224 */ /* 0x000fe200078e0203 */
[----:B----4-:R-:W-:-:S13]  /*4c7d0*/  ISETP.NE.AND P0, PT, R4, 0x1, PT ;  /* 0x000000010400780c */ /* 0x010fda0003f05270 */
[----:B---3--:R-:W-:-:S04]  /*4c7e0*/  @P0 IMAD R15, R13, R12, R20 ;  /* 0x0000000c0d0f0224 */ /* 0x008fc800078e0214 */
[----:B------:R-:W-:-:S05]  /*4c7f0*/  IMAD R0, R0, R28, R15 ;  /* 0x0000001c00007224 */ /* 0x000fca00078e020f */
[----:B------:R-:W-:Y:S02]  /*4c800*/  SEL R2, R3, R0, !P0 ;  /* 0x0000000003027207 */ /* 0x000fe40004000000 */
[----:B------:R-:W-:Y:S02]  /*4c810*/  SEL R0, R0, R3, !P0 ;  /* 0x0000000300007207 */ /* 0x000fe40004000000 */
[----:B------:R-:W-:Y:S02]  /*4c820*/  R2UR UR39, R2 ;  /* 0x00000000022772ca */ /* 0x000fe400000e0000 */
[----:B------:R-:W-:Y:S01]  /*4c830*/  R2UR UR48, R0 ;  /* 0x00000000003072ca */ /* 0x000fe200000e0000 */
[----:B------:R-:W-:-:S14]  /*4c840*/  IMAD.MOV.U32 R0, RZ, RZ, 0x1 ;  /* 0x00000001ff007424 */ /* 0x000fdc00078e00ff */
.L_x_1567:
[----:B------:R-:W-:-:S13]  /*4c850*/  LOP3.LUT P0, RZ, R0, 0xff, RZ, 0xc0, !PT ;  /* 0x000000ff00ff7812 */ /* 0x000fda000780c0ff */
[----:B------:R-:W-:Y:S05]  /*4c860*/  @P0 BRA `(.L_x_1570) ;  /* 0xfffffb4800000947 */ /* 0x000fea000383ffff */
[----:B------:R-:W-:Y:S05]  /*4c870*/  EXIT ;  /* 0x000000000000794d */ /* 0x000fea0003800000 */
.L_x_3:
[----:B------:R-:W2:Y:S01]  /*4c880*/  LDL R17, [R1+0xa5c] ;  /* 0x000a5c0001117983 */ /* 0x000ea20000100800 */
[----:B------:R-:W-:-:S03]  /*4c890*/  ULDC.64 UR4, c[0x0][0x650] ;  /* 0x0001940000047ab9 */ /* 0x000fc60000000a00 */
[----:B------:R-:W3:Y:S01]  /*4c8a0*/  LDL R18, [R1+0xa58] ;  /* 0x000a580001127983 */ /* 0x000ee20000100800 */
[----:B------:R-:W-:Y:S01]  /*4c8b0*/  PRMT R6, RZ, 0x7610, R6 ;  /* 0x00007610ff067816 */ /* 0x000fe20000000006 */
[----:B------:R-:W-:Y:S02]  /*4c8c0*/  IMAD.MOV.U32 R3, RZ, RZ, -0x1 ;  /* 0xffffffffff037424 */ /* 0x000fe400078e00ff */
[----:B------:R-:W-:Y:S02]  /*4c8d0*/  IMAD.MOV.U32 R2, RZ, RZ, -0x1 ;  /* 0xffffffffff027424 */ /* 0x000fe400078e00ff */
[----:B------:R-:W-:Y:S01]  /*4c8e0*/  IMAD.MOV.U32 R10, RZ, RZ, -0x1 ;  /* 0xffffffffff0a7424 */ /* 0x000fe200078e00ff */
[----:B--2---:R-:W-:-:S04]  /*4c8f0*/  ISETP.GE.U32.AND P0, PT, R17, UR4, PT ;  /* 0x0000000411007c0c */ /* 0x004fc8000bf06070 */
[----:B---3--:R-:W-:-:S13]  /*4c900*/  ISETP.GE.U32.AND.EX P0, PT, R18, UR5, PT, P0 ;  /* 0x0000000512007c0c */ /* 0x008fda000bf06100 */
        /* <DEDUP_REMOVED lines=19> */
.L_x_1572:
[--C-:B------:R-:W-:Y:S01]  /*4ca40*/  SHF.R.U64 R10, R8, R12, R9.reuse ;  /* 0x0000000c080a7219 */ /* 0x100fe20000001209 */
[----:B------:R-:W-:Y:S01]  /*4ca50*/  IMAD.MOV.U32 R3, RZ, RZ, R18 ;  /* 0x000000ffff037224 */ /* 0x000fe200078e0012 */
[----:B------:R-:W-:Y:S01]  /*4ca60*/  I2FP.F32.U32 R6, R4 ;  /* 0x0000000400067245 */ /* 0x000fe20000201000 */
[----:B------:R-:W0:Y:S01]  /*4ca70*/  LDC R16, c[0x0][0x618] ;  /* 0x00018600ff107b82 */ /* 0x000e220000000800 */
[----:B------:R-:W-:Y:S01]  /*4ca80*/  SHF.R.U32.HI R2, RZ, R12, R9 ;  /* 0x0000000cff027219 */ /* 0x000fe20000011609 */
[----:B------:R-:W-:Y:S01]  /*4ca90*/  ULDC UR4, c[0x0][0x150] ;  /* 0x0000540000047ab9 */ /* 0x000fe20000000800 */
[----:B------:R-:W-:Y:S01]  /*4caa0*/  IADD3 R5, P0, RZ, -R10, RZ ;  /* 0x8000000aff057210 */ /* 0x000fe20007f1e0ff */
[----:B------:R-:W-:Y:S01]  /*4cab0*/  FMUL R9, R6, UR4 ;  /* 0x0000000406097c20 */ /* 0x000fe20008400000 */
[----:B------:R-:W-:-:S03]  /*4cac0*/  ULDC UR4, c[0x0][0x154] ;  /* 0x0000550000047ab9 */ /* 0x000fc60000000800 */
[----:B------:R-:W1:Y:S01]  /*4cad0*/  LDC.64 R18, c[0x0][0x640] ;  /* 0x00019000ff127b82 */ /* 0x000e620000000a00 */
[----:B------:R-:W-:Y:S01]  /*4cae0*/  IMAD.X R7, RZ, RZ, ~R2, P0 ;  /* 0x000000ffff077224 */ /* 0x000fe200000e0e02 */
[----:B------:R-:W2:Y:S01]  /*4caf0*/  F2I.U32.TRUNC.NTZ R9, R9 ;  /* 0x0000000900097305 */ /* 0x000ea2000020f000 */
[----:B------:R-:W-:Y:S02]  /*4cb00*/  IMAD.MOV.U32 R2, RZ, RZ, R17 ;  /* 0x000000ffff027224 */ /* 0x000fe400078e0011 */
[-C--:B------:R-:W-:Y:S02]  /*4cb10*/  IMAD R6, R7, R14.reuse, RZ ;  /* 0x0000000e07067224 */ /* 0x080fe400078e02ff */
[C---:B------:R-:W-:Y:S01]  /*4cb20*/  IMAD.WIDE.U32 R2, R5.reuse, R14, R2 ;  /* 0x0000000e05027225 */ /* 0x040fe200078e0002 */
[----:B------:R-:W3:Y:S03]  /*4cb30*/  LDC R11, c[0x0][0x144] ;  /* 0x00005100ff0b7b82 */ /* 0x000ee60000000800 */
[----:B------:R-:W-:-:S02]  /*4cb40*/  IMAD R5, R5, R15, R6 ;  /* 0x0000000f05057224 */ /* 0x000fc400078e0206 */
[----:B------:R-:W-:Y:S02]  /*4cb50*/  IMAD.MOV.U32 R6, RZ, RZ, -0x1 ;  /* 0xffffffffff067424 */ /* 0x000fe400078e00ff */
[----:B------:R-:W-:Y:S01]  /*4cb60*/  IMAD.IADD R3, R3, 0x1, R5 ;  /* 0x0000000103037824 */ /* 0x000fe200078e0205 */
[----:B------:R-:W4:Y:S01]  /*4cb70*/  LDC R12, c[0x0][0x608] ;  /* 0x00018200ff0c7b82 */ /* 0x000f220000000800 */
[----:B------:R-:W-:-:S03]  /*4cb80*/  I2FP.F32.U32 R5, R0 ;  /* 0x0000000000057245 */ /* 0x000fc60000201000 */
[-C--:B0-----:R-:W-:Y:S01]  /*4cb90*/  SHF.R.U64 R8, R2, R16.reuse, R3 ;  /* 0x0000001002087219 */ /* 0x081fe20000001203 */
[----:B--2---:R-:W-:Y:S01]  /*4cba0*/  IMAD.MOV R2, RZ, RZ, -R9 ;  /* 0x000000ffff027224 */ /* 0x004fe200078e0a09 */
[----:B------:R-:W-:Y:S01]  /*4cbb0*/  SHF.R.U32.HI R3, RZ, R16, R3 ;  /* 0x00000010ff037219 */ /* 0x000fe20000011603 */
[----:B------:R-:W-:Y:S01]  /*4cbc0*/  FMUL R5, R5, UR4 ;  /* 0x0000000405057c20 */ /* 0x000fe20008400000 */
[----:B------:R-:W0:Y:S01]  /*4cbd0*/  LDC R7, c[0x0][0x658] ;  /* 0x00019600ff077b82 */ /* 0x000e220000000800 */
[----:B-1----:R-:W-:-:S04]  /*4cbe0*/  ISETP.NE.U32.AND P0, PT, R18, RZ, PT ;  /* 0x000000ff1200720c */ /* 0x002fc80003f05070 */
[----:B------:R-:W-:-:S03]  /*4cbf0*/  ISETP.NE.AND.EX P0, PT, R19, RZ, PT, P0 ;  /* 0x000000ff1300720c */ /* 0x000fc60003f05300 */
[----:B------:R-:W1:Y:S01]  /*4cc00*/  LDC R15, c[0x0][0x148] ;  /* 0x00005200ff0f7b82 */ /* 0x000e620000000800 */
[----:B---3--:R-:W-:Y:S02]  /*4cc10*/  IMAD R16, R11, R2, R4 ;  /* 0x000000020b107224 */ /* 0x008fe400078e0204 */
[----:B------:R-:W-:-:S05]  /*4cc20*/  IMAD.MOV.U32 R4, RZ, RZ, 0x1 ;  /* 0x00000001ff047424 */ /* 0x000fca00078e00ff */
[----:B------:R-:W2:Y:S01]  /*4cc30*/  LDC R14, c[0x0][0x600] ;  /* 0x00018000ff0e7b82 */ /* 0x000ea20000000800 */
[-CC-:B----4-:R-:W-:Y:S02]  /*4cc40*/  SHF.R.U64 R11, R8, R12.reuse, R3.reuse ;  /* 0x0000000c080b7219 */ /* 0x190fe40000001203 */
[----:B------:R-:W-:Y:S02]  /*4cc50*/  SHF.R.U32.HI R2, RZ, R12, R3 ;  /* 0x0000000cff027219 */ /* 0x000fe40000011603 */
[----:B------:R3:W4:Y:S03]  /*4cc60*/  F2I.U32.TRUNC.NTZ R12, R5 ;  /* 0x00000005000c7305 */ /* 0x000726000020f000 */
[----:B------:R-:W1:Y:S01]  /*4cc70*/  LDC R17, c[0x0][0x648] ;  /* 0x00019200ff117b82 */ /* 0x000e620000000800 */
[-C--:B0-----:R-:W-:Y:S02]  /*4cc80*/  SHF.R.U64 R13, R11, R7.reuse, R2 ;  /* 0x000000070b0d7219 */ /* 0x081fe40000001202 */
[----:B------:R-:W-:-:S02]  /*4cc90*/  SHF.L.U32 R6, R6, R7, RZ ;  /* 0x0000000706067219 */ /* 0x000fc400000006ff */
[-C--:B------:R-:W-:Y:S01]  /*4cca0*/  SHF.R.U32.HI R3, RZ, R7.reuse, R2 ;  /* 0x00000007ff037219 */ /* 0x080fe20000011602 */
[----:B------:R-:W-:Y:S01]  /*4ccb0*/  IMAD.MOV.U32 R2, RZ, RZ, R13 ;  /* 0x000000ffff027224 */ /* 0x000fe200078e000d */
[----:B------:R-:W-:Y:S01]  /*4ccc0*/  SHF.L.U32 R21, R4, R7, RZ ;  /* 0x0000000704157219 */ /* 0x000fe200000006ff */
[----:B------:R-:W0:Y:S01]  /*4ccd0*/  LDC R20, c[0x0][0x638] ;  /* 0x00018e00ff147b82 */ /* 0x000e220000000800 */
[----:B------:R-:W-:-:S07]  /*4cce0*/  LOP3.LUT R22, RZ, R6, RZ, 0x33, !PT ;  /* 0x00000006ff167212 */ /* 0x000fce00078e33ff */
[----:B------:R-:W0:Y:S01]  /*4ccf0*/  LDC R23, c[0x0][0x610] ;  /* 0x00018400ff177b82 */ /* 0x000e220000000800 */
[----:B---34-:R-:W-:Y:S05]  /*4cd00*/  @!P0 BRA `(.L_x_1573) ;  /* 0x0000000000288947 */ /* 0x018fea0003800000 */
        /* <DEDUP_REMOVED lines=10> */
.L_x_1573:
[----:B------:R-:W3:Y:S01]  /*4cdb0*/  LDC R4, c[0x0][0x65c] ;  /* 0x00019700ff047b82 */ /* 0x000ee20000000800 */
[----:B-1----:R-:W-:Y:S01]  /*4cdc0*/  SHF.R.U64 R3, R2, R17, R3 ;  /* 0x0000001102037219 */ /* 0x002fe20000001203 */
[----:B--2---:R-:W-:Y:S01]  /*4cdd0*/  VIADD R5, R14, 0xffffffff ;  /* 0xffffffff0e057836 */ /* 0x004fe20000000000 */
[----:B------:R-:W-:Y:S01]  /*4cde0*/  LOP3.LUT R2, R11, R22, RZ, 0xc0, !PT ;  /* 0x000000160b027212 */ /* 0x000fe200078ec0ff */
[----:B------:R-:W-:Y:S02]  /*4cdf0*/  IMAD.MOV R12, RZ, RZ, -R12 ;  /* 0x000000ffff0c7224 */ /* 0x000fe400078e0a0c */
[----:B------:R-:W-:Y:S01]  /*4ce00*/  IMAD.MOV.U32 R6, RZ, RZ, 0x1 ;  /* 0x00000001ff067424 */ /* 0x000fe200078e00ff */
[----:B------:R-:W-:Y:S02]  /*4ce10*/  LOP3.LUT R5, R8, R5, RZ, 0xc0, !PT ;  /* 0x0000000508057212 */ /* 0x000fe400078ec0ff */
[----:B---3--:R-:W-:Y:S01]  /*4ce20*/  ISETP.NE.AND P0, PT, R4, 0x1, PT ;  /* 0x000000010400780c */ /* 0x008fe20003f05270 */
[----:B------:R-:W-:-:S02]  /*4ce30*/  IMAD.MOV R4, RZ, RZ, -R3 ;  /* 0x000000ffff047224 */ /* 0x000fc400078e0a03 */
[----:B------:R-:W-:-:S10]  /*4ce40*/  IMAD R3, R21, R3, R2 ;  /* 0x0000000315037224 */ /* 0x000fd400078e0202 */
[----:B------:R-:W-:Y:S02]  /*4ce50*/  @P0 IMAD R16, R15, R12, R0 ;  /* 0x0000000c0f100224 */ /* 0x000fe400078e0200 */
[----:B0-----:R-:W-:Y:S02]  /*4ce60*/  IMAD R0, R4, R20, R13 ;  /* 0x0000001404007224 */ /* 0x001fe400078e020d */
[----:B------:R-:W-:Y:S02]  /*4ce70*/  IMAD R3, R3, R23, R16 ;  /* 0x0000001703037224 */ /* 0x000fe400078e0210 */
[----:B------:R-:W-:-:S05]  /*4ce80*/  IMAD R0, R0, R14, R5 ;  /* 0x0000000e00007224 */ /* 0x000fca00078e0205 */
[----:B------:R-:W-:Y:S02]  /*4ce90*/  SEL R2, R0, R3, !P0 ;  /* 0x0000000300027207 */ /* 0x000fe40004000000 */
[----:B------:R-:W-:-:S07]  /*4cea0*/  SEL R3, R3, R0, !P0 ;  /* 0x0000000003037207 */ /* 0x000fce0004000000 */
.L_x_1571:
[----:B------:R-:W-:-:S08]  /*4ceb0*/  NOP ;  /* 0x0000000000007918 */ /* 0x000fd00000000000 */
[----:B------:R-:W0:-:S00]  /*4cec0*/  USETMAXREG.DEALLOC.CTAPOOL 0x18 ;  /* 0x00000018000079c8 */ /* 0x000e0000080e0500 */
[----:B------:R-:W-:-:S13]  /*4ced0*/  ISETP.NE.AND P0, PT, RZ, UR8, PT ;  /* 0x00000008ff007c0c */ /* 0x000fda000bf05270 */
[----:B------:R-:W-:Y:S05]  /*4cee0*/  @P0 EXIT ;  /* 0x000000000000094d */ /* 0x000fea0003800000 */
[----:B0-----:R-:W-:Y:S01]  /*4cef0*/  LOP3.LUT P0, RZ, R6, 0xff, RZ, 0xc0, !PT ;  /* 0x000000ff06ff7812 */ /* 0x001fe2000780c0ff */
[----:B------:R-:W-:Y:S02]  /*4cf00*/  IMAD.MOV.U32 R7, RZ, RZ, 0x1 ;  /* 0x00000001ff077424 */ /* 0x000fe400078e00ff */
[----:B------:R-:W-:-:S10]  /*4cf10*/  IMAD.MOV.U32 R6, RZ, RZ, RZ ;  /* 0x000000ffff067224 */ /* 0x000fd400078e00ff */
[----:B------:R-:W-:Y:S05]  /*4cf20*/  @!P0 BRA `(.L_x_1574) ;  /* 0x0000000c00588947 */ /* 0x000fea0003800000 */
[----:B------:R-:W0:Y:S01]  /*4cf30*/  LDC R0, c[0x0][0x28c] ;  /* 0x0000a300ff007b82 */ /* 0x000e220000000800 */
[----:B------:R-:W1:Y:S01]  /*4cf40*/  S2R R4, SR_TID.X ;  /* 0x0000000000047919 */ /* 0x000e620000002100 */
[----:B------:R-:W-:Y:S01]  /*4cf50*/  ULDC UR5, c[0x0][0x658] ;  /* 0x0001960000057ab9 */ /* 0x000fe20000000800 */
[----:B------:R-:W-:Y:S01]  /*4cf60*/  UMOV UR7, 0xffffffff ;  /* 0xffffffff00077882 */ /* 0x000fe20000000000 */
[----:B------:R-:W-:Y:S01]  /*4cf70*/  ULDC UR6, c[0x0][0xc] ;  /* 0x0000030000067ab9 */ /* 0x000fe20000000800 */
[----:B------:R-:W-:Y:S01]  /*4cf80*/  USHF.L.U32 UR8, UR7, UR5, URZ ;  /* 0x0000000507087299 */ /* 0x000fe2000800063f */
[----:B------:R-:W-:Y:S01]  /*4cf90*/  BSSY B0, `(.L_x_1574) ;  /* 0x00000cf000007945 */ /* 0x000fe20003800000 */
[----:B------:R-:W-:Y:S01]  /*4cfa0*/  UMOV UR9, 0x1 ;  /* 0x0000000100097882 */ /* 0x000fe20000000000 */
[----:B------:R-:W-:Y:S01]  /*4cfb0*/  ULDC UR7, c[0x0][0x10] ;  /* 0x0000040000077ab9 */ /* 0x000fe20000000800 */
[----:B------:R-:W-:Y:S01]  /*4cfc0*/  USHF.L.U32 UR18, UR9, UR5, URZ ;  /* 0x0000000509127299 */ /* 0x000fe2000800063f */
[----:B------:R-:W-:Y:S01]  /*4cfd0*/  IMAD.MOV.U32 R9, RZ, RZ, 0x1 ;  /* 0x00000001ff097424 */ /* 0x000fe200078e00ff */
[----:B------:R-:W-:Y:S01]  /*4cfe0*/  UIMAD.WIDE.U32 UR6, UR6, UR7, URZ ;  /* 0x00000007060672a5 */ /* 0x000fe2000f8e003f */
[----:B------:R-:W-:Y:S01]  /*4cff0*/  IMAD.MOV.U32 R7, RZ, RZ, 0x1 ;  /* 0x00000001ff077424 */ /* 0x000fe200078e00ff */
[----:B------:R-:W-:Y:S01]  /*4d000*/  ULDC UR5, c[0x0][0x14] ;  /* 0x0000050000057ab9 */ /* 0x000fe20000000800 */
[----:B------:R-:W-:Y:S01]  /*4d010*/  IMAD.MOV.U32 R6, RZ, RZ, RZ ;  /* 0x000000ffff067224 */ /* 0x000fe200078e00ff */
[----:B------:R-:W-:-:S02]  /*4d020*/  UIMAD.WIDE.U32 UR20, UR6, UR5, URZ ;  /* 0x00000005061472a5 */ /* 0x000fc4000f8e003f */
[----:B------:R-:W-:Y:S01]  /*4d030*/  UIMAD UR13, UR7, UR5, URZ ;  /* 0x00000005070d72a4 */ /* 0x000fe2000f8e023f */
[----:B------:R-:W-:Y:S01]  /*4d040*/  ULDC UR4, c[0x0][0x600] ;  /* 0x0001800000047ab9 */ /* 0x000fe20000000800 */
[----:B------:R-:W-:Y:S02]  /*4d050*/  ULOP3.LUT UR24, UR38, 0x2, URZ, 0xfc, !UPT ;  /* 0x0000000226187892 */ /* 0x000fe4000f8efc3f */
[----:B------:R-:W-:Y:S01]  /*4d060*/  UIADD3 UR4, UR4, -0x1, URZ ;  /* 0xffffffff04047890 */ /* 0x000fe2000fffe03f */
[----:B0-----:R-:W-:Y:S01]  /*4d070*/  VIADD R0, R0, 0x3f ;  /* 0x0000003f00007836 */ /* 0x001fe20000000000 */
[----:B------:R-:W-:Y:S02]  /*4d080*/  ULOP3.LUT UR17, URZ, UR8, URZ, 0x33, !UPT ;  /* 0x000000083f117292 */ /* 0x000fe4000f8e333f */
[----:B------:R-:W-:Y:S02]  /*4d090*/  UIADD3 UR13, UR21, UR13, URZ ;  /* 0x0000000d150d7290 */ /* 0x000fe4000fffe03f */
[----:B------:R-:W-:Y:S01]  /*4d0a0*/  SHF.R.S32.HI R5, RZ, 0x1f, R0 ;  /* 0x0000001fff057819 */ /* 0x000fe20000011400 */
[----:B------:R-:W-:-:S03]  /*4d0b0*/  ULDC.64 UR22, c[0x0][0x198] ;  /* 0x0000660000167ab9 */ /* 0x000fc60000000a00 */
[----:B------:R-:W-:Y:S02]  /*4d0c0*/  LEA.HI R0, R5, R0, RZ, 0x6 ;  /* 0x0000000005007211 */ /* 0x000fe400078f30ff */
[C---:B-1----:R-:W-:Y:S02]  /*4d0d0*/  LOP3.LUT P2, RZ, R4.reuse, 0x7f, RZ, 0xc0, !PT ;  /* 0x0000007f04ff7812 */ /* 0x042fe4000784c0ff */
[----:B------:R-:W-:Y:S02]  /*4d0e0*/  SHF.R.S32.HI R0, RZ, 0x6, R0 ;  /* 0x00000006ff007819 */ /* 0x000fe40000011400 */
[----:B------:R-:W-:-:S03]  /*4d0f0*/  LOP3.LUT P0, RZ, R4, 0x1f, RZ, 0xc0, !PT ;  /* 0x0000001f04ff7812 */ /* 0x000fc6000780c0ff */
[----:B------:R-:W-:Y:S01]  /*4d100*/  VIADD R16, R0, 0x1 ;  /* 0x0000000100107836 */ /* 0x000fe20000000000 */
[----:B------:R-:W-:-:S13]  /*4d110*/  PLOP3.LUT P0, PT, P0, P2, PT, 0x8a, 0x0 ;  /* 0x000000000000781c */ /* 0x000fda0000705172 */
.L_x_1586:
[----:B------:R-:W-:-:S03]  /*4d120*/  UMOV UR5, 0xffffffff ;  /* 0xffffffff00057882 */ /* 0x000fc60000000000 */
[----:B------:R-:W-:Y:S05]  /*4d130*/  BRA.DIV UR5, `(.L_x_1575) ;  /* 0x0000000e05c07947 */ /* 0x000fea000b800000 */
[----:B------:R-:W-:-:S13]  /*4d140*/  ELECT P6, URZ, PT ;  /* 0x00000000003f782f */ /* 0x000fda00038c0000 */
.L_x_1597:
[----:B------:R-:W0:Y:S01]  /*4d150*/  LDC R4, c[0x0][0x28c] ;  /* 0x0000a300ff047b82 */ /* 0x000e220000000800 */
[----:B------:R-:W-:Y:S01]  /*4d160*/  BSSY B1, `(.L_x_1576) ;  /* 0x0000038000017945 */ /* 0x000fe20003800000 */
[----:B0-----:R-:W-:-:S13]  /*4d170*/  ISETP.LT.OR P6, PT, R4, 0x1, !P6 ;  /* 0x000000010400780c */ /* 0x001fda00077c1670 */
[----:B------:R-:W-:Y:S05]  /*4d180*/  @P6 BRA `(.L_x_1577) ;  /* 0x0000000000d46947 */ /* 0x000fea0003800000 */
[----:B------:R-:W-:Y:S02]  /*4d190*/  IMAD.SHL.U32 R2, R2, 0x200, RZ ;  /* 0x0000020002027824 */ /* 0x000fe400078e00ff */
[----:B------:R-:W-:Y:S02]  /*4d1a0*/  IMAD R3, R3, 0x180, RZ ;  /* 0x0000018003037824 */ /* 0x000fe400078e02ff */
[----:B------:R-:W-:Y:S02]  /*4d1b0*/  IMAD.MOV.U32 R13, RZ, RZ, RZ ;  /* 0x000000ffff0d7224 */ /* 0x000fe400078e00ff */
[----:B------:R-:W-:Y:S02]  /*4d1c0*/  IMAD.MOV.U32 R4, RZ, RZ, R16 ;  /* 0x000000ffff047224 */ /* 0x000fe400078e0010 */
[----:B------:R-:W-:Y:S02]  /*4d1d0*/  IMAD.MOV.U32 R5, RZ, RZ, R7 ;  /* 0x000000ffff057224 */ /* 0x000fe400078e0007 */
[----:B------:R-:W-:-:S07]  /*4d1e0*/  IMAD.MOV.U32 R8, RZ, RZ, R6 ;  /* 0x000000ffff087224 */ /* 0x000fce00078e0006 */
.L_x_1581:
[----:B------:R-:W0:Y:S01]  /*4d1f0*/  S2R R12, SR_CgaCtaId ;  /* 0x00000000000c7919 */ /* 0x000e220000008800 */
[----:B------:R-:W-:-:S04]  /*4d200*/  MOV R11, 0x400 ;  /* 0x00000400000b7802 */ /* 0x000fc80000000f00 */
[----:B0-----:R-:W-:Y:S02]  /*4d210*/  LEA R15, R12, R11, 0x18 ;  /* 0x0000000b0c0f7211 */ /* 0x001fe400078ec0ff */
[----:B------:R-:W-:Y:S01]  /*4d220*/  SHF.L.U32 R11, R5, 0x1f, RZ ;  /* 0x0000001f050b7819 */ /* 0x000fe200000006ff */
[----:B------:R-:W0:Y:S02]  /*4d230*/  @!P2 LDC R12, c[0x0][0x500] ;  /* 0x00014000ff0cab82 */ /* 0x000e240000000800 */
[----:B------:R-:W-:-:S04]  /*4d240*/  IMAD R14, R8, 0x8, R15 ;  /* 0x00000008080e7824 */ /* 0x000fc800078e020f */
[----:B------:R-:W1:Y:S02]  /*4d250*/  SYNCS.PHASECHK.TRANS64.TRYWAIT P1, [R14+URZ+0x20], R11 ;  /* 0x0000200b0e0075a7 */ /* 0x000e64000802017f */
[----:B-1----:R-:W-:Y:S05]  /*4d260*/  @!P1 BRA `(.L_x_1578) ;  /* 0x0000000c00949947 */ /* 0x002fea0003800000 */
.L_x_1598:
[----:B------:R-:W-:Y:S01]  /*4d270*/  UPRMT UR5, UR24, 0x9910, URZ ;  /* 0x0000991018057896 */ /* 0x000fe2000800003f */
[----:B0-----:R0:W-:Y:S03]  /*4d280*/  @!P2 SYNCS.ARRIVE.TRANS64 RZ, [R14+URZ], R12 ;  /* 0x0000000c0effa9a7 */ /* 0x0011e6000800003f */
[----:B------:R-:W-:-:S06]  /*4d290*/  UISETP.NE.AND UP0, UPT, UR5, 0x2, UPT ;  /* 0x000000020500788c */ /* 0x000fcc000bf05270 */
[----:B------:R-:W-:-:S13]  /*4d2a0*/  PLOP3.LUT P1, PT, PT, PT, UP0, 0x80, 0x0 ;  /* 0x000000000000781c */ /* 0x000fda0003f2f008 */
[----:B0-----:R-:W-:Y:S05]  /*4d2b0*/  @P1 BRA `(.L_x_1579) ;  /* 0x0000000000041947 */ /* 0x001fea0003800000 */
[----:B------:R-:W-:Y:S01]  /*4d2c0*/  BPT.TRAP 0x1 ;  /* 0x000000040000795c */ /* 0x000fe20000300000 */
.L_x_1579:
[----:B------:R-:W-:Y:S05]  /*4d2d0*/  @P0 BRA `(.L_x_1580) ;  /* 0x0000000000040947 */ /* 0x000fea0003800000 */
[----:B------:R-:W-:Y:S01]  /*4d2e0*/  BPT.TRAP 0x1 ;  /* 0x000000040000795c */ /* 0x000fe20000300000 */
.L_x_1580:
[--C-:B-1----:R-:W-:Y:S01]  /*4d2f0*/  IMAD R11, R8, 0x6000, R15.reuse ;  /* 0x00006000080b7824 */ /* 0x102fe200078e020f */
[----:B------:R-:W-:Y:S01]  /*4d300*/  R2UR UR9, R14 ;  /* 0x000000000e0972ca */ /* 0x000fe200000e0000 */
[----:B------:R-:W-:Y:S01]  /*4d310*/  IMAD R15, R8, 0x8000, R15 ;  /* 0x00008000080f7824 */ /* 0x000fe200078e020f */
[----:B------:R-:W-:Y:S01]  /*4d320*/  UIADD3 UR6, UP0, UR22, 0xf0, URZ ;  /* 0x000000f016067890 */ /* 0x000fe2000ff1e03f */
[----:B------:R-:W-:Y:S01]  /*4d330*/  VIADD R4, R4, 0xffffffff ;  /* 0xffffffff04047836 */ /* 0x000fe20000000000 */
[----:B------:R-:W-:Y:S01]  /*4d340*/  R2UR UR5, R11 ;  /* 0x000000000b0572ca */ /* 0x000fe200000e0000 */
[----:B------:R-:W-:Y:S01]  /*4d350*/  UIADD3 UR26, UP1, UR22, 0x1f0, URZ ;  /* 0x000001f0161a7890 */ /* 0x000fe2000ff3e03f */
[----:B------:R-:W-:Y:S01]  /*4d360*/  R2UR UR8, R15 ;  /* 0x000000000f0872ca */ /* 0x000fe200000e0000 */
[----:B------:R-:W-:Y:S01]  /*4d370*/  UIADD3.X UR7, URZ, UR23, URZ, UP0, !UPT ;  /* 0x000000173f077290 */ /* 0x000fe200087fe43f */
[----:B------:R-:W-:Y:S01]  /*4d380*/  R2UR UR11, R3 ;  /* 0x00000000030b72ca */ /* 0x000fe200000e0000 */
[----:B------:R-:W-:Y:S01]  /*4d390*/  VIADD R8, R8, 0x1 ;  /* 0x0000000108087836 */ /* 0x000fe20000000000 */
[C---:B------:R-:W-:Y:S01]  /*4d3a0*/  R2UR UR10, R13.reuse ;  /* 0x000000000d0a72ca */ /* 0x040fe200000e0000 */
[----:B------:R-:W-:Y:S01]  /*4d3b0*/  UIADD3.X UR27, URZ, UR23, URZ, UP1, !UPT ;  /* 0x000000173f1b7290 */ /* 0x000fe20008ffe43f */
[----:B------:R-:W-:Y:S01]  /*4d3c0*/  R2UR UR12, R10 ;  /* 0x000000000a0c72ca */ /* 0x000fe200000e0000 */
[----:B------:R-:W-:Y:S01]  /*4d3d0*/  UMOV UR14, 0x0 ;  /* 0x00000000000e7882 */ /* 0x000fe20000000000 */
[----:B------:R-:W-:Y:S01]  /*4d3e0*/  R2UR UR19, R2 ;  /* 0x00000000021372ca */ /* 0x000fe200000e0000 */
[----:B------:R-:W-:Y:S01]  /*4d3f0*/  UMOV UR15, 0x10000000 ;  /* 0x10000000000f7882 */ /* 0x000fe20000000000 */
[----:B------:R-:W-:Y:S01]  /*4d400*/  ISETP.GT.AND P3, PT, R4, 0x1, PT ;  /* 0x000000010400780c */ /* 0x000fe20003f64270 */
[----:B------:R-:W-:Y:S01]  /*4d410*/  UIADD3 UR5, UR5, 0x100, URZ ;  /* 0x0000010005057890 */ /* 0x000fe2000fffe03f */
[----:B------:R-:W-:Y:S01]  /*4d420*/  ISETP.NE.AND P1, PT, R8, 0x4, PT ;  /* 0x000000040800780c */ /* 0x000fe20003f25270 */
[----:B------:R-:W-:Y:S01]  /*4d430*/  UIADD3 UR16, UR8, 0x18100, URZ ;  /* 0x0001810008107890 */ /* 0x000fe2000fffe03f */
[----:B------:R-:W-:-:S02]  /*4d440*/  VIADD R13, R13, 0x40 ;  /* 0x000000400d0d7836 */ /* 0x000fc40000000000 */
[----:B------:R-:W-:Y:S02]  /*4d450*/  SEL R12, RZ, 0x1, P1 ;  /* 0x00000001ff0c7807 */ /* 0x000fe40000800000 */
[----:B------:R-:W-:Y:S01]  /*4d460*/  UMOV UR8, UR5 ;  /* 0x0000000500087c82 */ /* 0x000fe20008000000 */
[----:B------:R-:W-:Y:S01]  /*4d470*/  SEL R8, R8, RZ, P1 ;  /* 0x000000ff08087207 */ /* 0x000fe20000800000 */
[----:B------:R0:W-:Y:S01]  /*4d480*/  UTMALDG.3D [UR8], [UR6], desc[UR14] ;  /* 0x00000e08060075b4 */ /* 0x0001e20008011000 */
[----:B------:R-:W-:Y:S01]  /*4d490*/  LOP3.LUT R5, R5, R12, RZ, 0x3c, !PT ;  /* 0x0000000c05057212 */ /* 0x000fe200078e3cff */
[----:B0-----:R-:W-:Y:S01]  /*4d4a0*/  UMOV UR8, UR16 ;  /* 0x0000001000087c82 */ /* 0x001fe20008000000 */
[----:B------:R-:W-:Y:S02]  /*4d4b0*/  UMOV UR11, UR19 ;  /* 0x00000013000b7c82 */ /* 0x000fe40008000000 */
[----:B------:R0:W-:Y:S02]  /*4d4c0*/  UTMALDG.3D [UR8], [UR26], desc[UR14] ;  /* 0x00000e081a0075b4 */ /* 0x0001e40008011000 */
[----:B0-----:R-:W-:Y:S05]  /*4d4d0*/  @P3 BRA `(.L_x_1581) ;  /* 0xfffffffc00443947 */ /* 0x001fea000383ffff */
.L_x_1577:
[----:B------:R-:W-:Y:S05]  /*4d4e0*/  BSYNC B1 ;  /* 0x0000000000017941 */ /* 0x000fea0003800000 */
.L_x_1576:
[----:B------:R-:W2:Y:S01]  /*4d4f0*/  LDL.LU R15, [R1+0xa58] ;  /* 0x000a5800010f7983 */ /* 0x000ea20000300800 */
[----:B------:R-:W-:Y:S01]  /*4d500*/  LOP3.LUT P4, RZ, R9, 0xff, RZ, 0xc0, !PT ;  /* 0x000000ff09ff7812 */ /* 0x000fe2000788c0ff */
[----:B------:R-:W-:Y:S01]  /*4d510*/  IMAD.IADD R6, R0, 0x1, R6 ;  /* 0x0000000100067824 */ /* 0x000fe200078e0206 */
[----:B------:R-:W-:Y:S01]  /*4d520*/  ULDC.64 UR6, c[0x0][0x650] ;  /* 0x0001940000067ab9 */ /* 0x000fe20000000a00 */
[----:B------:R-:W3:Y:S01]  /*4d530*/  LDL.LU R14, [R1+0xa5c] ;  /* 0x000a5c00010e7983 */ /* 0x000ee20000300800 */
[----:B------:R-:W-:Y:S01]  /*4d540*/  BSSY B1, `(.L_x_1582) ;  /* 0x0000071000017945 */ /* 0x000fe20003800000 */
[----:B------:R-:W-:Y:S01]  /*4d550*/  IMAD.MOV.U32 R10, RZ, RZ, -0x1 ;  /* 0xffffffffff0a7424 */ /* 0x000fe200078e00ff */
[----:B------:R-:W-:Y:S02]  /*4d560*/  SHF.R.U32.HI R2, RZ, 0x2, R6 ;  /* 0x00000002ff027819 */ /* 0x000fe40000011606 */
[----:B------:R-:W-:Y:S02]  /*4d570*/  ISETP.GT.U32.AND P1, PT, R6, 0x3, PT ;  /* 0x000000030600780c */ /* 0x000fe40003f24070 */
[----:B------:R-:W-:-:S02]  /*4d580*/  LOP3.LUT R2, R2, 0x1, RZ, 0xc0, !PT ;  /* 0x0000000102027812 */ /* 0x000fc400078ec0ff */
[----:B------:R-:W-:Y:S01]  /*4d590*/  ISETP.LT.U32.AND P1, PT, R0, 0x4, P1 ;  /* 0x000000040000780c */ /* 0x000fe20000f21070 */
[----:B------:R-:W0:Y:S01]  /*4d5a0*/  @P4 S2R R3, SR_CgaCtaId ;  /* 0x0000000000034919 */ /* 0x000e220000008800 */
[----:B------:R-:W-:Y:S02]  /*4d5b0*/  ISETP.NE.U32.AND P3, PT, R2, 0x1, PT ;  /* 0x000000010200780c */ /* 0x000fe40003f65070 */
[----:B------:R-:W-:Y:S02]  /*4d5c0*/  @P4 MOV R2, 0x400 ;  /* 0x0000040000024802 */ /* 0x000fe40000000f00 */
[----:B------:R-:W-:Y:S02]  /*4d5d0*/  ISETP.GT.U32.AND P3, PT, R0, 0x3, !P3 ;  /* 0x000000030000780c */ /* 0x000fe40005f64070 */
[----:B------:R-:W-:Y:S02]  /*4d5e0*/  LOP3.LUT R6, R6, 0x3, RZ, 0xc0, !PT ;  /* 0x0000000306067812 */ /* 0x000fe400078ec0ff */
[----:B------:R-:W-:-:S02]  /*4d5f0*/  PRMT R4, RZ, 0x7610, R4 ;  /* 0x00007610ff047816 */ /* 0x000fc40000000004 */
[----:B------:R-:W-:Y:S02]  /*4d600*/  PRMT R9, RZ, 0x7610, R9 ;  /* 0x00007610ff097816 */ /* 0x000fe40000000009 */
[----:B0-----:R-:W-:Y:S02]  /*4d610*/  @P4 LEA R2, R3, R2, 0x18 ;  /* 0x0000000203024211 */ /* 0x001fe400078ec0ff */
[----:B------:R-:W-:Y:S02]  /*4d620*/  SEL R3, RZ, 0x1, !P3 ;  /* 0x00000001ff037807 */ /* 0x000fe40005800000 */
[----:B------:R0:W-:Y:S02]  /*4d630*/  @P4 SYNCS.ARRIVE.TRANS64.A1T0 RZ, [R2+URZ+0x58], RZ ;  /* 0x000058ff02ff49a7 */ /* 0x0001e4000810003f */
[----:B0-----:R-:W-:-:S04]  /*4d640*/  SEL R2, RZ, 0x1, !P1 ;  /* 0x00000001ff027807 */ /* 0x001fc80004800000 */
[----:B------:R-:W-:Y:S01]  /*4d650*/  LOP3.LUT R7, R3, R7, R2, 0x96, !PT ;  /* 0x0000000703077212 */ /* 0x000fe200078e9602 */
[----:B------:R-:W-:Y:S02]  /*4d660*/  IMAD.MOV.U32 R3, RZ, RZ, -0x1 ;  /* 0xffffffffff037424 */ /* 0x000fe400078e00ff */
[----:B------:R-:W-:Y:S01]  /*4d670*/  IMAD.MOV.U32 R2, RZ, RZ, -0x1 ;  /* 0xffffffffff027424 */ /* 0x000fe200078e00ff */
[----:B---3--:R-:W-:-:S04]  /*4d680*/  IADD3 R14, P1, R14, UR20, RZ ;  /* 0x000000140e0e7c10 */ /* 0x008fc8000ff3e0ff */
[----:B--2---:R-:W-:Y:S01]  /*4d690*/  IADD3.X R15, R15, UR13, RZ, P1, !PT ;  /* 0x0000000d0f0f7c10 */ /* 0x004fe20008ffe4ff */
[----:B------:R0:W-:Y:S01]  /*4d6a0*/  STL [R1+0xa5c], R14 ;  /* 0x000a5c0e01007387 */ /* 0x0001e20000100800 */
[----:B------:R-:W-:-:S03]  /*4d6b0*/  ISETP.GE.U32.AND P1, PT, R14, UR6, PT ;  /* 0x000000060e007c0c */ /* 0x000fc6000bf26070 */
[----:B------:R0:W-:Y:S01]  /*4d6c0*/  STL [R1+0xa58], R15 ;  /* 0x000a580f01007387 */ /* 0x0001e20000100800 */
[----:B------:R-:W-:-:S13]  /*4d6d0*/  ISETP.GE.U32.AND.EX P1, PT, R15, UR7, PT, P1 ;  /* 0x000000070f007c0c */ /* 0x000fda000bf26110 */
[----:B0-----:R-:W-:Y:S05]  /*4d6e0*/  @P1 BRA `(.L_x_1583) ;  /* 0x0000000400581947 */ /* 0x001fea0003800000 */
[----:B------:R-:W0:Y:S01]  /*4d6f0*/  S2R R8, SR_CTAID.X ;  /* 0x0000000000087919 */ /* 0x000e220000002500 */
[----:B------:R-:W1:Y:S01]  /*4d700*/  LDC R11, c[0x0][0x65c] ;  /* 0x00019700ff0b7b82 */ /* 0x000e620000000800 */
[----:B------:R-:W-:Y:S01]  /*4d710*/  ULDC UR5, c[0x0][0x150] ;  /* 0x0000540000057ab9 */ /* 0x000fe20000000800 */
[----:B------:R-:W-:Y:S01]  /*4d720*/  ULDC.64 UR6, c[0x0][0x628] ;  /* 0x00018a0000067ab9 */ /* 0x000fe20000000a00 */
[----:B------:R-:W2:Y:S01]  /*4d730*/  S2R R5, SR_CTAID.Y ;  /* 0x0000000000057919 */ /* 0x000ea20000002600 */
[----:B------:R-:W-:Y:S01]  /*4d740*/  ISETP.NE.U32.AND P1, PT, RZ, UR6, PT ;  /* 0x00000006ff007c0c */ /* 0x000fe2000bf25070 */
[----:B------:R-:W-:-:S03]  /*4d750*/  ULDC UR8, c[0x0][0x630] ;  /* 0x00018c0000087ab9 */ /* 0x000fc60000000800 */
[----:B------:R-:W3:Y:S01]  /*4d760*/  LDC R3, c[0x0][0x144] ;  /* 0x00005100ff037b82 */ /* 0x000ee20000000800 */
[----:B------:R-:W-:-:S07]  /*4d770*/  ISETP.NE.AND.EX P1, PT, RZ, UR7, PT, P1 ;  /* 0x00000007ff007c0c */ /* 0x000fce000bf25310 */
[----:B------:R-:W4:Y:S01]  /*4d780*/  LDC R12, c[0x0][0x148] ;  /* 0x00005200ff0c7b82 */ /* 0x000f220000000800 */
[----:B-1----:R-:W-:Y:S02]  /*4d790*/  ISETP.NE.AND P5, PT, R11, 0x1, PT ;  /* 0x000000010b00780c */ /* 0x002fe40003fa5270 */
[----:B0-----:R-:W-:Y:S02]  /*4d7a0*/  I2FP.F32.U32 R2, R8 ;  /* 0x0000000800027245 */ /* 0x001fe40000201000 */
[----:B--2---:R-:W-:-:S03]  /*4d7b0*/  I2FP.F32.U32 R4, R5 ;  /* 0x0000000500047245 */ /* 0x004fc60000201000 */
[----:B------:R-:W-:Y:S01]  /*4d7c0*/  FMUL R2, R2, UR5 ;  /* 0x0000000502027c20 */ /* 0x000fe20008400000 */
[----:B------:R-:W-:Y:S02]  /*4d7d0*/  ULDC UR5, c[0x0][0x154] ;  /* 0x0000550000057ab9 */ /* 0x000fe40000000800 */
[----:B------:R-:W-:-:S03]  /*4d7e0*/  FMUL R10, R4, UR5 ;  /* 0x00000005040a7c20 */ /* 0x000fc60008400000 */
[----:B------:R-:W0:Y:S08]  /*4d7f0*/  F2I.U32.TRUNC.NTZ R2, R2 ;  /* 0x0000000200027305 */ /* 0x000e30000020f000 */
[----:B------:R-:W1:Y:S01]  /*4d800*/  F2I.U32.TRUNC.NTZ R10, R10 ;  /* 0x0000000a000a7305 */ /* 0x000e62000020f000 */
[----:B0-----:R-:W-:Y:S02]  /*4d810*/  IMAD.MOV R4, RZ, RZ, -R2 ;  /* 0x000000ffff047224 */ /* 0x001fe400078e0a02 */
[----:B------:R-:W-:-:S02]  /*4d820*/  IMAD.MOV.U32 R2, RZ, RZ, R14 ;  /* 0x000000ffff027224 */ /* 0x000fc400078e000e */
[----:B---3--:R-:W-:Y:S02]  /*4d830*/  IMAD R8, R3, R4, R8 ;  /* 0x0000000403087224 */ /* 0x008fe400078e0208 */
[----:B-1----:R-:W-:-:S04]  /*4d840*/  IMAD.MOV R3, RZ, RZ, -R10 ;  /* 0x000000ffff037224 */ /* 0x002fc800078e0a0a */
[----:B----4-:R-:W-:Y:S02]  /*4d850*/  @P5 IMAD R8, R12, R3, R5 ;  /* 0x000000030c085224 */ /* 0x010fe400078e0205 */
[----:B------:R-:W-:Y:S01]  /*4d860*/  IMAD.MOV.U32 R3, RZ, RZ, R15 ;  /* 0x000000ffff037224 */ /* 0x000fe200078e000f */
[----:B------:R-:W-:Y:S06]  /*4d870*/  @!P1 BRA `(.L_x_1584) ;  /* 0x0000000000289947 */ /* 0x000fec0003800000 */
[----:B------:R-:W-:Y:S02]  /*4d880*/  ULDC UR5, c[0x0][0x634] ;  /* 0x00018d0000057ab9 */ /* 0x000fe40000000800 */
[----:B------:R-:W-:-:S05]  /*4d890*/  IADD3 R3, P1, R14, UR5, RZ ;  /* 0x000000050e037c10 */ /* 0x000fca000ff3e0ff */
[----:B------:R-:W-:-:S04]  /*4d8a0*/  IMAD.X R11, RZ, RZ, R15, P1 ;  /* 0x000000ffff0b7224 */ /* 0x000fc800008e060f */
[----:B------:R-:W-:-:S04]  /*4d8b0*/  IMAD.WIDE.U32 R4, R11, UR6, RZ ;  /* 0x000000060b047c25 */ /* 0x000fc8000f8e00ff */
[----:B------:R-:W-:-:S04]  /*4d8c0*/  IMAD.WIDE.U32 R4, P1, R3, UR7, R4 ;  /* 0x0000000703047c25 */ /* 0x000fc8000f820004 */
[----:B------:R-:W-:-:S04]  /*4d8d0*/  IMAD.WIDE.U32 R2, R3, UR6, RZ ;  /* 0x0000000603027c25 */ /* 0x000fc8000f8e00ff */
[----:B------:R-:W-:Y:S01]  /*4d8e0*/  IMAD.MOV.U32 R2, RZ, RZ, R5 ;  /* 0x000000ffff027224 */ /* 0x000fe200078e0005 */
[----:B------:R-:W-:Y:S01]  /*4d8f0*/  IADD3 RZ, P3, R3, R4, RZ ;  /* 0x0000000403ff7210 */ /* 0x000fe20007f7e0ff */
[----:B------:R-:W-:-:S04]  /*4d900*/  IMAD.X R3, RZ, RZ, RZ, P1 ;  /* 0x000000ffff037224 */ /* 0x000fc800008e06ff */
[----:B------:R-:W-:-:S08]  /*4d910*/  IMAD.WIDE.U32.X R2, R11, UR7, R2, P3 ;  /* 0x000000070b027c25 */ /* 0x000fd000098e0402 */
.L_x_1584:
[--C-:B------:R-:W-:Y:S01]  /*4d920*/  SHF.R.U64 R10, R2, UR8, R3.reuse ;  /* 0x00000008020a7c19 */ /* 0x100fe20008001203 */
[----:B------:R-:W-:Y:S01]  /*4d930*/  ULDC.64 UR6, c[0x0][0x620] ;  /* 0x0001880000067ab9 */ /* 0x000fe20000000a00 */
[----:B------:R-:W-:Y:S01]  /*4d940*/  SHF.R.U32.HI R2, RZ, UR8, R3 ;  /* 0x00000008ff027c19 */ /* 0x000fe20008011603 */
[----:B------:R-:W-:Y:S01]  /*4d950*/  IMAD.MOV.U32 R3, RZ, RZ, R15 ;  /* 0x000000ffff037224 */ /* 0x000fe200078e000f */
[----:B------:R-:W-:Y:S01]  /*4d960*/  IADD3 R11, P1, RZ, -R10, RZ ;  /* 0x8000000aff0b7210 */ /* 0x000fe20007f3e0ff */
[----:B------:R-:W-:-:S04]  /*4d970*/  ULDC UR5, c[0x0][0x618] ;  /* 0x0001860000057ab9 */ /* 0x000fc80000000800 */
[----:B------:R-:W-:-:S04]  /*4d980*/  IMAD.X R2, RZ, RZ, ~R2, P1 ;  /* 0x000000ffff027224 */ /* 0x000fc800008e0e02 */
[----:B------:R-:W-:-:S04]  /*4d990*/  IMAD R2, R2, UR6, RZ ;  /* 0x0000000602027c24 */ /* 0x000fc8000f8e02ff */
[----:B------:R-:W-:Y:S02]  /*4d9a0*/  IMAD R5, R11, UR7, R2 ;  /* 0x000000070b057c24 */ /* 0x000fe4000f8e0202 */
[----:B------:R-:W-:-:S04]  /*4d9b0*/  IMAD.MOV.U32 R2, RZ, RZ, R14 ;  /* 0x000000ffff027224 */ /* 0x000fc800078e000e */
[----:B------:R-:W-:Y:S01]  /*4d9c0*/  IMAD.WIDE.U32 R2, R11, UR6, R2 ;  /* 0x000000060b027c25 */ /* 0x000fe2000f8e0002 */
[----:B------:R-:W-:Y:S02]  /*4d9d0*/  ULDC.64 UR6, c[0x0][0x640] ;  /* 0x0001900000067ab9 */ /* 0x000fe40000000a00 */
[----:B------:R-:W-:Y:S01]  /*4d9e0*/  ISETP.NE.U32.AND P1, PT, RZ, UR6, PT ;  /* 0x00000006ff007c0c */ /* 0x000fe2000bf25070 */
[----:B------:R-:W-:-:S03]  /*4d9f0*/  IMAD.IADD R3, R3, 0x1, R5 ;  /* 0x0000000103037824 */ /* 0x000fc600078e0205 */
[----:B------:R-:W-:Y:S02]  /*4da00*/  ISETP.NE.AND.EX P1, PT, RZ, UR7, PT, P1 ;  /* 0x00000007ff007c0c */ /* 0x000fe4000bf25310 */
[--C-:B------:R-:W-:Y:S02]  /*4da10*/  SHF.R.U64 R11, R2, UR5, R3.reuse ;  /* 0x00000005020b7c19 */ /* 0x100fe40008001203 */
[----:B------:R-:W-:Y:S01]  /*4da20*/  SHF.R.U32.HI R2, RZ, UR5, R3 ;  /* 0x00000005ff027c19 */ /* 0x000fe20008011603 */
[----:B------:R-:W-:-:S03]  /*4da30*/  ULDC UR5, c[0x0][0x608] ;  /* 0x0001820000057ab9 */ /* 0x000fc60000000800 */
[--C-:B------:R-:W-:Y:S02]  /*4da40*/  SHF.R.U64 R12, R11, UR5, R2.reuse ;  /* 0x000000050b0c7c19 */ /* 0x100fe40008001202 */
[----:B------:R-:W-:Y:S01]  /*4da50*/  SHF.R.U32.HI R3, RZ, UR5, R2 ;  /* 0x00000005ff037c19 */ /* 0x000fe20008011602 */
[----:B------:R-:W-:-:S03]  /*4da60*/  ULDC UR5, c[0x0][0x658] ;  /* 0x0001960000057ab9 */ /* 0x000fc60000000800 */
[--C-:B------:R-:W-:Y:S02]  /*4da70*/  SHF.R.U64 R13, R12, UR5, R3.reuse ;  /* 0x000000050c0d7c19 */ /* 0x100fe40008001203 */
[----:B------:R-:W-:-:S03]  /*4da80*/  SHF.R.U32.HI R14, RZ, UR5, R3 ;  /* 0x00000005ff0e7c19 */ /* 0x000fc60008011603 */
[----:B------:R-:W-:Y:S02]  /*4da90*/  IMAD.MOV.U32 R2, RZ, RZ, R13 ;  /* 0x000000ffff027224 */ /* 0x000fe400078e000d */
        /* <DEDUP_REMOVED lines=12> */
.L_x_1585:
[----:B------:R-:W-:Y:S01]  /*4db60*/  ULDC UR5, c[0x0][0x648] ;  /* 0x0001920000057ab9 */ /* 0x000fe20000000800 */
[----:B------:R-:W-:Y:S01]  /*4db70*/  LOP3.LUT R12, R12, UR17, RZ, 0xc0, !PT ;  /* 0x000000110c0c7c12 */ /* 0x000fe2000f8ec0ff */
[----:B------:R-:W-:Y:S01]  /*4db80*/  IMAD.MOV.U32 R4, RZ, RZ, 0x1 ;  /* 0x00000001ff047424 */ /* 0x000fe200078e00ff */
[----:B------:R-:W-:Y:S01]  /*4db90*/  SHF.R.U64 R3, R2, UR5, R3 ;  /* 0x0000000502037c19 */ /* 0x000fe20008001203 */
[----:B------:R-:W-:-:S04]  /*4dba0*/  ULDC UR5, c[0x0][0x638] ;  /* 0x00018e0000057ab9 */ /* 0x000fc80000000800 */
[----:B------:R-:W-:Y:S02]  /*4dbb0*/  IMAD.MOV R2, RZ, RZ, -R3 ;  /* 0x000000ffff027224 */ /* 0x000fe400078e0a03 */
[----:B------:R-:W-:Y:S02]  /*4dbc0*/  IMAD R5, R3, UR18, R12 ;  /* 0x0000001203057c24 */ /* 0x000fe4000f8e020c */
[----:B------:R-:W-:Y:S01]  /*4dbd0*/  IMAD R13, R2, UR5, R13 ;  /* 0x00000005020d7c24 */ /* 0x000fe2000f8e020d */
[----:B------:R-:W-:Y:S01]  /*4dbe0*/  ULDC UR5, c[0x0][0x610] ;  /* 0x0001840000057ab9 */ /* 0x000fe20000000800 */
[----:B------:R-:W-:Y:S01]  /*4dbf0*/  LOP3.LUT R2, R11, UR4, RZ, 0xc0, !PT ;  /* 0x000000040b027c12 */ /* 0x000fe2000f8ec0ff */
[----:B------:R-:W-:Y:S01]  /*4dc00*/  IMAD R8, R5, UR5, R8 ;  /* 0x0000000505087c24 */ /* 0x000fe2000f8e0208 */
[----:B------:R-:W-:-:S03]  /*4dc10*/  ULDC UR5, c[0x0][0x600] ;  /* 0x0001800000057ab9 */ /* 0x000fc60000000800 */
[----:B------:R-:W-:-:S05]  /*4dc20*/  IMAD R13, R13, UR5, R2 ;  /* 0x000000050d0d7c24 */ /* 0x000fca000f8e0202 */
[----:B------:R-:W-:Y:S02]  /*4dc30*/  SEL R2, R13, R8, !P5 ;  /* 0x000000080d027207 */ /* 0x000fe40006800000 */
[----:B------:R-:W-:-:S07]  /*4dc40*/  SEL R3, R8, R13, !P5 ;  /* 0x0000000d08037207 */ /* 0x000fce0006800000 */
.L_x_1583:
[----:B------:R-:W-:Y:S05]  /*4dc50*/  BSYNC B1 ;  /* 0x0000000000017941 */ /* 0x000fea0003800000 */
.L_x_1582:
[----:B------:R-:W-:-:S13]  /*4dc60*/  LOP3.LUT P1, RZ, R4, 0xff, RZ, 0xc0, !PT ;  /* 0x000000ff04ff7812 */ /* 0x000fda000782c0ff */
[----:B------:R-:W-:Y:S05]  /*4dc70*/  @P1 BRA `(.L_x_1586) ;  /* 0xfffffff400281947 */ /* 0x000fea000383ffff */
[----:B------:R-:W-:Y:S05]  /*4dc80*/  BSYNC B0 ;  /* 0x0000000000007941 */ /* 0x000fea0003800000 */
.L_x_1574:
[----:B------:R-:W-:-:S03]  /*4dc90*/  UMOV UR5, 0xffffffff ;  /* 0xffffffff00057882 */ /* 0x000fc60000000000 */
[----:B------:R-:W-:Y:S05]  /*4dca0*/  BRA.DIV UR5, `(.L_x_1587) ;  /* 0x0000000605187947 */ /* 0x000fea000b800000 */
[----:B------:R-:W-:-:S13]  /*4dcb0*/  ELECT P6, URZ, PT ;  /* 0x00000000003f782f */ /* 0x000fda00038c0000 */
.L_x_1601:
[----:B------:R-:W-:Y:S04]  /*4dcc0*/  BSSY B0, `(.L_x_1588) ;  /* 0x000002c000007945 */ /* 0x000fe80003800000 */
[----:B------:R-:W-:Y:S05]  /*4dcd0*/  @!P6 BRA `(.L_x_1589) ;  /* 0x0000000000a8e947 */ /* 0x000fea0003800000 */
[----:B------:R-:W-:-:S04]  /*4dce0*/  ULOP3.LUT UR5, UR38, 0x2, URZ, 0xfc, !UPT ;  /* 0x0000000226057892 */ /* 0x000fc8000f8efc3f */
[----:B------:R-:W-:-:S06]  /*4dcf0*/  UISETP.NE.AND UP0, UPT, UR5, 0x3, UPT ;  /* 0x000000030500788c */ /* 0x000fcc000bf05270 */
[----:B------:R-:W-:-:S13]  /*4dd00*/  PLOP3.LUT P0, PT, PT, PT, UP0, 0x80, 0x0 ;  /* 0x000000000000781c */ /* 0x000fda0003f0f008 */
[----:B------:R-:W-:Y:S05]  /*4dd10*/  @!P0 BRA `(.L_x_1590) ;  /* 0x0000000000048947 */ /* 0x000fea0003800000 */
[----:B------:R-:W-:Y:S01]  /*4dd20*/  BPT.TRAP 0x1 ;  /* 0x000000040000795c */ /* 0x000fe20000300000 */
.L_x_1590:
[----:B------:R-:W0:Y:S01]  /*4dd30*/  S2R R3, SR_CgaCtaId ;  /* 0x0000000000037919 */ /* 0x000e220000008800 */
[----:B------:R-:W-:-:S04]  /*4dd40*/  MOV R0, 0x400 ;  /* 0x0000040000007802 */ /* 0x000fc80000000f00 */
[----:B0-----:R-:W-:Y:S02]  /*4dd50*/  LEA R3, R3, R0, 0x18 ;  /* 0x0000000003037211 */ /* 0x001fe400078ec0ff */
[----:B------:R-:W-:-:S03]  /*4dd60*/  SHF.L.U32 R0, R7, 0x1f, RZ ;  /* 0x0000001f07007819 */ /* 0x000fc600000006ff */
[----:B------:R-:W-:-:S04]  /*4dd70*/  VIADD R3, R3, 0x20 ;  /* 0x0000002003037836 */ /* 0x000fc80000000000 */
[----:B------:R-:W-:-:S04]  /*4dd80*/  IMAD R5, R6, 0x8, R3 ;  /* 0x0000000806057824 */ /* 0x000fc800078e0203 */
[----:B------:R-:W0:Y:S02]  /*4dd90*/  SYNCS.PHASECHK.TRANS64.TRYWAIT P0, [R5+URZ], R0 ;  /* 0x00000000050075a7 */ /* 0x000e24000800017f */
[----:B0-----:R-:W-:Y:S05]  /*4dda0*/  @!P0 BRA `(.L_x_1591) ;  /* 0x0000000000f88947 */ /* 0x001fea0003800000 */
.L_x_1602:
[----:B------:R-:W-:-:S05]  /*4ddb0*/  VIADD R6, R6, 0x1 ;  /* 0x0000000106067836 */ /* 0x000fca0000000000 */
[----:B------:R-:W-:-:S04]  /*4ddc0*/  ISETP.NE.AND P0, PT, R6, 0x4, PT ;  /* 0x000000040600780c */ /* 0x000fc80003f05270 */
[----:B0-----:R-:W-:Y:S02]  /*4ddd0*/  SEL R0, RZ, 0x1, P0 ;  /* 0x00000001ff007807 */ /* 0x001fe40000000000 */
[----:B------:R-:W-:Y:S02]  /*4dde0*/  SEL R6, R6, RZ, P0 ;  /* 0x000000ff06067207 */ /* 0x000fe40000000000 */
[----:B------:R-:W-:-:S03]  /*4ddf0*/  LOP3.LUT R7, R7, R0, RZ, 0x3c, !PT ;  /* 0x0000000007077212 */ /* 0x000fc600078e3cff */
[----:B------:R-:W-:Y:S01]  /*4de00*/  IMAD R5, R6, 0x8, R3 ;  /* 0x0000000806057824 */ /* 0x000fe200078e0203 */
[----:B------:R-:W-:-:S04]  /*4de10*/  SHF.L.U32 R0, R7, 0x1f, RZ ;  /* 0x0000001f07007819 */ /* 0x000fc800000006ff */
[----:B------:R-:W0:Y:S02]  /*4de20*/  SYNCS.PHASECHK.TRANS64.TRYWAIT P0, [R5+URZ], R0 ;  /* 0x00000000050075a7 */ /* 0x000e24000800017f */
[----:B0-----:R-:W-:Y:S05]  /*4de30*/  @!P0 BRA `(.L_x_1592) ;  /* 0x0000000000e88947 */ /* 0x001fea0003800000 */
.L_x_1603:
[----:B0-----:R-:W-:-:S05]  /*4de40*/  VIADD R0, R6, 0x1 ;  /* 0x0000000106007836 */ /* 0x001fca0000000000 */
[----:B------:R-:W-:-:S04]  /*4de50*/  ISETP.NE.AND P0, PT, R0, 0x4, PT ;  /* 0x000000040000780c */ /* 0x000fc80003f05270 */
[----:B------:R-:W-:Y:S02]  /*4de60*/  SEL R2, RZ, 0x1, P0 ;  /* 0x00000001ff027807 */ /* 0x000fe40000000000 */
[----:B------:R-:W-:Y:S02]  /*4de70*/  SEL R4, R0, RZ, P0 ;  /* 0x000000ff00047207 */ /* 0x000fe40000000000 */
[----:B------:R-:W-:-:S03]  /*4de80*/  LOP3.LUT R7, R7, R2, RZ, 0x3c, !PT ;  /* 0x0000000207077212 */ /* 0x000fc600078e3cff */
[----:B------:R-:W-:Y:S01]  /*4de90*/  IMAD R5, R4, 0x8, R3 ;  /* 0x0000000804057824 */ /* 0x000fe200078e0203 */
[----:B------:R-:W-:-:S04]  /*4dea0*/  SHF.L.U32 R0, R7, 0x1f, RZ ;  /* 0x0000001f07007819 */ /* 0x000fc800000006ff */
[----:B------:R-:W0:Y:S02]  /*4deb0*/  SYNCS.PHASECHK.TRANS64.TRYWAIT P0, [R5+URZ], R0 ;  /* 0x00000000050075a7 */ /* 0x000e24000800017f */
[----:B0-----:R-:W-:Y:S05]  /*4dec0*/  @!P0 BRA `(.L_x_1593) ;  /* 0x0000000000d88947 */ /* 0x001fea0003800000 */
.L_x_1604:
[----:B0-----:R-:W-:-:S05]  /*4ded0*/  VIADD R0, R4, 0x1 ;  /* 0x0000000104007836 */ /* 0x001fca0000000000 */
[----:B------:R-:W-:-:S04]  /*4dee0*/  ISETP.NE.AND P0, PT, R0, 0x4, PT ;  /* 0x000000040000780c */ /* 0x000fc80003f05270 */
[----:B------:R-:W-:Y:S02]  /*4def0*/  SEL R2, RZ, 0x1, P0 ;  /* 0x00000001ff027807 */ /* 0x000fe40000000000 */
[----:B------:R-:W-:Y:S02]  /*4df00*/  SEL R0, R0, RZ, P0 ;  /* 0x000000ff00007207 */ /* 0x000fe40000000000 */
[----:B------:R-:W-:-:S03]  /*4df10*/  LOP3.LUT R2, R7, R2, RZ, 0x3c, !PT ;  /* 0x0000000207027212 */ /* 0x000fc600078e3cff */
[----:B------:R-:W-:Y:S01]  /*4df20*/  IMAD R3, R0, 0x8, R3 ;  /* 0x0000000800037824 */ /* 0x000fe200078e0203 */
[----:B------:R-:W-:-:S07]  /*4df30*/  SHF.L.U32 R0, R2, 0x1f, RZ ;  /* 0x0000001f02007819 */ /* 0x000fce00000006ff */
.L_x_1594:
[----:B0-----:R0:W1:Y:S02]  /*4df40*/  SYNCS.PHASECHK.TRANS64.TRYWAIT P0, [R3+URZ], R0 ;  /* 0x00000000030075a7 */ /* 0x001064000800017f */
[----:B-1----:R-:W-:Y:S05]  /*4df50*/  @!P0 NANOSLEEP.SYNCS 0x989680 ;  /* 0x009896800000895d */ /* 0x002fea0003900000 */
[----:B------:R-:W1:Y:S02]  /*4df60*/  @!P0 SYNCS.PHASECHK.TRANS64 P0, [R3+URZ], R0 ;  /* 0x00000000030085a7 */ /* 0x000e64000800007f */
[----:B-1----:R-:W-:Y:S05]  /*4df70*/  @!P0 BRA `(.L_x_1594) ;  /* 0xfffffffc00f08947 */ /* 0x002fea000383ffff */
.L_x_1589:
[----:B------:R-:W-:Y:S05]  /*4df80*/  BSYNC B0 ;  /* 0x0000000000007941 */ /* 0x000fea0003800000 */
.L_x_1588:
[----:B------:R-:W-:Y:S05]  /*4df90*/  EXIT ;  /* 0x000000000000794d */ /* 0x000fea0003800000 */
.L_x_17:
[----:B-1----:R1:W2:Y:S02]  /*4dfa0*/  SYNCS.PHASECHK.TRANS64.TRYWAIT P1, [R3+URZ], R2 ;  /* 0x00000002030075a7 */ /* 0x0022a4000802017f */
[----:B--2---:R-:W-:Y:S05]  /*4dfb0*/  @!P1 NANOSLEEP.SYNCS 0x989680 ;  /* 0x009896800000995d */ /* 0x004fea0003900000 */
[----:B------:R-:W2:Y:S02]  /*4dfc0*/  @!P1 SYNCS.PHASECHK.TRANS64 P1, [R3+URZ], R2 ;  /* 0x00000002030095a7 */ /* 0x000ea4000802007f */
[----:B--2---:R-:W-:Y:S05]  /*4dfd0*/  @!P1 BRA `(.L_x_17) ;  /* 0xfffffffc00f09947 */ /* 0x004fea000383ffff */
[----:B------:R-:W-:Y:S05]  /*4dfe0*/  BRA `(.L_x_16) ;  /* 0xfffffb3000f47947 */ /* 0x000fea000383ffff */
.L_x_22:
[----:B-1----:R1:W2:Y:S02]  /*4dff0*/  SYNCS.PHASECHK.TRANS64.TRYWAIT P1, [R4+URZ], R5 ;  /* 0x00000005040075a7 */ /* 0x0022a4000802017f */
[----:B--2---:R-:W-:Y:S05]  /*4e000*/  @!P1 NANOSLEEP.SYNCS 0x989680 ;  /* 0x009896800000995d */ /* 0x004fea0003900000 */
[----:B------:R-:W2:Y:S02]  /*4e010*/  @!P1 SYNCS.PHASECHK.TRANS64 P1, [R4+URZ], R5 ;  /* 0x00000005040095a7 */ /* 0x000ea4000802007f */
[----:B--2---:R-:W-:Y:S05]  /*4e020*/  @!P1 BRA `(.L_x_22) ;  /* 0xfffffffc00f09947 */ /* 0x004fea000383ffff */
[----:B------:R-:W-:Y:S05]  /*4e030*/  BRA `(.L_x_21) ;  /* 0xfffffbb000bc7947 */ /* 0x000fea000383ffff */
.L_x_1575:
[----:B------:R-:W-:Y:S01]  /*4e040*/  BSSY B1, `(.L_x_1595) ;  /* 0x0000006000017945 */ /* 0x000fe20003800000 */
[----:B------:R-:W-:-:S07]  /*4e050*/  IMAD.MOV.U32 R15, RZ, RZ, -0x1 ;  /* 0xffffffffff0f7424 */ /* 0x000fce00078e00ff */
[----:B------:R-:W-:Y:S05]  /*4e060*/  WARPSYNC.COLLECTIVE R15, `(.L_x_1596) ;  /* 0x000000000f0c7348 */ /* 0x000fea0003c00000 */
[----:B------:R-:W-:Y:S02]  /*4e070*/  ELECT P6, UR62, PT ;  /* 0x00000000003e782f */ /* 0x000fe400038c0000 */
[----:B------:R-:W-:Y:S01]  /*4e080*/  MOV R14, UR62 ;  /* 0x0000003e000e7c02 */ /* 0x000fe20008000f00 */
[----:B------:R-:W-:Y:S10]  /*4e090*/  ENDCOLLECTIVE ;  /* 0x000000000000791b */ /* 0x000ff40003800000 */
.L_x_1596:
[----:B------:R-:W-:Y:S05]  /*4e0a0*/  BSYNC B1 ;  /* 0x0000000000017941 */ /* 0x000fea0003800000 */
.L_x_1595:
[----:B------:R-:W-:Y:S05]  /*4e0b0*/  BRA `(.L_x_1597) ;  /* 0xfffffff000247947 */ /* 0x000fea000383ffff */
.L_x_1578:
[----:B-1----:R1:W2:Y:S02]  /*4e0c0*/  SYNCS.PHASECHK.TRANS64.TRYWAIT P1, [R14+URZ+0x20], R11 ;  /* 0x0000200b0e0075a7 */ /* 0x0022a4000802017f */
[----:B--2---:R-:W-:Y:S05]  /*4e0d0*/  @!P1 NANOSLEEP.SYNCS 0x989680 ;  /* 0x009896800000995d */ /* 0x004fea0003900000 */
[----:B------:R-:W2:Y:S02]  /*4e0e0*/  @!P1 SYNCS.PHASECHK.TRANS64 P1, [R14+URZ+0x20], R11 ;  /* 0x0000200b0e0095a7 */ /* 0x000ea4000802007f */
[----:B--2---:R-:W-:Y:S05]  /*4e0f0*/  @!P1 BRA `(.L_x_1578) ;  /* 0xfffffffc00f09947 */ /* 0x004fea000383ffff */
[----:B------:R-:W-:Y:S05]  /*4e100*/  BRA `(.L_x_1598) ;  /* 0xfffffff000587947 */ /* 0x000fea000383ffff */
.L_x_1587:
[----:B------:R-:W-:Y:S01]  /*4e110*/  BSSY B0, `(.L_x_1599) ;  /* 0x0000006000007945 */ /* 0x000fe20003800000 */
[----:B------:R-:W-:-:S07]  /*4e120*/  IMAD.MOV.U32 R15, RZ, RZ, -0x1 ;  /* 0xffffffffff0f7424 */ /* 0x000fce00078e00ff */
[----:B------:R-:W-:Y:S05]  /*4e130*/  WARPSYNC.COLLECTIVE R15, `(.L_x_1600) ;  /* 0x000000000f0c7348 */ /* 0x000fea0003c00000 */
[----:B------:R-:W-:Y:S02]  /*4e140*/  ELECT P6, UR62, PT ;  /* 0x00000000003e782f */ /* 0x000fe400038c0000 */
[----:B------:R-:W-:Y:S01]  /*4e150*/  MOV R14, UR62 ;  /* 0x0000003e000e7c02 */ /* 0x000fe20008000f00 */
[----:B------:R-:W-:Y:S10]  /*4e160*/  ENDCOLLECTIVE ;  /* 0x000000000000791b */ /* 0x000ff40003800000 */
.L_x_1600:
[----:B------:R-:W-:Y:S05]  /*4e170*/  BSYNC B0 ;  /* 0x0000000000007941 */ /* 0x000fea0003800000 */
.L_x_1599:
[----:B------:R-:W-:Y:S05]  /*4e180*/  BRA `(.L_x_1601) ;  /* 0xfffffff800cc7947 */ /* 0x000fea000383ffff */
.L_x_1591:
[----:B0-----:R0:W1:Y:S02]  /*4e190*/  SYNCS.PHASECHK.TRANS64.TRYWAIT P0, [R5+URZ], R0 ;  /* 0x00000000050075a7 */ /* 0x001064000800017f */
[----:B-1----:R-:W-:Y:S05]  /*4e1a0*/  @!P0 NANOSLEEP.SYNCS 0x989680 ;  /* 0x009896800000895d */ /* 0x002fea0003900000 */
[----:B------:R-:W1:Y:S02]  /*4e1b0*/  @!P0 SYNCS.PHASECHK.TRANS64 P0, [R5+URZ], R0 ;  /* 0x00000000050085a7 */ /* 0x000e64000800007f */
[----:B-1----:R-:W-:Y:S05]  /*4e1c0*/  @!P0 BRA `(.L_x_1591) ;  /* 0xfffffffc00f08947 */ /* 0x002fea000383ffff */
[----:B------:R-:W-:Y:S05]  /*4e1d0*/  BRA `(.L_x_1602) ;  /* 0xfffffff800f47947 */ /* 0x000fea000383ffff */
.L_x_1592:
[----:B0-----:R0:W1:Y:S02]  /*4e1e0*/  SYNCS.PHASECHK.TRANS64.TRYWAIT P0, [R5+URZ], R0 ;  /* 0x00000000050075a7 */ /* 0x001064000800017f */
[----:B-1----:R-:W-:Y:S05]  /*4e1f0*/  @!P0 NANOSLEEP.SYNCS 0x989680 ;  /* 0x009896800000895d */ /* 0x002fea0003900000 */
[----:B------:R-:W1:Y:S02]  /*4e200*/  @!P0 SYNCS.PHASECHK.TRANS64 P0, [R5+URZ], R0 ;  /* 0x00000000050085a7 */ /* 0x000e64000800007f */
[----:B-1----:R-:W-:Y:S05]  /*4e210*/  @!P0 BRA `(.L_x_1592) ;  /* 0xfffffffc00f08947 */ /* 0x002fea000383ffff */
[----:B------:R-:W-:Y:S05]  /*4e220*/  BRA `(.L_x_1603) ;  /* 0xfffffffc00047947 */ /* 0x000fea000383ffff */
.L_x_1593:
[----:B0-----:R0:W1:Y:S02]  /*4e230*/  SYNCS.PHASECHK.TRANS64.TRYWAIT P0, [R5+URZ], R0 ;  /* 0x00000000050075a7 */ /* 0x001064000800017f */
[----:B-1----:R-:W-:Y:S05]  /*4e240*/  @!P0 NANOSLEEP.SYNCS 0x989680 ;  /* 0x009896800000895d */ /* 0x002fea0003900000 */
[----:B------:R-:W1:Y:S02]  /*4e250*/  @!P0 SYNCS.PHASECHK.TRANS64 P0, [R5+URZ], R0 ;  /* 0x00000000050085a7 */ /* 0x000e64000800007f */
[----:B-1----:R-:W-:Y:S05]  /*4e260*/  @!P0 BRA `(.L_x_1593) ;  /* 0xfffffffc00f08947 */ /* 0x002fea000383ffff */
[----:B------:R-:W-:Y:S05]  /*4e270*/  BRA `(.L_x_1604) ;  /* 0xfffffffc00147947 */ /* 0x000fea000383ffff */
.L_x_1605:
[----:B------:R-:W-:-:S00]  /*4e280*/  BRA `(.L_x_1605) ;  /* 0xfffffffc00fc7947 */ /* 0x000fc0000383ffff */
[----:B------:R-:W-:-:S00]  /*4e290*/  NOP ;  /* 0x0000000000007918 */ /* 0x000fc00000000000 */
        /* <DEDUP_REMOVED lines=14> */
.L_x_1606:


//--------------------- .nv.global.init           --------------------------
	.section	.nv.global.init,"aw",@progbits
.nv.global.init:
	.type		$str$22,@object
	.size		$str$22,($str$23 - $str$22)
$str$22:
        /*0000*/ 	.byte	0x6b, 0x5f, 0x74, 0x69, 0x6c, 0x65, 0x5f, 0x63, 0x6f, 0x75, 0x6e, 0x74, 0x20, 0x3e, 0x3d, 0x20
        /*0010*/ 	.byte	0x31, 0x00
	.type		$str$23,@object
	.size		$str$23,(__unnamed_1 - $str$23)
$str$23:
        /*0012*/ 	.byte	0x2f, 0x74, 0x6d, 0x70, 0x2f, 0x63, 0x75, 0x74, 0x6c, 0x61, 0x73, 0x73, 0x5f, 0x73, 0x77, 0x65
        /*0022*/ 	.byte	0x65, 0x70, 0x5f, 0x73, 0x72, 0x63, 0x2f, 0x69, 0x6e, 0x63, 0x6c, 0x75, 0x64, 0x65, 0x2f, 0x63
        /*0032*/ 	.byte	0x75, 0x74, 0x6c, 0x61, 0x73, 0x73, 0x2f, 0x67, 0x65, 0x6d, 0x6d, 0x2f, 0x63, 0x6f, 0x6c, 0x6c
        /*0042*/ 	.byte	0x65, 0x63, 0x74, 0x69, 0x76, 0x65, 0x2f, 0x73, 0x6d, 0x39, 0x30, 0x5f, 0x6d, 0x6d, 0x61, 0x5f
        /*0052*/ 	.byte	0x74, 0x6d, 0x61, 0x5f, 0x67, 0x6d, 0x6d, 0x61, 0x5f, 0x73, 0x73, 0x5f, 0x77, 0x61, 0x72, 0x70
        /*0062*/ 	.byte	0x73, 0x70, 0x65, 0x63, 0x69, 0x61, 0x6c, 0x69, 0x7a, 0x65, 0x64, 0x2e, 0x68, 0x70, 0x70, 0x00
	.type		__unnamed_1,@object
	.size		__unnamed_1,(.L_0 - __unnamed_1)
__unnamed_1:
        /* <DEDUP_REMOVED lines=173> */
        /*0b42*/ 	.byte	0x74, 0x79, 0x5d, 0x00
.L_0:


//--------------------- .nv.shared._ZN7cutlass13device_kernelINS_4gemm6kernel13GemmUniversalIN4cute5tupleIJiiiiEEENS1_10collective13CollectiveMmaINS1_34MainloopSm90TmaGmmaWarpSpecializedILi4ENS5_IJNS4_1CILi1EEESB_SB_EEENS1_35KernelTmaWarpSpecializedCooperativeEEENS5_IJNSA_ILi384EEENSA_ILi512EEENSA_ILi64EEEEEEaNS5_IJlSB_lEEEaSJ_NS4_8TiledMMAINS4_8MMA_AtomIJNS4_4SM904GMMA27MMA_64x256x32_S32S8S8_SS_TNEEEENS4_6LayoutINS5_IJNSA_ILi2EEESB_SB_EEENS5_IJSB_NSA_ILi0EEEST_EEEEENS5_IJNS4_10UnderscoreESW_SW_EEEEENS4_13SM90_TMA_LOADENS4_14ComposedLayoutINS4_7SwizzleILi2ELi4ELi3EEENS4_18smem_ptr_flag_bitsILi8EEENSQ_INS5_IJNSA_ILi8EEESH_EEENS5_IJSH_SB_EEEEEEEvNS4_8identityESZ_S19_vS1A_EENS_8epilogue10collective6detail29Sm90TmaWarpSpecializedAdapterINS1D_15DefaultEpilogueIaSJ_SJ_NS1C_6thread17LinearCombinationIaLi1EiiLNS1H_9ScaleType4KindE0ELNS_15FloatRoundStyleE2EaEENS1_15EpilogueDefaultEEEEEvvEEEEvNT_6ParamsE --------------------------
	.section	.nv.shared._ZN7cutlass13device_kernelINS_4gemm6kernel13GemmUniversalIN4cute5tupleIJiiiiEEENS1_10collective13CollectiveMmaINS1_34MainloopSm90TmaGmmaWarpSpecializedILi4ENS5_IJNS4_1CILi1EEESB_SB_EEENS1_35KernelTmaWarpSpecializedCooperativeEEENS5_IJNSA_ILi384EEENSA_ILi512EEENSA_ILi64EEEEEEaNS5_IJlSB_lEEEaSJ_NS4_8TiledMMAINS4_8MMA_AtomIJNS4_4SM904GMMA27MMA_64x256x32_S32S8S8_SS_TNEEEENS4_6LayoutINS5_IJNSA_ILi2EEESB_SB_EEENS5_IJSB_NSA_ILi0EEEST_EEEEENS5_IJNS4_10UnderscoreESW_SW_EEEEENS4_13SM90_TMA_LOADENS4_14ComposedLayoutINS4_7SwizzleILi2ELi4ELi3EEENS4_18smem_ptr_flag_bitsILi8EEENSQ_INS5_IJNSA_ILi8EEESH_EEENS5_IJSH_SB_EEEEEEEvNS4_8identityESZ_S19_vS1A_EENS_8epilogue10collective6detail29Sm90TmaWarpSpecializedAdapterINS1D_15DefaultEpilogueIaSJ_SJ_NS1C_6thread17LinearCombinationIaLi1EiiLNS1H_9ScaleType4KindE0ELNS_15FloatRoundStyleE2EaEENS1_15EpilogueDefaultEEEEEvvEEEEvNT_6ParamsE,"aw",@nobits
	.sectionflags	@""
	.align	16
	.zero		1024


//--------------------- .nv.shared.reserved.0     --------------------------
	.section	.nv.shared.reserved.0,"aw",@nobits
	.weak		__nv_reservedSMEM_offset_0_alias
	.size		__nv_reservedSMEM_offset_0_alias, 0, 0
	.other		__nv_reservedSMEM_offset_0_alias,@"STO_CUDA_RESERVED_SHARED STV_DEFAULT"
__nv_reservedSMEM_offset_0_alias:
	.zero		0


//--------------------- .nv.global                --------------------------
	.section	.nv.global,"aw",@nobits
.nv.global:
	.type		_ZN39_INTERNAL_576370ac_4_k_cu_ab308ed2_66564cute1_E,@object
	.size		_ZN39_INTERNAL_576370ac_4_k_cu_ab308ed2_66564cute1_E,(_ZN39_INTERNAL_576370ac_4_k_cu_ab308ed2_66564cuda3std3__45__cpo6cbeginE - _ZN39_INTERNAL_576370ac_4_k_cu_ab308ed2_66564cute1_E)
_ZN39_INTERNAL_576370ac_4_k_cu_ab308ed2_66564cute1_E:
	.zero		1
	.type		_ZN39_INTERNAL_576370ac_4_k_cu_ab308ed2_66564cuda3std3__45__cpo6cbeginE,@object
	.size		_ZN39_INTERNAL_576370ac_4_k_cu_ab308ed2_66564cuda3std3__45__cpo6cbeginE,(_ZN39_INTERNAL_576370ac_4_k_cu_ab308ed2_66564cuda3std3__48in_placeE - _ZN39_INTERNAL_576370ac_4_k_cu_ab308ed2_66564cuda3std3__45__cpo6cbeginE)
_ZN39_INTERNAL_576370ac_4_k_cu_ab308ed2_66564cuda3std3__45__cpo6cbeginE:
	.zero		1
	.type		_ZN39_INTERNAL_576370ac_4_k_cu_ab308ed2_66564cuda3std3__48in_placeE,@object
	.size		_ZN39_INTERNAL_576370ac_4_k_cu_ab308ed2_66564cuda3std3__48in_placeE,(_ZN39_INTERNAL_576370ac_4_k_cu_ab308ed2_66564cuda3std6ranges3__45__cpo9iter_moveE - _ZN39_INTERNAL_576370ac_4_k_cu_ab308ed2_66564cuda3std3__48in_placeE)
_ZN39_INTERNAL_576370ac_4_k_cu_ab308ed2_66564cuda3std3__48in_placeE:
	.zero		1
	.type		_ZN39_INTERNAL_576370ac_4_k_cu_ab308ed2_66564cuda3std6ranges3__45__cpo9iter_moveE,@object
	.size		_ZN39_INTERNAL_576370ac_4_k_cu_ab308ed2_66564cuda3std6ranges3__45__cpo9iter_moveE,(_ZN39_INTERNAL_576370ac_4_k_cu_ab308ed2_66564cuda3std3__45__cpo5beginE - _ZN39_INTERNAL_576370ac_4_k_cu_ab308ed2_66564cuda3std6ranges3__45__cpo9iter_moveE)
_ZN39_INTERNAL_576370ac_4_k_cu_ab308ed2_66564cuda3std6ranges3__45__cpo9iter_moveE:
	.zero		1
	.type		_ZN39_INTERNAL_576370ac_4_k_cu_ab308ed2_66564cuda3std3__45__cpo5beginE,@object
	.size		_ZN39_INTERNAL_576370ac_4_k_cu_ab308ed2_66564cuda3std3__45__cpo5beginE,(_ZN39_INTERNAL_576370ac_4_k_cu_ab308ed2_66564cuda3std3__441_GLOBAL__N__576370ac_4_k_cu_ab308ed2_66566ignoreE - _ZN39_INTERNAL_576370ac_4_k_cu_ab308ed2_66564cuda3std3__45__cpo5beginE)
_ZN39_INTERNAL_576370ac_4_k_cu_ab308ed2_66564cuda3std3__45__cpo5beginE:
	.zero		1
	.type		_ZN39_INTERNAL_576370ac_4_k_cu_ab308ed2_66564cuda3std3__441_GLOBAL__N__576370ac_4_k_cu_ab308ed2_66566ignoreE,@object
	.size		_ZN39_INTERNAL_576370ac_4_k_cu_ab308ed2_66564cuda3std3__441_GLOBAL__N__576370ac_4_k_cu_ab308ed2_66566ignoreE,(_ZN39_INTERNAL_576370ac_4_k_cu_ab308ed2_66564cute7productE - _ZN39_INTERNAL_576370ac_4_k_cu_ab308ed2_66564cuda3std3__441_GLOBAL__N__576370ac_4_k_cu_ab308ed2_66566ignoreE)
_ZN39_INTERNAL_576370ac_4_k_cu_ab308ed2_66564cuda3std3__441_GLOBAL__N__576370ac_4_k_cu_ab308ed2_66566ignoreE:
	.zero		1
	.type		_ZN39_INTERNAL_576370ac_4_k_cu_ab308ed2_66564cute7productE,@object
	.size		_ZN39_INTERNAL_576370ac_4_k_cu_ab308ed2_66564cute7productE,(_ZN39_INTERNAL_576370ac_4_k_cu_ab308ed2_66564cuda3std3__45__cpo3endE - _ZN39_INTERNAL_576370ac_4_k_cu_ab308ed2_66564cute7productE)
_ZN39_INTERNAL_576370ac_4_k_cu_ab308ed2_66564cute7productE:
	.zero		1
	.type		_ZN39_INTERNAL_576370ac_4_k_cu_ab308ed2_66564cuda3std3__45__cpo3endE,@object
	.size		_ZN39_INTERNAL_576370ac_4_k_cu_ab308ed2_66564cuda3std3__45__cpo3endE,(_ZN39_INTERNAL_576370ac_4_k_cu_ab308ed2_66564cuda3std3__419piecewise_constructE - _ZN39_INTERNAL_576370ac_4_k_cu_ab308ed2_66564cuda3std3__45__cpo3endE)
_ZN39_INTERNAL_576370ac_4_k_cu_ab308ed2_66564cuda3std3__45__cpo3endE:
	.zero		1
	.type		_ZN39_INTERNAL_576370ac_4_k_cu_ab308ed2_66564cuda3std3__419piecewise_constructE,@object
	.size		_ZN39_INTERNAL_576370ac_4_k_cu_ab308ed2_66564cuda3std3__419piecewise_constructE,(_ZN39_INTERNAL_576370ac_4_k_cu_ab308ed2_66564cuda3std3__45__cpo4cendE - _ZN39_INTERNAL_576370ac_4_k_cu_ab308ed2_66564cuda3std3__419piecewise_constructE)
_ZN39_INTERNAL_576370ac_4_k_cu_ab308ed2_66564cuda3std3__419piecewise_constructE:
	.zero		1
	.type		_ZN39_INTERNAL_576370ac_4_k_cu_ab308ed2_66564cuda3std3__45__cpo4cendE,@object
	.size		_ZN39_INTERNAL_576370ac_4_k_cu_ab308ed2_66564cuda3std3__45__cpo4cendE,(_ZN39_INTERNAL_576370ac_4_k_cu_ab308ed2_66564cuda3std6ranges3__45__cpo4swapE - _ZN39_INTERNAL_576370ac_4_k_cu_ab308ed2_66564cuda3std3__45__cpo4cendE)
_ZN39_INTERNAL_576370ac_4_k_cu_ab308ed2_66564cuda3std3__45__cpo4cendE:
	.zero		1
	.type		_ZN39_INTERNAL_576370ac_4_k_cu_ab308ed2_66564cuda3std6ranges3__45__cpo4swapE,@object
	.size		_ZN39_INTERNAL_576370ac_4_k_cu_ab308ed2_66564cuda3std6ranges3__45__cpo4swapE,(.L_8 - _ZN39_INTERNAL_576370ac_4_k_cu_ab308ed2_66564cuda3std6ranges3__45__cpo4swapE)
_ZN39_INTERNAL_576370ac_4_k_cu_ab308ed2_66564cuda3std6ranges3__45__cpo4swapE:
	.zero		1
.L_8:


//--------------------- .nv.constant0._ZN7cutlass13device_kernelINS_4gemm6kernel13GemmUniversalIN4cute5tupleIJiiiiEEENS1_10collective13CollectiveMmaINS1_34MainloopSm90TmaGmmaWarpSpecializedILi4ENS5_IJNS4_1CILi1EEESB_SB_EEENS1_35KernelTmaWarpSpecializedCooperativeEEENS5_IJNSA_ILi384EEENSA_ILi512EEENSA_ILi64EEEEEEaNS5_IJlSB_lEEEaSJ_NS4_8TiledMMAINS4_8MMA_AtomIJNS4_4SM904GMMA27MMA_64x256x32_S32S8S8_SS_TNEEEENS4_6LayoutINS5_IJNSA_ILi2EEESB_SB_EEENS5_IJSB_NSA_ILi0EEEST_EEEEENS5_IJNS4_10UnderscoreESW_SW_EEEEENS4_13SM90_TMA_LOADENS4_14ComposedLayoutINS4_7SwizzleILi2ELi4ELi3EEENS4_18smem_ptr_flag_bitsILi8EEENSQ_INS5_IJNSA_ILi8EEESH_EEENS5_IJSH_SB_EEEEEEEvNS4_8identityESZ_S19_vS1A_EENS_8epilogue10collective6detail29Sm90TmaWarpSpecializedAdapterINS1D_15DefaultEpilogueIaSJ_SJ_NS1C_6thread17LinearCombinationIaLi1EiiLNS1H_9ScaleType4KindE0ELNS_15FloatRoundStyleE2EaEENS1_15EpilogueDefaultEEEEEvvEEEEvNT_6ParamsE --------------------------
	.section	.nv.constant0._ZN7cutlass13device_kernelINS_4gemm6kernel13GemmUniversalIN4cute5tupleIJiiiiEEENS1_10collective13CollectiveMmaINS1_34MainloopSm90TmaGmmaWarpSpecializedILi4ENS5_IJNS4_1CILi1EEESB_SB_EEENS1_35KernelTmaWarpSpecializedCooperativeEEENS5_IJNSA_ILi384EEENSA_ILi512EEENSA_ILi64EEEEEEaNS5_IJlSB_lEEEaSJ_NS4_8TiledMMAINS4_8MMA_AtomIJNS4_4SM904GMMA27MMA_64x256x32_S32S8S8_SS_TNEEEENS4_6LayoutINS5_IJNSA_ILi2EEESB_SB_EEENS5_IJSB_NSA_ILi0EEEST_EEEEENS5_IJNS4_10UnderscoreESW_SW_EEEEENS4_13SM90_TMA_LOADENS4_14ComposedLayoutINS4_7SwizzleILi2ELi4ELi3EEENS4_18smem_ptr_flag_bitsILi8EEENSQ_INS5_IJNSA_ILi8EEESH_EEENS5_IJSH_SB_EEEEEEEvNS4_8identityESZ_S19_vS1A_EENS_8epilogue10collective6detail29Sm90TmaWarpSpecializedAdapterINS1D_15DefaultEpilogueIaSJ_SJ_NS1C_6thread17LinearCombinationIaLi1EiiLNS1H_9ScaleType4KindE0ELNS_15FloatRoundStyleE2EaEENS1_15EpilogueDefaultEEEEEvvEEEEvNT_6ParamsE,"a",@progbits
	.sectionflags	@""
	.align	4
.nv.constant0._ZN7cutlass13device_kernelINS_4gemm6kernel13GemmUniversalIN4cute5tupleIJiiiiEEENS1_10collective13CollectiveMmaINS1_34MainloopSm90TmaGmmaWarpSpecializedILi4ENS5_IJNS4_1CILi1EEESB_SB_EEENS1_35KernelTmaWarpSpecializedCooperativeEEENS5_IJNSA_ILi384EEENSA_ILi512EEENSA_ILi64EEEEEEaNS5_IJlSB_lEEEaSJ_NS4_8TiledMMAINS4_8MMA_AtomIJNS4_4SM904GMMA27MMA_64x256x32_S32S8S8_SS_TNEEEENS4_6LayoutINS5_IJNSA_ILi2EEESB_SB_EEENS5_IJSB_NSA_ILi0EEEST_EEEEENS5_IJNS4_10UnderscoreESW_SW_EEEEENS4_13SM90_TMA_LOADENS4_14ComposedLayoutINS4_7SwizzleILi2ELi4ELi3EEENS4_18smem_ptr_flag_bitsILi8EEENSQ_INS5_IJNSA_ILi8EEESH_EEENS5_IJSH_SB_EEEEEEEvNS4_8identityESZ_S19_vS1A_EENS_8epilogue10collective6detail29Sm90TmaWarpSpecializedAdapterINS1D_15DefaultEpilogueIaSJ_SJ_NS1C_6thread17LinearCombinationIaLi1EiiLNS1H_9ScaleType4KindE0ELNS_15FloatRoundStyleE2EaEENS1_15EpilogueDefaultEEEEEvvEEEEvNT_6ParamsE:
	.zero		1664


//--------------------- SYMBOLS --------------------------

	.type		.nv.reservedSmem.offset0,@object
	.size		.nv.reservedSmem.offset0,0x4
	.type		__assertfail,@function
